//
// Generated by NVIDIA NVVM Compiler
//
// Compiler Build ID: CL-36424714
// Cuda compilation tools, release 13.0, V13.0.88
// Based on NVVM 20.0.0
//

.version 9.0
.target sm_100
.address_size 64

	// .globl	_Z22hand_gemm_kernel_naiveiiiPfiS_iS_iff
// _ZZ61hand_gemm_kernel_blockmn_shared_l2_prefetch_splitK_transA_8x8ILi64ELi128ELi16ELi4ELi8EEviiiPfiS0_iS0_iffE4sm_A has been demoted
// _ZZ61hand_gemm_kernel_blockmn_shared_l2_prefetch_splitK_transA_8x8ILi64ELi128ELi16ELi4ELi8EEviiiPfiS0_iS0_iffE4sm_B has been demoted

.visible .entry _Z22hand_gemm_kernel_naiveiiiPfiS_iS_iff(
	.param .u32 _Z22hand_gemm_kernel_naiveiiiPfiS_iS_iff_param_0,
	.param .u32 _Z22hand_gemm_kernel_naiveiiiPfiS_iS_iff_param_1,
	.param .u32 _Z22hand_gemm_kernel_naiveiiiPfiS_iS_iff_param_2,
	.param .u64 .ptr .align 1 _Z22hand_gemm_kernel_naiveiiiPfiS_iS_iff_param_3,
	.param .u32 _Z22hand_gemm_kernel_naiveiiiPfiS_iS_iff_param_4,
	.param .u64 .ptr .align 1 _Z22hand_gemm_kernel_naiveiiiPfiS_iS_iff_param_5,
	.param .u32 _Z22hand_gemm_kernel_naiveiiiPfiS_iS_iff_param_6,
	.param .u64 .ptr .align 1 _Z22hand_gemm_kernel_naiveiiiPfiS_iS_iff_param_7,
	.param .u32 _Z22hand_gemm_kernel_naiveiiiPfiS_iS_iff_param_8,
	.param .f32 _Z22hand_gemm_kernel_naiveiiiPfiS_iS_iff_param_9,
	.param .f32 _Z22hand_gemm_kernel_naiveiiiPfiS_iS_iff_param_10
)
{
	.reg .pred 	%p<11>;
	.reg .b32 	%r<44>;
	.reg .b32 	%f<73>;
	.reg .b64 	%rd<40>;

	ld.param.u32 	%r24, [_Z22hand_gemm_kernel_naiveiiiPfiS_iS_iff_param_0];
	ld.param.u32 	%r20, [_Z22hand_gemm_kernel_naiveiiiPfiS_iS_iff_param_1];
	ld.param.u32 	%r21, [_Z22hand_gemm_kernel_naiveiiiPfiS_iS_iff_param_2];
	ld.param.u64 	%rd5, [_Z22hand_gemm_kernel_naiveiiiPfiS_iS_iff_param_3];
	ld.param.u32 	%r22, [_Z22hand_gemm_kernel_naiveiiiPfiS_iS_iff_param_4];
	ld.param.u64 	%rd6, [_Z22hand_gemm_kernel_naiveiiiPfiS_iS_iff_param_5];
	ld.param.u32 	%r23, [_Z22hand_gemm_kernel_naiveiiiPfiS_iS_iff_param_6];
	ld.param.u64 	%rd4, [_Z22hand_gemm_kernel_naiveiiiPfiS_iS_iff_param_7];
	ld.param.f32 	%f13, [_Z22hand_gemm_kernel_naiveiiiPfiS_iS_iff_param_9];
	ld.param.f32 	%f14, [_Z22hand_gemm_kernel_naiveiiiPfiS_iS_iff_param_10];
	cvta.to.global.u64 	%rd1, %rd6;
	cvta.to.global.u64 	%rd2, %rd5;
	mov.u32 	%r25, %ntid.x;
	mov.u32 	%r26, %ctaid.x;
	mov.u32 	%r27, %tid.x;
	mad.lo.s32 	%r1, %r26, %r25, %r27;
	mul.lo.s32 	%r28, %r20, %r24;
	setp.ge.s32 	%p1, %r1, %r28;
	@%p1 bra 	$L__BB0_14;
	rem.s32 	%r2, %r1, %r20;
	setp.lt.s32 	%p2, %r21, 1;
	mov.f32 	%f72, 0f00000000;
	@%p2 bra 	$L__BB0_13;
	div.s32 	%r30, %r1, %r20;
	mul.lo.s32 	%r3, %r30, %r22;
	and.b32  	%r4, %r21, 7;
	setp.lt.u32 	%p3, %r21, 8;
	mov.f32 	%f72, 0f00000000;
	mov.b32 	%r42, 0;
	@%p3 bra 	$L__BB0_5;
	and.b32  	%r42, %r21, 2147483640;
	neg.s32 	%r40, %r42;
	shl.b32 	%r7, %r23, 3;
	add.s64 	%rd3, %rd2, 16;
	mov.f32 	%f72, 0f00000000;
	mul.wide.s32 	%rd11, %r23, 4;
	mov.u32 	%r38, %r3;
	mov.u32 	%r39, %r2;
$L__BB0_4:
	.pragma "nounroll";
	mul.wide.s32 	%rd7, %r38, 4;
	add.s64 	%rd8, %rd3, %rd7;
	ld.global.f32 	%f19, [%rd8+-16];
	mul.wide.s32 	%rd9, %r39, 4;
	add.s64 	%rd10, %rd1, %rd9;
	ld.global.f32 	%f20, [%rd10];
	fma.rn.f32 	%f21, %f19, %f20, %f72;
	ld.global.f32 	%f22, [%rd8+-12];
	add.s64 	%rd12, %rd10, %rd11;
	ld.global.f32 	%f23, [%rd12];
	fma.rn.f32 	%f24, %f22, %f23, %f21;
	ld.global.f32 	%f25, [%rd8+-8];
	add.s64 	%rd13, %rd12, %rd11;
	ld.global.f32 	%f26, [%rd13];
	fma.rn.f32 	%f27, %f25, %f26, %f24;
	ld.global.f32 	%f28, [%rd8+-4];
	add.s64 	%rd14, %rd13, %rd11;
	ld.global.f32 	%f29, [%rd14];
	fma.rn.f32 	%f30, %f28, %f29, %f27;
	ld.global.f32 	%f31, [%rd8];
	add.s64 	%rd15, %rd14, %rd11;
	ld.global.f32 	%f32, [%rd15];
	fma.rn.f32 	%f33, %f31, %f32, %f30;
	ld.global.f32 	%f34, [%rd8+4];
	add.s64 	%rd16, %rd15, %rd11;
	ld.global.f32 	%f35, [%rd16];
	fma.rn.f32 	%f36, %f34, %f35, %f33;
	ld.global.f32 	%f37, [%rd8+8];
	add.s64 	%rd17, %rd16, %rd11;
	ld.global.f32 	%f38, [%rd17];
	fma.rn.f32 	%f39, %f37, %f38, %f36;
	ld.global.f32 	%f40, [%rd8+12];
	add.s64 	%rd18, %rd17, %rd11;
	ld.global.f32 	%f41, [%rd18];
	fma.rn.f32 	%f72, %f40, %f41, %f39;
	add.s32 	%r40, %r40, 8;
	add.s32 	%r39, %r39, %r7;
	add.s32 	%r38, %r38, 8;
	setp.ne.s32 	%p4, %r40, 0;
	@%p4 bra 	$L__BB0_4;
$L__BB0_5:
	setp.eq.s32 	%p5, %r4, 0;
	@%p5 bra 	$L__BB0_13;
	and.b32  	%r15, %r21, 3;
	setp.lt.u32 	%p6, %r4, 4;
	@%p6 bra 	$L__BB0_8;
	add.s32 	%r31, %r42, %r3;
	mul.wide.s32 	%rd19, %r31, 4;
	add.s64 	%rd20, %rd2, %rd19;
	ld.global.f32 	%f43, [%rd20];
	mad.lo.s32 	%r32, %r42, %r23, %r2;
	mul.wide.s32 	%rd21, %r32, 4;
	add.s64 	%rd22, %rd1, %rd21;
	ld.global.f32 	%f44, [%rd22];
	fma.rn.f32 	%f45, %f43, %f44, %f72;
	ld.global.f32 	%f46, [%rd20+4];
	mul.wide.s32 	%rd23, %r23, 4;
	add.s64 	%rd24, %rd22, %rd23;
	ld.global.f32 	%f47, [%rd24];
	fma.rn.f32 	%f48, %f46, %f47, %f45;
	ld.global.f32 	%f49, [%rd20+8];
	add.s64 	%rd25, %rd24, %rd23;
	ld.global.f32 	%f50, [%rd25];
	fma.rn.f32 	%f51, %f49, %f50, %f48;
	ld.global.f32 	%f52, [%rd20+12];
	add.s64 	%rd26, %rd25, %rd23;
	ld.global.f32 	%f53, [%rd26];
	fma.rn.f32 	%f72, %f52, %f53, %f51;
	add.s32 	%r42, %r42, 4;
$L__BB0_8:
	setp.eq.s32 	%p7, %r15, 0;
	@%p7 bra 	$L__BB0_13;
	setp.eq.s32 	%p8, %r15, 1;
	@%p8 bra 	$L__BB0_11;
	add.s32 	%r33, %r42, %r3;
	mul.wide.s32 	%rd27, %r33, 4;
	add.s64 	%rd28, %rd2, %rd27;
	ld.global.f32 	%f55, [%rd28];
	mad.lo.s32 	%r34, %r42, %r23, %r2;
	mul.wide.s32 	%rd29, %r34, 4;
	add.s64 	%rd30, %rd1, %rd29;
	ld.global.f32 	%f56, [%rd30];
	fma.rn.f32 	%f57, %f55, %f56, %f72;
	ld.global.f32 	%f58, [%rd28+4];
	mul.wide.s32 	%rd31, %r23, 4;
	add.s64 	%rd32, %rd30, %rd31;
	ld.global.f32 	%f59, [%rd32];
	fma.rn.f32 	%f72, %f58, %f59, %f57;
	add.s32 	%r42, %r42, 2;
$L__BB0_11:
	and.b32  	%r35, %r21, 1;
	setp.eq.b32 	%p9, %r35, 1;
	not.pred 	%p10, %p9;
	@%p10 bra 	$L__BB0_13;
	add.s32 	%r36, %r42, %r3;
	mul.wide.s32 	%rd33, %r36, 4;
	add.s64 	%rd34, %rd2, %rd33;
	ld.global.f32 	%f60, [%rd34];
	mad.lo.s32 	%r37, %r42, %r23, %r2;
	mul.wide.s32 	%rd35, %r37, 4;
	add.s64 	%rd36, %rd1, %rd35;
	ld.global.f32 	%f61, [%rd36];
	fma.rn.f32 	%f72, %f60, %f61, %f72;
$L__BB0_13:
	cvta.to.global.u64 	%rd37, %rd4;
	mul.wide.u32 	%rd38, %r1, 4;
	add.s64 	%rd39, %rd37, %rd38;
	ld.global.f32 	%f62, [%rd39];
	mul.f32 	%f63, %f14, %f62;
	fma.rn.f32 	%f64, %f13, %f72, %f63;
	st.global.f32 	[%rd39], %f64;
$L__BB0_14:
	ret;

}
	// .globl	_Z24hand_gemm_kernel_blockmniiiPfiS_iS_iff
.visible .entry _Z24hand_gemm_kernel_blockmniiiPfiS_iS_iff(
	.param .u32 _Z24hand_gemm_kernel_blockmniiiPfiS_iS_iff_param_0,
	.param .u32 _Z24hand_gemm_kernel_blockmniiiPfiS_iS_iff_param_1,
	.param .u32 _Z24hand_gemm_kernel_blockmniiiPfiS_iS_iff_param_2,
	.param .u64 .ptr .align 1 _Z24hand_gemm_kernel_blockmniiiPfiS_iS_iff_param_3,
	.param .u32 _Z24hand_gemm_kernel_blockmniiiPfiS_iS_iff_param_4,
	.param .u64 .ptr .align 1 _Z24hand_gemm_kernel_blockmniiiPfiS_iS_iff_param_5,
	.param .u32 _Z24hand_gemm_kernel_blockmniiiPfiS_iS_iff_param_6,
	.param .u64 .ptr .align 1 _Z24hand_gemm_kernel_blockmniiiPfiS_iS_iff_param_7,
	.param .u32 _Z24hand_gemm_kernel_blockmniiiPfiS_iS_iff_param_8,
	.param .f32 _Z24hand_gemm_kernel_blockmniiiPfiS_iS_iff_param_9,
	.param .f32 _Z24hand_gemm_kernel_blockmniiiPfiS_iS_iff_param_10
)
{
	.reg .pred 	%p<13>;
	.reg .b32 	%r<46>;
	.reg .b32 	%f<73>;
	.reg .b64 	%rd<40>;

	ld.param.u32 	%r24, [_Z24hand_gemm_kernel_blockmniiiPfiS_iS_iff_param_0];
	ld.param.u32 	%r20, [_Z24hand_gemm_kernel_blockmniiiPfiS_iS_iff_param_1];
	ld.param.u32 	%r21, [_Z24hand_gemm_kernel_blockmniiiPfiS_iS_iff_param_2];
	ld.param.u64 	%rd5, [_Z24hand_gemm_kernel_blockmniiiPfiS_iS_iff_param_3];
	ld.param.u32 	%r22, [_Z24hand_gemm_kernel_blockmniiiPfiS_iS_iff_param_4];
	ld.param.u64 	%rd6, [_Z24hand_gemm_kernel_blockmniiiPfiS_iS_iff_param_5];
	ld.param.u32 	%r23, [_Z24hand_gemm_kernel_blockmniiiPfiS_iS_iff_param_6];
	ld.param.u64 	%rd4, [_Z24hand_gemm_kernel_blockmniiiPfiS_iS_iff_param_7];
	ld.param.f32 	%f13, [_Z24hand_gemm_kernel_blockmniiiPfiS_iS_iff_param_9];
	ld.param.f32 	%f14, [_Z24hand_gemm_kernel_blockmniiiPfiS_iS_iff_param_10];
	cvta.to.global.u64 	%rd1, %rd6;
	cvta.to.global.u64 	%rd2, %rd5;
	mov.u32 	%r25, %ctaid.x;
	mov.u32 	%r26, %ntid.x;
	mov.u32 	%r27, %tid.x;
	mad.lo.s32 	%r1, %r25, %r26, %r27;
	mov.u32 	%r28, %ctaid.y;
	mov.u32 	%r29, %ntid.y;
	mov.u32 	%r30, %tid.y;
	mad.lo.s32 	%r2, %r28, %r29, %r30;
	setp.ge.s32 	%p1, %r2, %r24;
	setp.ge.s32 	%p2, %r1, %r20;
	or.pred  	%p3, %p1, %p2;
	@%p3 bra 	$L__BB1_14;
	setp.lt.s32 	%p4, %r21, 1;
	mov.f32 	%f72, 0f00000000;
	@%p4 bra 	$L__BB1_13;
	mul.lo.s32 	%r3, %r22, %r2;
	and.b32  	%r4, %r21, 7;
	setp.lt.u32 	%p5, %r21, 8;
	mov.f32 	%f72, 0f00000000;
	mov.b32 	%r44, 0;
	@%p5 bra 	$L__BB1_5;
	and.b32  	%r44, %r21, 2147483640;
	neg.s32 	%r42, %r44;
	shl.b32 	%r7, %r23, 3;
	add.s64 	%rd3, %rd2, 16;
	mov.f32 	%f72, 0f00000000;
	mul.wide.s32 	%rd11, %r23, 4;
	mov.u32 	%r40, %r3;
	mov.u32 	%r41, %r1;
$L__BB1_4:
	.pragma "nounroll";
	mul.wide.s32 	%rd7, %r40, 4;
	add.s64 	%rd8, %rd3, %rd7;
	ld.global.f32 	%f19, [%rd8+-16];
	mul.wide.s32 	%rd9, %r41, 4;
	add.s64 	%rd10, %rd1, %rd9;
	ld.global.f32 	%f20, [%rd10];
	fma.rn.f32 	%f21, %f19, %f20, %f72;
	ld.global.f32 	%f22, [%rd8+-12];
	add.s64 	%rd12, %rd10, %rd11;
	ld.global.f32 	%f23, [%rd12];
	fma.rn.f32 	%f24, %f22, %f23, %f21;
	ld.global.f32 	%f25, [%rd8+-8];
	add.s64 	%rd13, %rd12, %rd11;
	ld.global.f32 	%f26, [%rd13];
	fma.rn.f32 	%f27, %f25, %f26, %f24;
	ld.global.f32 	%f28, [%rd8+-4];
	add.s64 	%rd14, %rd13, %rd11;
	ld.global.f32 	%f29, [%rd14];
	fma.rn.f32 	%f30, %f28, %f29, %f27;
	ld.global.f32 	%f31, [%rd8];
	add.s64 	%rd15, %rd14, %rd11;
	ld.global.f32 	%f32, [%rd15];
	fma.rn.f32 	%f33, %f31, %f32, %f30;
	ld.global.f32 	%f34, [%rd8+4];
	add.s64 	%rd16, %rd15, %rd11;
	ld.global.f32 	%f35, [%rd16];
	fma.rn.f32 	%f36, %f34, %f35, %f33;
	ld.global.f32 	%f37, [%rd8+8];
	add.s64 	%rd17, %rd16, %rd11;
	ld.global.f32 	%f38, [%rd17];
	fma.rn.f32 	%f39, %f37, %f38, %f36;
	ld.global.f32 	%f40, [%rd8+12];
	add.s64 	%rd18, %rd17, %rd11;
	ld.global.f32 	%f41, [%rd18];
	fma.rn.f32 	%f72, %f40, %f41, %f39;
	add.s32 	%r42, %r42, 8;
	add.s32 	%r41, %r41, %r7;
	add.s32 	%r40, %r40, 8;
	setp.ne.s32 	%p6, %r42, 0;
	@%p6 bra 	$L__BB1_4;
$L__BB1_5:
	setp.eq.s32 	%p7, %r4, 0;
	@%p7 bra 	$L__BB1_13;
	and.b32  	%r15, %r21, 3;
	setp.lt.u32 	%p8, %r4, 4;
	@%p8 bra 	$L__BB1_8;
	add.s32 	%r32, %r44, %r3;
	mul.wide.s32 	%rd19, %r32, 4;
	add.s64 	%rd20, %rd2, %rd19;
	ld.global.f32 	%f43, [%rd20];
	mad.lo.s32 	%r33, %r44, %r23, %r1;
	mul.wide.s32 	%rd21, %r33, 4;
	add.s64 	%rd22, %rd1, %rd21;
	ld.global.f32 	%f44, [%rd22];
	fma.rn.f32 	%f45, %f43, %f44, %f72;
	ld.global.f32 	%f46, [%rd20+4];
	mul.wide.s32 	%rd23, %r23, 4;
	add.s64 	%rd24, %rd22, %rd23;
	ld.global.f32 	%f47, [%rd24];
	fma.rn.f32 	%f48, %f46, %f47, %f45;
	ld.global.f32 	%f49, [%rd20+8];
	add.s64 	%rd25, %rd24, %rd23;
	ld.global.f32 	%f50, [%rd25];
	fma.rn.f32 	%f51, %f49, %f50, %f48;
	ld.global.f32 	%f52, [%rd20+12];
	add.s64 	%rd26, %rd25, %rd23;
	ld.global.f32 	%f53, [%rd26];
	fma.rn.f32 	%f72, %f52, %f53, %f51;
	add.s32 	%r44, %r44, 4;
$L__BB1_8:
	setp.eq.s32 	%p9, %r15, 0;
	@%p9 bra 	$L__BB1_13;
	setp.eq.s32 	%p10, %r15, 1;
	@%p10 bra 	$L__BB1_11;
	add.s32 	%r34, %r44, %r3;
	mul.wide.s32 	%rd27, %r34, 4;
	add.s64 	%rd28, %rd2, %rd27;
	ld.global.f32 	%f55, [%rd28];
	mad.lo.s32 	%r35, %r44, %r23, %r1;
	mul.wide.s32 	%rd29, %r35, 4;
	add.s64 	%rd30, %rd1, %rd29;
	ld.global.f32 	%f56, [%rd30];
	fma.rn.f32 	%f57, %f55, %f56, %f72;
	ld.global.f32 	%f58, [%rd28+4];
	mul.wide.s32 	%rd31, %r23, 4;
	add.s64 	%rd32, %rd30, %rd31;
	ld.global.f32 	%f59, [%rd32];
	fma.rn.f32 	%f72, %f58, %f59, %f57;
	add.s32 	%r44, %r44, 2;
$L__BB1_11:
	and.b32  	%r36, %r21, 1;
	setp.eq.b32 	%p11, %r36, 1;
	not.pred 	%p12, %p11;
	@%p12 bra 	$L__BB1_13;
	add.s32 	%r37, %r44, %r3;
	mul.wide.s32 	%rd33, %r37, 4;
	add.s64 	%rd34, %rd2, %rd33;
	ld.global.f32 	%f60, [%rd34];
	mad.lo.s32 	%r38, %r44, %r23, %r1;
	mul.wide.s32 	%rd35, %r38, 4;
	add.s64 	%rd36, %rd1, %rd35;
	ld.global.f32 	%f61, [%rd36];
	fma.rn.f32 	%f72, %f60, %f61, %f72;
$L__BB1_13:
	mad.lo.s32 	%r39, %r20, %r2, %r1;
	cvta.to.global.u64 	%rd37, %rd4;
	mul.wide.s32 	%rd38, %r39, 4;
	add.s64 	%rd39, %rd37, %rd38;
	ld.global.f32 	%f62, [%rd39];
	mul.f32 	%f63, %f14, %f62;
	fma.rn.f32 	%f64, %f13, %f72, %f63;
	st.global.f32 	[%rd39], %f64;
$L__BB1_14:
	ret;

}
	// .globl	_Z28hand_gemm_kernel_blockmn_4x4iiiPfiS_iS_iff
.visible .entry _Z28hand_gemm_kernel_blockmn_4x4iiiPfiS_iS_iff(
	.param .u32 _Z28hand_gemm_kernel_blockmn_4x4iiiPfiS_iS_iff_param_0,
	.param .u32 _Z28hand_gemm_kernel_blockmn_4x4iiiPfiS_iS_iff_param_1,
	.param .u32 _Z28hand_gemm_kernel_blockmn_4x4iiiPfiS_iS_iff_param_2,
	.param .u64 .ptr .align 1 _Z28hand_gemm_kernel_blockmn_4x4iiiPfiS_iS_iff_param_3,
	.param .u32 _Z28hand_gemm_kernel_blockmn_4x4iiiPfiS_iS_iff_param_4,
	.param .u64 .ptr .align 1 _Z28hand_gemm_kernel_blockmn_4x4iiiPfiS_iS_iff_param_5,
	.param .u32 _Z28hand_gemm_kernel_blockmn_4x4iiiPfiS_iS_iff_param_6,
	.param .u64 .ptr .align 1 _Z28hand_gemm_kernel_blockmn_4x4iiiPfiS_iS_iff_param_7,
	.param .u32 _Z28hand_gemm_kernel_blockmn_4x4iiiPfiS_iS_iff_param_8,
	.param .f32 _Z28hand_gemm_kernel_blockmn_4x4iiiPfiS_iS_iff_param_9,
	.param .f32 _Z28hand_gemm_kernel_blockmn_4x4iiiPfiS_iS_iff_param_10
)
{
	.reg .pred 	%p<9>;
	.reg .b32 	%r<39>;
	.reg .b32 	%f<224>;
	.reg .b64 	%rd<35>;

	ld.param.u32 	%r17, [_Z28hand_gemm_kernel_blockmn_4x4iiiPfiS_iS_iff_param_0];
	ld.param.u32 	%r18, [_Z28hand_gemm_kernel_blockmn_4x4iiiPfiS_iS_iff_param_1];
	ld.param.u32 	%r13, [_Z28hand_gemm_kernel_blockmn_4x4iiiPfiS_iS_iff_param_2];
	ld.param.u64 	%rd4, [_Z28hand_gemm_kernel_blockmn_4x4iiiPfiS_iS_iff_param_3];
	ld.param.u32 	%r14, [_Z28hand_gemm_kernel_blockmn_4x4iiiPfiS_iS_iff_param_4];
	ld.param.u32 	%r15, [_Z28hand_gemm_kernel_blockmn_4x4iiiPfiS_iS_iff_param_6];
	cvta.to.global.u64 	%rd1, %rd4;
	mov.u32 	%r19, %ctaid.x;
	mov.u32 	%r20, %ntid.x;
	mov.u32 	%r21, %tid.x;
	mad.lo.s32 	%r22, %r19, %r20, %r21;
	shl.b32 	%r1, %r22, 2;
	mov.u32 	%r23, %ctaid.y;
	mov.u32 	%r24, %ntid.y;
	mov.u32 	%r25, %tid.y;
	mad.lo.s32 	%r26, %r23, %r24, %r25;
	shl.b32 	%r2, %r26, 2;
	setp.ge.s32 	%p1, %r2, %r17;
	setp.ge.s32 	%p2, %r1, %r18;
	or.pred  	%p3, %p1, %p2;
	@%p3 bra 	$L__BB2_8;
	setp.lt.s32 	%p4, %r13, 1;
	mov.f32 	%f192, 0f00000000;
	mov.f32 	%f193, %f192;
	mov.f32 	%f194, %f192;
	mov.f32 	%f195, %f192;
	mov.f32 	%f196, %f192;
	mov.f32 	%f197, %f192;
	mov.f32 	%f198, %f192;
	mov.f32 	%f199, %f192;
	mov.f32 	%f200, %f192;
	mov.f32 	%f201, %f192;
	mov.f32 	%f202, %f192;
	mov.f32 	%f203, %f192;
	mov.f32 	%f204, %f192;
	mov.f32 	%f205, %f192;
	mov.f32 	%f206, %f192;
	mov.f32 	%f207, %f192;
	@%p4 bra 	$L__BB2_7;
	mul.lo.s32 	%r3, %r14, %r2;
	setp.eq.s32 	%p5, %r13, 1;
	mov.b32 	%r35, 0;
	mov.f32 	%f192, 0f00000000;
	@%p5 bra 	$L__BB2_5;
	and.b32  	%r28, %r13, 2147483646;
	neg.s32 	%r38, %r28;
	mov.f32 	%f192, 0f00000000;
	mul.wide.s32 	%rd7, %r14, 4;
	mul.wide.s32 	%rd14, %r15, 4;
	mov.u32 	%r36, %r3;
	mov.u32 	%r37, %r1;
	mov.f32 	%f193, %f192;
	mov.f32 	%f194, %f192;
	mov.f32 	%f195, %f192;
	mov.f32 	%f196, %f192;
	mov.f32 	%f197, %f192;
	mov.f32 	%f198, %f192;
	mov.f32 	%f199, %f192;
	mov.f32 	%f200, %f192;
	mov.f32 	%f201, %f192;
	mov.f32 	%f202, %f192;
	mov.f32 	%f203, %f192;
	mov.f32 	%f204, %f192;
	mov.f32 	%f205, %f192;
	mov.f32 	%f206, %f192;
	mov.f32 	%f207, %f192;
$L__BB2_4:
	ld.param.u64 	%rd32, [_Z28hand_gemm_kernel_blockmn_4x4iiiPfiS_iS_iff_param_5];
	and.b32  	%r35, %r13, 2147483646;
	mul.wide.s32 	%rd5, %r36, 4;
	add.s64 	%rd6, %rd1, %rd5;
	ld.global.f32 	%f86, [%rd6];
	add.s64 	%rd8, %rd6, %rd7;
	ld.global.f32 	%f87, [%rd8];
	add.s64 	%rd9, %rd8, %rd7;
	ld.global.f32 	%f88, [%rd9];
	add.s64 	%rd10, %rd9, %rd7;
	ld.global.f32 	%f89, [%rd10];
	cvta.to.global.u64 	%rd11, %rd32;
	mul.wide.s32 	%rd12, %r37, 4;
	add.s64 	%rd13, %rd11, %rd12;
	ld.global.f32 	%f90, [%rd13];
	ld.global.f32 	%f91, [%rd13+4];
	ld.global.f32 	%f92, [%rd13+8];
	ld.global.f32 	%f93, [%rd13+12];
	fma.rn.f32 	%f94, %f86, %f90, %f207;
	fma.rn.f32 	%f95, %f86, %f91, %f206;
	fma.rn.f32 	%f96, %f86, %f92, %f205;
	fma.rn.f32 	%f97, %f86, %f93, %f204;
	fma.rn.f32 	%f98, %f87, %f90, %f203;
	fma.rn.f32 	%f99, %f87, %f91, %f202;
	fma.rn.f32 	%f100, %f87, %f92, %f201;
	fma.rn.f32 	%f101, %f87, %f93, %f200;
	fma.rn.f32 	%f102, %f88, %f90, %f199;
	fma.rn.f32 	%f103, %f88, %f91, %f198;
	fma.rn.f32 	%f104, %f88, %f92, %f197;
	fma.rn.f32 	%f105, %f88, %f93, %f196;
	fma.rn.f32 	%f106, %f89, %f90, %f195;
	fma.rn.f32 	%f107, %f89, %f91, %f194;
	fma.rn.f32 	%f108, %f89, %f92, %f193;
	fma.rn.f32 	%f109, %f89, %f93, %f192;
	ld.global.f32 	%f110, [%rd6+4];
	ld.global.f32 	%f111, [%rd8+4];
	ld.global.f32 	%f112, [%rd9+4];
	ld.global.f32 	%f113, [%rd10+4];
	add.s64 	%rd15, %rd13, %rd14;
	ld.global.f32 	%f114, [%rd15];
	ld.global.f32 	%f115, [%rd15+4];
	ld.global.f32 	%f116, [%rd15+8];
	ld.global.f32 	%f117, [%rd15+12];
	fma.rn.f32 	%f207, %f110, %f114, %f94;
	fma.rn.f32 	%f206, %f110, %f115, %f95;
	fma.rn.f32 	%f205, %f110, %f116, %f96;
	fma.rn.f32 	%f204, %f110, %f117, %f97;
	fma.rn.f32 	%f203, %f111, %f114, %f98;
	fma.rn.f32 	%f202, %f111, %f115, %f99;
	fma.rn.f32 	%f201, %f111, %f116, %f100;
	fma.rn.f32 	%f200, %f111, %f117, %f101;
	fma.rn.f32 	%f199, %f112, %f114, %f102;
	fma.rn.f32 	%f198, %f112, %f115, %f103;
	fma.rn.f32 	%f197, %f112, %f116, %f104;
	fma.rn.f32 	%f196, %f112, %f117, %f105;
	fma.rn.f32 	%f195, %f113, %f114, %f106;
	fma.rn.f32 	%f194, %f113, %f115, %f107;
	fma.rn.f32 	%f193, %f113, %f116, %f108;
	fma.rn.f32 	%f192, %f113, %f117, %f109;
	add.s32 	%r38, %r38, 2;
	shl.b32 	%r29, %r15, 1;
	add.s32 	%r37, %r37, %r29;
	add.s32 	%r36, %r36, 2;
	setp.eq.s32 	%p6, %r38, 0;
	@%p6 bra 	$L__BB2_5;
	bra.uni 	$L__BB2_4;
$L__BB2_5:
	and.b32  	%r30, %r13, 1;
	setp.eq.b32 	%p7, %r30, 1;
	not.pred 	%p8, %p7;
	@%p8 bra 	$L__BB2_7;
	ld.param.u64 	%rd33, [_Z28hand_gemm_kernel_blockmn_4x4iiiPfiS_iS_iff_param_5];
	add.s32 	%r31, %r35, %r3;
	mul.wide.s32 	%rd16, %r31, 4;
	add.s64 	%rd17, %rd1, %rd16;
	ld.global.f32 	%f118, [%rd17];
	mul.wide.s32 	%rd18, %r14, 4;
	add.s64 	%rd19, %rd17, %rd18;
	ld.global.f32 	%f119, [%rd19];
	add.s64 	%rd20, %rd19, %rd18;
	ld.global.f32 	%f120, [%rd20];
	add.s64 	%rd21, %rd20, %rd18;
	ld.global.f32 	%f121, [%rd21];
	mad.lo.s32 	%r32, %r35, %r15, %r1;
	cvta.to.global.u64 	%rd22, %rd33;
	mul.wide.s32 	%rd23, %r32, 4;
	add.s64 	%rd24, %rd22, %rd23;
	ld.global.f32 	%f122, [%rd24];
	ld.global.f32 	%f123, [%rd24+4];
	ld.global.f32 	%f124, [%rd24+8];
	ld.global.f32 	%f125, [%rd24+12];
	fma.rn.f32 	%f207, %f118, %f122, %f207;
	fma.rn.f32 	%f206, %f118, %f123, %f206;
	fma.rn.f32 	%f205, %f118, %f124, %f205;
	fma.rn.f32 	%f204, %f118, %f125, %f204;
	fma.rn.f32 	%f203, %f119, %f122, %f203;
	fma.rn.f32 	%f202, %f119, %f123, %f202;
	fma.rn.f32 	%f201, %f119, %f124, %f201;
	fma.rn.f32 	%f200, %f119, %f125, %f200;
	fma.rn.f32 	%f199, %f120, %f122, %f199;
	fma.rn.f32 	%f198, %f120, %f123, %f198;
	fma.rn.f32 	%f197, %f120, %f124, %f197;
	fma.rn.f32 	%f196, %f120, %f125, %f196;
	fma.rn.f32 	%f195, %f121, %f122, %f195;
	fma.rn.f32 	%f194, %f121, %f123, %f194;
	fma.rn.f32 	%f193, %f121, %f124, %f193;
	fma.rn.f32 	%f192, %f121, %f125, %f192;
$L__BB2_7:
	ld.param.f32 	%f175, [_Z28hand_gemm_kernel_blockmn_4x4iiiPfiS_iS_iff_param_10];
	ld.param.f32 	%f174, [_Z28hand_gemm_kernel_blockmn_4x4iiiPfiS_iS_iff_param_9];
	ld.param.u32 	%r34, [_Z28hand_gemm_kernel_blockmn_4x4iiiPfiS_iS_iff_param_8];
	ld.param.u64 	%rd34, [_Z28hand_gemm_kernel_blockmn_4x4iiiPfiS_iS_iff_param_7];
	mad.lo.s32 	%r33, %r2, %r34, %r1;
	cvta.to.global.u64 	%rd25, %rd34;
	mul.wide.s32 	%rd26, %r33, 4;
	add.s64 	%rd27, %rd25, %rd26;
	ld.global.f32 	%f126, [%rd27];
	mul.f32 	%f127, %f175, %f126;
	fma.rn.f32 	%f128, %f174, %f207, %f127;
	st.global.f32 	[%rd27], %f128;
	ld.global.f32 	%f129, [%rd27+4];
	mul.f32 	%f130, %f175, %f129;
	fma.rn.f32 	%f131, %f174, %f206, %f130;
	st.global.f32 	[%rd27+4], %f131;
	ld.global.f32 	%f132, [%rd27+8];
	mul.f32 	%f133, %f175, %f132;
	fma.rn.f32 	%f134, %f174, %f205, %f133;
	st.global.f32 	[%rd27+8], %f134;
	ld.global.f32 	%f135, [%rd27+12];
	mul.f32 	%f136, %f175, %f135;
	fma.rn.f32 	%f137, %f174, %f204, %f136;
	st.global.f32 	[%rd27+12], %f137;
	mul.wide.s32 	%rd28, %r34, 4;
	add.s64 	%rd29, %rd27, %rd28;
	ld.global.f32 	%f138, [%rd29];
	mul.f32 	%f139, %f175, %f138;
	fma.rn.f32 	%f140, %f174, %f203, %f139;
	st.global.f32 	[%rd29], %f140;
	ld.global.f32 	%f141, [%rd29+4];
	mul.f32 	%f142, %f175, %f141;
	fma.rn.f32 	%f143, %f174, %f202, %f142;
	st.global.f32 	[%rd29+4], %f143;
	ld.global.f32 	%f144, [%rd29+8];
	mul.f32 	%f145, %f175, %f144;
	fma.rn.f32 	%f146, %f174, %f201, %f145;
	st.global.f32 	[%rd29+8], %f146;
	ld.global.f32 	%f147, [%rd29+12];
	mul.f32 	%f148, %f175, %f147;
	fma.rn.f32 	%f149, %f174, %f200, %f148;
	st.global.f32 	[%rd29+12], %f149;
	add.s64 	%rd30, %rd29, %rd28;
	ld.global.f32 	%f150, [%rd30];
	mul.f32 	%f151, %f175, %f150;
	fma.rn.f32 	%f152, %f174, %f199, %f151;
	st.global.f32 	[%rd30], %f152;
	ld.global.f32 	%f153, [%rd30+4];
	mul.f32 	%f154, %f175, %f153;
	fma.rn.f32 	%f155, %f174, %f198, %f154;
	st.global.f32 	[%rd30+4], %f155;
	ld.global.f32 	%f156, [%rd30+8];
	mul.f32 	%f157, %f175, %f156;
	fma.rn.f32 	%f158, %f174, %f197, %f157;
	st.global.f32 	[%rd30+8], %f158;
	ld.global.f32 	%f159, [%rd30+12];
	mul.f32 	%f160, %f175, %f159;
	fma.rn.f32 	%f161, %f174, %f196, %f160;
	st.global.f32 	[%rd30+12], %f161;
	add.s64 	%rd31, %rd30, %rd28;
	ld.global.f32 	%f162, [%rd31];
	mul.f32 	%f163, %f175, %f162;
	fma.rn.f32 	%f164, %f174, %f195, %f163;
	st.global.f32 	[%rd31], %f164;
	ld.global.f32 	%f165, [%rd31+4];
	mul.f32 	%f166, %f175, %f165;
	fma.rn.f32 	%f167, %f174, %f194, %f166;
	st.global.f32 	[%rd31+4], %f167;
	ld.global.f32 	%f168, [%rd31+8];
	mul.f32 	%f169, %f175, %f168;
	fma.rn.f32 	%f170, %f174, %f193, %f169;
	st.global.f32 	[%rd31+8], %f170;
	ld.global.f32 	%f171, [%rd31+12];
	mul.f32 	%f172, %f175, %f171;
	fma.rn.f32 	%f173, %f174, %f192, %f172;
	st.global.f32 	[%rd31+12], %f173;
$L__BB2_8:
	ret;

}
	// .globl	_Z61hand_gemm_kernel_blockmn_shared_l2_prefetch_splitK_transA_8x8ILi64ELi128ELi16ELi4ELi8EEviiiPfiS0_iS0_iff
.visible .entry _Z61hand_gemm_kernel_blockmn_shared_l2_prefetch_splitK_transA_8x8ILi64ELi128ELi16ELi4ELi8EEviiiPfiS0_iS0_iff(
	.param .u32 _Z61hand_gemm_kernel_blockmn_shared_l2_prefetch_splitK_transA_8x8ILi64ELi128ELi16ELi4ELi8EEviiiPfiS0_iS0_iff_param_0,
	.param .u32 _Z61hand_gemm_kernel_blockmn_shared_l2_prefetch_splitK_transA_8x8ILi64ELi128ELi16ELi4ELi8EEviiiPfiS0_iS0_iff_param_1,
	.param .u32 _Z61hand_gemm_kernel_blockmn_shared_l2_prefetch_splitK_transA_8x8ILi64ELi128ELi16ELi4ELi8EEviiiPfiS0_iS0_iff_param_2,
	.param .u64 .ptr .align 1 _Z61hand_gemm_kernel_blockmn_shared_l2_prefetch_splitK_transA_8x8ILi64ELi128ELi16ELi4ELi8EEviiiPfiS0_iS0_iff_param_3,
	.param .u32 _Z61hand_gemm_kernel_blockmn_shared_l2_prefetch_splitK_transA_8x8ILi64ELi128ELi16ELi4ELi8EEviiiPfiS0_iS0_iff_param_4,
	.param .u64 .ptr .align 1 _Z61hand_gemm_kernel_blockmn_shared_l2_prefetch_splitK_transA_8x8ILi64ELi128ELi16ELi4ELi8EEviiiPfiS0_iS0_iff_param_5,
	.param .u32 _Z61hand_gemm_kernel_blockmn_shared_l2_prefetch_splitK_transA_8x8ILi64ELi128ELi16ELi4ELi8EEviiiPfiS0_iS0_iff_param_6,
	.param .u64 .ptr .align 1 _Z61hand_gemm_kernel_blockmn_shared_l2_prefetch_splitK_transA_8x8ILi64ELi128ELi16ELi4ELi8EEviiiPfiS0_iS0_iff_param_7,
	.param .u32 _Z61hand_gemm_kernel_blockmn_shared_l2_prefetch_splitK_transA_8x8ILi64ELi128ELi16ELi4ELi8EEviiiPfiS0_iS0_iff_param_8,
	.param .f32 _Z61hand_gemm_kernel_blockmn_shared_l2_prefetch_splitK_transA_8x8ILi64ELi128ELi16ELi4ELi8EEviiiPfiS0_iS0_iff_param_9,
	.param .f32 _Z61hand_gemm_kernel_blockmn_shared_l2_prefetch_splitK_transA_8x8ILi64ELi128ELi16ELi4ELi8EEviiiPfiS0_iS0_iff_param_10
)
{
	.reg .pred 	%p<1707>;
	.reg .b32 	%r<6308>;
	.reg .b32 	%f<7813>;
	.reg .b64 	%rd<3894>;
	// demoted variable
	.shared .align 4 .b8 _ZZ61hand_gemm_kernel_blockmn_shared_l2_prefetch_splitK_transA_8x8ILi64ELi128ELi16ELi4ELi8EEviiiPfiS0_iS0_iffE4sm_A[8192];
	// demoted variable
	.shared .align 4 .b8 _ZZ61hand_gemm_kernel_blockmn_shared_l2_prefetch_splitK_transA_8x8ILi64ELi128ELi16ELi4ELi8EEviiiPfiS0_iS0_iffE4sm_B[16384];
	ld.param.u32 	%r1955, [_Z61hand_gemm_kernel_blockmn_shared_l2_prefetch_splitK_transA_8x8ILi64ELi128ELi16ELi4ELi8EEviiiPfiS0_iS0_iff_param_0];
	ld.param.u32 	%r1956, [_Z61hand_gemm_kernel_blockmn_shared_l2_prefetch_splitK_transA_8x8ILi64ELi128ELi16ELi4ELi8EEviiiPfiS0_iS0_iff_param_1];
	ld.param.u32 	%r1951, [_Z61hand_gemm_kernel_blockmn_shared_l2_prefetch_splitK_transA_8x8ILi64ELi128ELi16ELi4ELi8EEviiiPfiS0_iS0_iff_param_2];
	ld.param.u64 	%rd586, [_Z61hand_gemm_kernel_blockmn_shared_l2_prefetch_splitK_transA_8x8ILi64ELi128ELi16ELi4ELi8EEviiiPfiS0_iS0_iff_param_3];
	ld.param.u64 	%rd587, [_Z61hand_gemm_kernel_blockmn_shared_l2_prefetch_splitK_transA_8x8ILi64ELi128ELi16ELi4ELi8EEviiiPfiS0_iS0_iff_param_5];
	cvta.to.global.u64 	%rd1, %rd586;
	cvta.to.global.u64 	%rd2, %rd587;
	mov.u32 	%r1958, %ctaid.y;
	mov.u32 	%r1959, %nctaid.x;
	mov.u32 	%r1960, %ctaid.x;
	mad.lo.s32 	%r1961, %r1958, %r1959, %r1960;
	shl.b32 	%r1962, %r1959, 2;
	div.s32 	%r1963, %r1961, %r1962;
	shl.b32 	%r1964, %r1963, 2;
	mov.u32 	%r1965, %nctaid.y;
	sub.s32 	%r1966, %r1965, %r1964;
	min.u32 	%r1967, %r1966, 4;
	rem.s32 	%r1968, %r1961, %r1967;
	add.s32 	%r1969, %r1964, %r1968;
	mul.lo.s32 	%r1970, %r1963, %r1962;
	sub.s32 	%r1971, %r1961, %r1970;
	div.s32 	%r1, %r1971, %r1967;
	shl.b32 	%r2, %r1, 7;
	mov.u32 	%r3, %tid.x;
	shl.b32 	%r1972, %r3, 3;
	add.s32 	%r1973, %r2, %r1972;
	shl.b32 	%r5, %r1969, 6;
	mov.u32 	%r6, %tid.y;
	shl.b32 	%r1974, %r6, 3;
	add.s32 	%r7, %r5, %r1974;
	setp.ge.s32 	%p3, %r7, %r1955;
	setp.ge.s32 	%p4, %r1973, %r1956;
	or.pred  	%p5, %p3, %p4;
	@%p5 bra 	$L__BB3_1859;
	ld.param.u32 	%r6142, [_Z61hand_gemm_kernel_blockmn_shared_l2_prefetch_splitK_transA_8x8ILi64ELi128ELi16ELi4ELi8EEviiiPfiS0_iS0_iff_param_4];
	shr.s32 	%r1975, %r1951, 31;
	shr.u32 	%r1976, %r1975, 29;
	add.s32 	%r1977, %r1951, %r1976;
	shr.s32 	%r1978, %r1977, 3;
	mov.u32 	%r1979, %ctaid.z;
	mul.lo.s32 	%r6306, %r1978, %r1979;
	add.s32 	%r9, %r6306, %r1978;
	mul.lo.s32 	%r1980, %r5, %r6142;
	cvt.s64.s32 	%rd3, %r1980;
	cvt.s64.s32 	%rd589, %r6306;
	add.s64 	%rd4, %rd3, %rd589;
	setp.gt.u32 	%p6, %r6, 63;
	@%p6 bra 	$L__BB3_384;
	setp.gt.u32 	%p7, %r3, 3;
	mov.u32 	%r10, %ntid.x;
	mov.u32 	%r11, %ntid.y;
	@%p7 bra 	$L__BB3_7;
	ld.param.u32 	%r6143, [_Z61hand_gemm_kernel_blockmn_shared_l2_prefetch_splitK_transA_8x8ILi64ELi128ELi16ELi4ELi8EEviiiPfiS0_iS0_iff_param_4];
	mul.lo.s32 	%r1981, %r6, %r6143;
	cvt.s64.s32 	%rd590, %r1981;
	add.s64 	%rd591, %rd4, %rd590;
	shl.b64 	%rd592, %rd591, 2;
	add.s64 	%rd593, %rd1, %rd592;
	mul.wide.u32 	%rd594, %r3, 16;
	add.s64 	%rd5, %rd593, %rd594;
	ld.global.v4.f32 	{%f194, %f195, %f196, %f197}, [%rd5];
	shl.b32 	%r1982, %r3, 8;
	add.s32 	%r1983, %r1982, %r6;
	shl.b32 	%r1984, %r1983, 2;
	mov.u32 	%r1985, _ZZ61hand_gemm_kernel_blockmn_shared_l2_prefetch_splitK_transA_8x8ILi64ELi128ELi16ELi4ELi8EEviiiPfiS0_iS0_iffE4sm_A;
	add.s32 	%r1986, %r1985, %r1984;
	st.shared.f32 	[%r1986], %f194;
	st.shared.f32 	[%r1986+256], %f195;
	st.shared.f32 	[%r1986+512], %f196;
	st.shared.f32 	[%r1986+768], %f197;
	add.s32 	%r12, %r3, %r10;
	setp.gt.u32 	%p8, %r12, 3;
	@%p8 bra 	$L__BB3_7;
	mul.wide.s32 	%rd595, %r10, 16;
	add.s64 	%rd6, %rd5, %rd595;
	ld.global.v4.f32 	{%f198, %f199, %f200, %f201}, [%rd6];
	shl.b32 	%r1987, %r12, 8;
	add.s32 	%r1988, %r1987, %r6;
	shl.b32 	%r1989, %r1988, 2;
	add.s32 	%r1991, %r1985, %r1989;
	st.shared.f32 	[%r1991], %f198;
	st.shared.f32 	[%r1991+256], %f199;
	st.shared.f32 	[%r1991+512], %f200;
	st.shared.f32 	[%r1991+768], %f201;
	add.s32 	%r13, %r12, %r10;
	setp.gt.u32 	%p9, %r13, 3;
	@%p9 bra 	$L__BB3_7;
	add.s64 	%rd7, %rd6, %rd595;
	ld.global.v4.f32 	{%f202, %f203, %f204, %f205}, [%rd7];
	shl.b32 	%r1992, %r13, 8;
	add.s32 	%r1993, %r1992, %r6;
	shl.b32 	%r1994, %r1993, 2;
	add.s32 	%r1996, %r1985, %r1994;
	st.shared.f32 	[%r1996], %f202;
	st.shared.f32 	[%r1996+256], %f203;
	st.shared.f32 	[%r1996+512], %f204;
	st.shared.f32 	[%r1996+768], %f205;
	add.s32 	%r14, %r13, %r10;
	setp.gt.u32 	%p10, %r14, 3;
	@%p10 bra 	$L__BB3_7;
	add.s64 	%rd598, %rd7, %rd595;
	ld.global.v4.f32 	{%f206, %f207, %f208, %f209}, [%rd598];
	shl.b32 	%r1997, %r14, 8;
	add.s32 	%r1998, %r1997, %r6;
	shl.b32 	%r1999, %r1998, 2;
	add.s32 	%r2001, %r1985, %r1999;
	st.shared.f32 	[%r2001], %f206;
	st.shared.f32 	[%r2001+256], %f207;
	st.shared.f32 	[%r2001+512], %f208;
	st.shared.f32 	[%r2001+768], %f209;
$L__BB3_7:
	add.s32 	%r15, %r6, %r11;
	setp.gt.u32 	%p11, %r15, 63;
	@%p11 bra 	$L__BB3_384;
	setp.gt.u32 	%p12, %r3, 3;
	@%p12 bra 	$L__BB3_13;
	ld.param.u32 	%r6144, [_Z61hand_gemm_kernel_blockmn_shared_l2_prefetch_splitK_transA_8x8ILi64ELi128ELi16ELi4ELi8EEviiiPfiS0_iS0_iff_param_4];
	mul.lo.s32 	%r2002, %r15, %r6144;
	cvt.s64.s32 	%rd599, %r2002;
	add.s64 	%rd600, %rd4, %rd599;
	shl.b64 	%rd601, %rd600, 2;
	add.s64 	%rd602, %rd1, %rd601;
	mul.wide.u32 	%rd603, %r3, 16;
	add.s64 	%rd8, %rd602, %rd603;
	ld.global.v4.f32 	{%f210, %f211, %f212, %f213}, [%rd8];
	shl.b32 	%r2003, %r3, 8;
	add.s32 	%r2004, %r2003, %r15;
	shl.b32 	%r2005, %r2004, 2;
	mov.u32 	%r2006, _ZZ61hand_gemm_kernel_blockmn_shared_l2_prefetch_splitK_transA_8x8ILi64ELi128ELi16ELi4ELi8EEviiiPfiS0_iS0_iffE4sm_A;
	add.s32 	%r2007, %r2006, %r2005;
	st.shared.f32 	[%r2007], %f210;
	st.shared.f32 	[%r2007+256], %f211;
	st.shared.f32 	[%r2007+512], %f212;
	st.shared.f32 	[%r2007+768], %f213;
	add.s32 	%r16, %r3, %r10;
	setp.gt.u32 	%p13, %r16, 3;
	@%p13 bra 	$L__BB3_13;
	mul.wide.s32 	%rd604, %r10, 16;
	add.s64 	%rd9, %rd8, %rd604;
	ld.global.v4.f32 	{%f214, %f215, %f216, %f217}, [%rd9];
	shl.b32 	%r2008, %r16, 8;
	add.s32 	%r2009, %r2008, %r15;
	shl.b32 	%r2010, %r2009, 2;
	add.s32 	%r2012, %r2006, %r2010;
	st.shared.f32 	[%r2012], %f214;
	st.shared.f32 	[%r2012+256], %f215;
	st.shared.f32 	[%r2012+512], %f216;
	st.shared.f32 	[%r2012+768], %f217;
	add.s32 	%r17, %r16, %r10;
	setp.gt.u32 	%p14, %r17, 3;
	@%p14 bra 	$L__BB3_13;
	add.s64 	%rd10, %rd9, %rd604;
	ld.global.v4.f32 	{%f218, %f219, %f220, %f221}, [%rd10];
	shl.b32 	%r2013, %r17, 8;
	add.s32 	%r2014, %r2013, %r15;
	shl.b32 	%r2015, %r2014, 2;
	add.s32 	%r2017, %r2006, %r2015;
	st.shared.f32 	[%r2017], %f218;
	st.shared.f32 	[%r2017+256], %f219;
	st.shared.f32 	[%r2017+512], %f220;
	st.shared.f32 	[%r2017+768], %f221;
	add.s32 	%r18, %r17, %r10;
	setp.gt.u32 	%p15, %r18, 3;
	@%p15 bra 	$L__BB3_13;
	add.s64 	%rd607, %rd10, %rd604;
	ld.global.v4.f32 	{%f222, %f223, %f224, %f225}, [%rd607];
	shl.b32 	%r2018, %r18, 8;
	add.s32 	%r2019, %r2018, %r15;
	shl.b32 	%r2020, %r2019, 2;
	add.s32 	%r2022, %r2006, %r2020;
	st.shared.f32 	[%r2022], %f222;
	st.shared.f32 	[%r2022+256], %f223;
	st.shared.f32 	[%r2022+512], %f224;
	st.shared.f32 	[%r2022+768], %f225;
$L__BB3_13:
	add.s32 	%r19, %r15, %r11;
	setp.gt.u32 	%p16, %r19, 63;
	@%p16 bra 	$L__BB3_384;
	setp.gt.u32 	%p17, %r3, 3;
	@%p17 bra 	$L__BB3_19;
	ld.param.u32 	%r6145, [_Z61hand_gemm_kernel_blockmn_shared_l2_prefetch_splitK_transA_8x8ILi64ELi128ELi16ELi4ELi8EEviiiPfiS0_iS0_iff_param_4];
	mul.lo.s32 	%r2023, %r19, %r6145;
	cvt.s64.s32 	%rd608, %r2023;
	add.s64 	%rd609, %rd4, %rd608;
	shl.b64 	%rd610, %rd609, 2;
	add.s64 	%rd611, %rd1, %rd610;
	mul.wide.u32 	%rd612, %r3, 16;
	add.s64 	%rd11, %rd611, %rd612;
	ld.global.v4.f32 	{%f226, %f227, %f228, %f229}, [%rd11];
	shl.b32 	%r2024, %r3, 8;
	add.s32 	%r2025, %r2024, %r19;
	shl.b32 	%r2026, %r2025, 2;
	mov.u32 	%r2027, _ZZ61hand_gemm_kernel_blockmn_shared_l2_prefetch_splitK_transA_8x8ILi64ELi128ELi16ELi4ELi8EEviiiPfiS0_iS0_iffE4sm_A;
	add.s32 	%r2028, %r2027, %r2026;
	st.shared.f32 	[%r2028], %f226;
	st.shared.f32 	[%r2028+256], %f227;
	st.shared.f32 	[%r2028+512], %f228;
	st.shared.f32 	[%r2028+768], %f229;
	add.s32 	%r20, %r3, %r10;
	setp.gt.u32 	%p18, %r20, 3;
	@%p18 bra 	$L__BB3_19;
	mul.wide.s32 	%rd613, %r10, 16;
	add.s64 	%rd12, %rd11, %rd613;
	ld.global.v4.f32 	{%f230, %f231, %f232, %f233}, [%rd12];
	shl.b32 	%r2029, %r20, 8;
	add.s32 	%r2030, %r2029, %r19;
	shl.b32 	%r2031, %r2030, 2;
	add.s32 	%r2033, %r2027, %r2031;
	st.shared.f32 	[%r2033], %f230;
	st.shared.f32 	[%r2033+256], %f231;
	st.shared.f32 	[%r2033+512], %f232;
	st.shared.f32 	[%r2033+768], %f233;
	add.s32 	%r21, %r20, %r10;
	setp.gt.u32 	%p19, %r21, 3;
	@%p19 bra 	$L__BB3_19;
	add.s64 	%rd13, %rd12, %rd613;
	ld.global.v4.f32 	{%f234, %f235, %f236, %f237}, [%rd13];
	shl.b32 	%r2034, %r21, 8;
	add.s32 	%r2035, %r2034, %r19;
	shl.b32 	%r2036, %r2035, 2;
	add.s32 	%r2038, %r2027, %r2036;
	st.shared.f32 	[%r2038], %f234;
	st.shared.f32 	[%r2038+256], %f235;
	st.shared.f32 	[%r2038+512], %f236;
	st.shared.f32 	[%r2038+768], %f237;
	add.s32 	%r22, %r21, %r10;
	setp.gt.u32 	%p20, %r22, 3;
	@%p20 bra 	$L__BB3_19;
	add.s64 	%rd616, %rd13, %rd613;
	ld.global.v4.f32 	{%f238, %f239, %f240, %f241}, [%rd616];
	shl.b32 	%r2039, %r22, 8;
	add.s32 	%r2040, %r2039, %r19;
	shl.b32 	%r2041, %r2040, 2;
	add.s32 	%r2043, %r2027, %r2041;
	st.shared.f32 	[%r2043], %f238;
	st.shared.f32 	[%r2043+256], %f239;
	st.shared.f32 	[%r2043+512], %f240;
	st.shared.f32 	[%r2043+768], %f241;
$L__BB3_19:
	add.s32 	%r23, %r19, %r11;
	setp.gt.u32 	%p21, %r23, 63;
	@%p21 bra 	$L__BB3_384;
	setp.gt.u32 	%p22, %r3, 3;
	@%p22 bra 	$L__BB3_25;
	ld.param.u32 	%r6146, [_Z61hand_gemm_kernel_blockmn_shared_l2_prefetch_splitK_transA_8x8ILi64ELi128ELi16ELi4ELi8EEviiiPfiS0_iS0_iff_param_4];
	mul.lo.s32 	%r2044, %r23, %r6146;
	cvt.s64.s32 	%rd617, %r2044;
	add.s64 	%rd618, %rd4, %rd617;
	shl.b64 	%rd619, %rd618, 2;
	add.s64 	%rd620, %rd1, %rd619;
	mul.wide.u32 	%rd621, %r3, 16;
	add.s64 	%rd14, %rd620, %rd621;
	ld.global.v4.f32 	{%f242, %f243, %f244, %f245}, [%rd14];
	shl.b32 	%r2045, %r3, 8;
	add.s32 	%r2046, %r2045, %r23;
	shl.b32 	%r2047, %r2046, 2;
	mov.u32 	%r2048, _ZZ61hand_gemm_kernel_blockmn_shared_l2_prefetch_splitK_transA_8x8ILi64ELi128ELi16ELi4ELi8EEviiiPfiS0_iS0_iffE4sm_A;
	add.s32 	%r2049, %r2048, %r2047;
	st.shared.f32 	[%r2049], %f242;
	st.shared.f32 	[%r2049+256], %f243;
	st.shared.f32 	[%r2049+512], %f244;
	st.shared.f32 	[%r2049+768], %f245;
	add.s32 	%r24, %r3, %r10;
	setp.gt.u32 	%p23, %r24, 3;
	@%p23 bra 	$L__BB3_25;
	mul.wide.s32 	%rd622, %r10, 16;
	add.s64 	%rd15, %rd14, %rd622;
	ld.global.v4.f32 	{%f246, %f247, %f248, %f249}, [%rd15];
	shl.b32 	%r2050, %r24, 8;
	add.s32 	%r2051, %r2050, %r23;
	shl.b32 	%r2052, %r2051, 2;
	add.s32 	%r2054, %r2048, %r2052;
	st.shared.f32 	[%r2054], %f246;
	st.shared.f32 	[%r2054+256], %f247;
	st.shared.f32 	[%r2054+512], %f248;
	st.shared.f32 	[%r2054+768], %f249;
	add.s32 	%r25, %r24, %r10;
	setp.gt.u32 	%p24, %r25, 3;
	@%p24 bra 	$L__BB3_25;
	add.s64 	%rd16, %rd15, %rd622;
	ld.global.v4.f32 	{%f250, %f251, %f252, %f253}, [%rd16];
	shl.b32 	%r2055, %r25, 8;
	add.s32 	%r2056, %r2055, %r23;
	shl.b32 	%r2057, %r2056, 2;
	add.s32 	%r2059, %r2048, %r2057;
	st.shared.f32 	[%r2059], %f250;
	st.shared.f32 	[%r2059+256], %f251;
	st.shared.f32 	[%r2059+512], %f252;
	st.shared.f32 	[%r2059+768], %f253;
	add.s32 	%r26, %r25, %r10;
	setp.gt.u32 	%p25, %r26, 3;
	@%p25 bra 	$L__BB3_25;
	add.s64 	%rd625, %rd16, %rd622;
	ld.global.v4.f32 	{%f254, %f255, %f256, %f257}, [%rd625];
	shl.b32 	%r2060, %r26, 8;
	add.s32 	%r2061, %r2060, %r23;
	shl.b32 	%r2062, %r2061, 2;
	add.s32 	%r2064, %r2048, %r2062;
	st.shared.f32 	[%r2064], %f254;
	st.shared.f32 	[%r2064+256], %f255;
	st.shared.f32 	[%r2064+512], %f256;
	st.shared.f32 	[%r2064+768], %f257;
$L__BB3_25:
	add.s32 	%r27, %r23, %r11;
	setp.gt.u32 	%p26, %r27, 63;
	@%p26 bra 	$L__BB3_384;
	setp.gt.u32 	%p27, %r3, 3;
	@%p27 bra 	$L__BB3_31;
	ld.param.u32 	%r6147, [_Z61hand_gemm_kernel_blockmn_shared_l2_prefetch_splitK_transA_8x8ILi64ELi128ELi16ELi4ELi8EEviiiPfiS0_iS0_iff_param_4];
	mul.lo.s32 	%r2065, %r27, %r6147;
	cvt.s64.s32 	%rd626, %r2065;
	add.s64 	%rd627, %rd4, %rd626;
	shl.b64 	%rd628, %rd627, 2;
	add.s64 	%rd629, %rd1, %rd628;
	mul.wide.u32 	%rd630, %r3, 16;
	add.s64 	%rd17, %rd629, %rd630;
	ld.global.v4.f32 	{%f258, %f259, %f260, %f261}, [%rd17];
	shl.b32 	%r2066, %r3, 8;
	add.s32 	%r2067, %r2066, %r27;
	shl.b32 	%r2068, %r2067, 2;
	mov.u32 	%r2069, _ZZ61hand_gemm_kernel_blockmn_shared_l2_prefetch_splitK_transA_8x8ILi64ELi128ELi16ELi4ELi8EEviiiPfiS0_iS0_iffE4sm_A;
	add.s32 	%r2070, %r2069, %r2068;
	st.shared.f32 	[%r2070], %f258;
	st.shared.f32 	[%r2070+256], %f259;
	st.shared.f32 	[%r2070+512], %f260;
	st.shared.f32 	[%r2070+768], %f261;
	add.s32 	%r28, %r3, %r10;
	setp.gt.u32 	%p28, %r28, 3;
	@%p28 bra 	$L__BB3_31;
	mul.wide.s32 	%rd631, %r10, 16;
	add.s64 	%rd18, %rd17, %rd631;
	ld.global.v4.f32 	{%f262, %f263, %f264, %f265}, [%rd18];
	shl.b32 	%r2071, %r28, 8;
	add.s32 	%r2072, %r2071, %r27;
	shl.b32 	%r2073, %r2072, 2;
	add.s32 	%r2075, %r2069, %r2073;
	st.shared.f32 	[%r2075], %f262;
	st.shared.f32 	[%r2075+256], %f263;
	st.shared.f32 	[%r2075+512], %f264;
	st.shared.f32 	[%r2075+768], %f265;
	add.s32 	%r29, %r28, %r10;
	setp.gt.u32 	%p29, %r29, 3;
	@%p29 bra 	$L__BB3_31;
	add.s64 	%rd19, %rd18, %rd631;
	ld.global.v4.f32 	{%f266, %f267, %f268, %f269}, [%rd19];
	shl.b32 	%r2076, %r29, 8;
	add.s32 	%r2077, %r2076, %r27;
	shl.b32 	%r2078, %r2077, 2;
	add.s32 	%r2080, %r2069, %r2078;
	st.shared.f32 	[%r2080], %f266;
	st.shared.f32 	[%r2080+256], %f267;
	st.shared.f32 	[%r2080+512], %f268;
	st.shared.f32 	[%r2080+768], %f269;
	add.s32 	%r30, %r29, %r10;
	setp.gt.u32 	%p30, %r30, 3;
	@%p30 bra 	$L__BB3_31;
	add.s64 	%rd634, %rd19, %rd631;
	ld.global.v4.f32 	{%f270, %f271, %f272, %f273}, [%rd634];
	shl.b32 	%r2081, %r30, 8;
	add.s32 	%r2082, %r2081, %r27;
	shl.b32 	%r2083, %r2082, 2;
	add.s32 	%r2085, %r2069, %r2083;
	st.shared.f32 	[%r2085], %f270;
	st.shared.f32 	[%r2085+256], %f271;
	st.shared.f32 	[%r2085+512], %f272;
	st.shared.f32 	[%r2085+768], %f273;
$L__BB3_31:
	add.s32 	%r31, %r27, %r11;
	setp.gt.u32 	%p31, %r31, 63;
	@%p31 bra 	$L__BB3_384;
	setp.gt.u32 	%p32, %r3, 3;
	@%p32 bra 	$L__BB3_37;
	ld.param.u32 	%r6148, [_Z61hand_gemm_kernel_blockmn_shared_l2_prefetch_splitK_transA_8x8ILi64ELi128ELi16ELi4ELi8EEviiiPfiS0_iS0_iff_param_4];
	mul.lo.s32 	%r2086, %r31, %r6148;
	cvt.s64.s32 	%rd635, %r2086;
	add.s64 	%rd636, %rd4, %rd635;
	shl.b64 	%rd637, %rd636, 2;
	add.s64 	%rd638, %rd1, %rd637;
	mul.wide.u32 	%rd639, %r3, 16;
	add.s64 	%rd20, %rd638, %rd639;
	ld.global.v4.f32 	{%f274, %f275, %f276, %f277}, [%rd20];
	shl.b32 	%r2087, %r3, 8;
	add.s32 	%r2088, %r2087, %r31;
	shl.b32 	%r2089, %r2088, 2;
	mov.u32 	%r2090, _ZZ61hand_gemm_kernel_blockmn_shared_l2_prefetch_splitK_transA_8x8ILi64ELi128ELi16ELi4ELi8EEviiiPfiS0_iS0_iffE4sm_A;
	add.s32 	%r2091, %r2090, %r2089;
	st.shared.f32 	[%r2091], %f274;
	st.shared.f32 	[%r2091+256], %f275;
	st.shared.f32 	[%r2091+512], %f276;
	st.shared.f32 	[%r2091+768], %f277;
	add.s32 	%r32, %r3, %r10;
	setp.gt.u32 	%p33, %r32, 3;
	@%p33 bra 	$L__BB3_37;
	mul.wide.s32 	%rd640, %r10, 16;
	add.s64 	%rd21, %rd20, %rd640;
	ld.global.v4.f32 	{%f278, %f279, %f280, %f281}, [%rd21];
	shl.b32 	%r2092, %r32, 8;
	add.s32 	%r2093, %r2092, %r31;
	shl.b32 	%r2094, %r2093, 2;
	add.s32 	%r2096, %r2090, %r2094;
	st.shared.f32 	[%r2096], %f278;
	st.shared.f32 	[%r2096+256], %f279;
	st.shared.f32 	[%r2096+512], %f280;
	st.shared.f32 	[%r2096+768], %f281;
	add.s32 	%r33, %r32, %r10;
	setp.gt.u32 	%p34, %r33, 3;
	@%p34 bra 	$L__BB3_37;
	add.s64 	%rd22, %rd21, %rd640;
	ld.global.v4.f32 	{%f282, %f283, %f284, %f285}, [%rd22];
	shl.b32 	%r2097, %r33, 8;
	add.s32 	%r2098, %r2097, %r31;
	shl.b32 	%r2099, %r2098, 2;
	add.s32 	%r2101, %r2090, %r2099;
	st.shared.f32 	[%r2101], %f282;
	st.shared.f32 	[%r2101+256], %f283;
	st.shared.f32 	[%r2101+512], %f284;
	st.shared.f32 	[%r2101+768], %f285;
	add.s32 	%r34, %r33, %r10;
	setp.gt.u32 	%p35, %r34, 3;
	@%p35 bra 	$L__BB3_37;
	add.s64 	%rd643, %rd22, %rd640;
	ld.global.v4.f32 	{%f286, %f287, %f288, %f289}, [%rd643];
	shl.b32 	%r2102, %r34, 8;
	add.s32 	%r2103, %r2102, %r31;
	shl.b32 	%r2104, %r2103, 2;
	add.s32 	%r2106, %r2090, %r2104;
	st.shared.f32 	[%r2106], %f286;
	st.shared.f32 	[%r2106+256], %f287;
	st.shared.f32 	[%r2106+512], %f288;
	st.shared.f32 	[%r2106+768], %f289;
$L__BB3_37:
	add.s32 	%r35, %r31, %r11;
	setp.gt.u32 	%p36, %r35, 63;
	@%p36 bra 	$L__BB3_384;
	setp.gt.u32 	%p37, %r3, 3;
	@%p37 bra 	$L__BB3_43;
	ld.param.u32 	%r6149, [_Z61hand_gemm_kernel_blockmn_shared_l2_prefetch_splitK_transA_8x8ILi64ELi128ELi16ELi4ELi8EEviiiPfiS0_iS0_iff_param_4];
	mul.lo.s32 	%r2107, %r35, %r6149;
	cvt.s64.s32 	%rd644, %r2107;
	add.s64 	%rd645, %rd4, %rd644;
	shl.b64 	%rd646, %rd645, 2;
	add.s64 	%rd647, %rd1, %rd646;
	mul.wide.u32 	%rd648, %r3, 16;
	add.s64 	%rd23, %rd647, %rd648;
	ld.global.v4.f32 	{%f290, %f291, %f292, %f293}, [%rd23];
	shl.b32 	%r2108, %r3, 8;
	add.s32 	%r2109, %r2108, %r35;
	shl.b32 	%r2110, %r2109, 2;
	mov.u32 	%r2111, _ZZ61hand_gemm_kernel_blockmn_shared_l2_prefetch_splitK_transA_8x8ILi64ELi128ELi16ELi4ELi8EEviiiPfiS0_iS0_iffE4sm_A;
	add.s32 	%r2112, %r2111, %r2110;
	st.shared.f32 	[%r2112], %f290;
	st.shared.f32 	[%r2112+256], %f291;
	st.shared.f32 	[%r2112+512], %f292;
	st.shared.f32 	[%r2112+768], %f293;
	add.s32 	%r36, %r3, %r10;
	setp.gt.u32 	%p38, %r36, 3;
	@%p38 bra 	$L__BB3_43;
	mul.wide.s32 	%rd649, %r10, 16;
	add.s64 	%rd24, %rd23, %rd649;
	ld.global.v4.f32 	{%f294, %f295, %f296, %f297}, [%rd24];
	shl.b32 	%r2113, %r36, 8;
	add.s32 	%r2114, %r2113, %r35;
	shl.b32 	%r2115, %r2114, 2;
	add.s32 	%r2117, %r2111, %r2115;
	st.shared.f32 	[%r2117], %f294;
	st.shared.f32 	[%r2117+256], %f295;
	st.shared.f32 	[%r2117+512], %f296;
	st.shared.f32 	[%r2117+768], %f297;
	add.s32 	%r37, %r36, %r10;
	setp.gt.u32 	%p39, %r37, 3;
	@%p39 bra 	$L__BB3_43;
	add.s64 	%rd25, %rd24, %rd649;
	ld.global.v4.f32 	{%f298, %f299, %f300, %f301}, [%rd25];
	shl.b32 	%r2118, %r37, 8;
	add.s32 	%r2119, %r2118, %r35;
	shl.b32 	%r2120, %r2119, 2;
	add.s32 	%r2122, %r2111, %r2120;
	st.shared.f32 	[%r2122], %f298;
	st.shared.f32 	[%r2122+256], %f299;
	st.shared.f32 	[%r2122+512], %f300;
	st.shared.f32 	[%r2122+768], %f301;
	add.s32 	%r38, %r37, %r10;
	setp.gt.u32 	%p40, %r38, 3;
	@%p40 bra 	$L__BB3_43;
	add.s64 	%rd652, %rd25, %rd649;
	ld.global.v4.f32 	{%f302, %f303, %f304, %f305}, [%rd652];
	shl.b32 	%r2123, %r38, 8;
	add.s32 	%r2124, %r2123, %r35;
	shl.b32 	%r2125, %r2124, 2;
	add.s32 	%r2127, %r2111, %r2125;
	st.shared.f32 	[%r2127], %f302;
	st.shared.f32 	[%r2127+256], %f303;
	st.shared.f32 	[%r2127+512], %f304;
	st.shared.f32 	[%r2127+768], %f305;
$L__BB3_43:
	add.s32 	%r39, %r35, %r11;
	setp.gt.u32 	%p41, %r39, 63;
	@%p41 bra 	$L__BB3_384;
	setp.gt.u32 	%p42, %r3, 3;
	@%p42 bra 	$L__BB3_49;
	ld.param.u32 	%r6150, [_Z61hand_gemm_kernel_blockmn_shared_l2_prefetch_splitK_transA_8x8ILi64ELi128ELi16ELi4ELi8EEviiiPfiS0_iS0_iff_param_4];
	mul.lo.s32 	%r2128, %r39, %r6150;
	cvt.s64.s32 	%rd653, %r2128;
	add.s64 	%rd654, %rd4, %rd653;
	shl.b64 	%rd655, %rd654, 2;
	add.s64 	%rd656, %rd1, %rd655;
	mul.wide.u32 	%rd657, %r3, 16;
	add.s64 	%rd26, %rd656, %rd657;
	ld.global.v4.f32 	{%f306, %f307, %f308, %f309}, [%rd26];
	shl.b32 	%r2129, %r3, 8;
	add.s32 	%r2130, %r2129, %r39;
	shl.b32 	%r2131, %r2130, 2;
	mov.u32 	%r2132, _ZZ61hand_gemm_kernel_blockmn_shared_l2_prefetch_splitK_transA_8x8ILi64ELi128ELi16ELi4ELi8EEviiiPfiS0_iS0_iffE4sm_A;
	add.s32 	%r2133, %r2132, %r2131;
	st.shared.f32 	[%r2133], %f306;
	st.shared.f32 	[%r2133+256], %f307;
	st.shared.f32 	[%r2133+512], %f308;
	st.shared.f32 	[%r2133+768], %f309;
	add.s32 	%r40, %r3, %r10;
	setp.gt.u32 	%p43, %r40, 3;
	@%p43 bra 	$L__BB3_49;
	mul.wide.s32 	%rd658, %r10, 16;
	add.s64 	%rd27, %rd26, %rd658;
	ld.global.v4.f32 	{%f310, %f311, %f312, %f313}, [%rd27];
	shl.b32 	%r2134, %r40, 8;
	add.s32 	%r2135, %r2134, %r39;
	shl.b32 	%r2136, %r2135, 2;
	add.s32 	%r2138, %r2132, %r2136;
	st.shared.f32 	[%r2138], %f310;
	st.shared.f32 	[%r2138+256], %f311;
	st.shared.f32 	[%r2138+512], %f312;
	st.shared.f32 	[%r2138+768], %f313;
	add.s32 	%r41, %r40, %r10;
	setp.gt.u32 	%p44, %r41, 3;
	@%p44 bra 	$L__BB3_49;
	add.s64 	%rd28, %rd27, %rd658;
	ld.global.v4.f32 	{%f314, %f315, %f316, %f317}, [%rd28];
	shl.b32 	%r2139, %r41, 8;
	add.s32 	%r2140, %r2139, %r39;
	shl.b32 	%r2141, %r2140, 2;
	add.s32 	%r2143, %r2132, %r2141;
	st.shared.f32 	[%r2143], %f314;
	st.shared.f32 	[%r2143+256], %f315;
	st.shared.f32 	[%r2143+512], %f316;
	st.shared.f32 	[%r2143+768], %f317;
	add.s32 	%r42, %r41, %r10;
	setp.gt.u32 	%p45, %r42, 3;
	@%p45 bra 	$L__BB3_49;
	add.s64 	%rd661, %rd28, %rd658;
	ld.global.v4.f32 	{%f318, %f319, %f320, %f321}, [%rd661];
	shl.b32 	%r2144, %r42, 8;
	add.s32 	%r2145, %r2144, %r39;
	shl.b32 	%r2146, %r2145, 2;
	add.s32 	%r2148, %r2132, %r2146;
	st.shared.f32 	[%r2148], %f318;
	st.shared.f32 	[%r2148+256], %f319;
	st.shared.f32 	[%r2148+512], %f320;
	st.shared.f32 	[%r2148+768], %f321;
$L__BB3_49:
	add.s32 	%r43, %r39, %r11;
	setp.gt.u32 	%p46, %r43, 63;
	@%p46 bra 	$L__BB3_384;
	setp.gt.u32 	%p47, %r3, 3;
	@%p47 bra 	$L__BB3_55;
	ld.param.u32 	%r6151, [_Z61hand_gemm_kernel_blockmn_shared_l2_prefetch_splitK_transA_8x8ILi64ELi128ELi16ELi4ELi8EEviiiPfiS0_iS0_iff_param_4];
	mul.lo.s32 	%r2149, %r43, %r6151;
	cvt.s64.s32 	%rd662, %r2149;
	add.s64 	%rd663, %rd4, %rd662;
	shl.b64 	%rd664, %rd663, 2;
	add.s64 	%rd665, %rd1, %rd664;
	mul.wide.u32 	%rd666, %r3, 16;
	add.s64 	%rd29, %rd665, %rd666;
	ld.global.v4.f32 	{%f322, %f323, %f324, %f325}, [%rd29];
	shl.b32 	%r2150, %r3, 8;
	add.s32 	%r2151, %r2150, %r43;
	shl.b32 	%r2152, %r2151, 2;
	mov.u32 	%r2153, _ZZ61hand_gemm_kernel_blockmn_shared_l2_prefetch_splitK_transA_8x8ILi64ELi128ELi16ELi4ELi8EEviiiPfiS0_iS0_iffE4sm_A;
	add.s32 	%r2154, %r2153, %r2152;
	st.shared.f32 	[%r2154], %f322;
	st.shared.f32 	[%r2154+256], %f323;
	st.shared.f32 	[%r2154+512], %f324;
	st.shared.f32 	[%r2154+768], %f325;
	add.s32 	%r44, %r3, %r10;
	setp.gt.u32 	%p48, %r44, 3;
	@%p48 bra 	$L__BB3_55;
	mul.wide.s32 	%rd667, %r10, 16;
	add.s64 	%rd30, %rd29, %rd667;
	ld.global.v4.f32 	{%f326, %f327, %f328, %f329}, [%rd30];
	shl.b32 	%r2155, %r44, 8;
	add.s32 	%r2156, %r2155, %r43;
	shl.b32 	%r2157, %r2156, 2;
	add.s32 	%r2159, %r2153, %r2157;
	st.shared.f32 	[%r2159], %f326;
	st.shared.f32 	[%r2159+256], %f327;
	st.shared.f32 	[%r2159+512], %f328;
	st.shared.f32 	[%r2159+768], %f329;
	add.s32 	%r45, %r44, %r10;
	setp.gt.u32 	%p49, %r45, 3;
	@%p49 bra 	$L__BB3_55;
	add.s64 	%rd31, %rd30, %rd667;
	ld.global.v4.f32 	{%f330, %f331, %f332, %f333}, [%rd31];
	shl.b32 	%r2160, %r45, 8;
	add.s32 	%r2161, %r2160, %r43;
	shl.b32 	%r2162, %r2161, 2;
	add.s32 	%r2164, %r2153, %r2162;
	st.shared.f32 	[%r2164], %f330;
	st.shared.f32 	[%r2164+256], %f331;
	st.shared.f32 	[%r2164+512], %f332;
	st.shared.f32 	[%r2164+768], %f333;
	add.s32 	%r46, %r45, %r10;
	setp.gt.u32 	%p50, %r46, 3;
	@%p50 bra 	$L__BB3_55;
	add.s64 	%rd670, %rd31, %rd667;
	ld.global.v4.f32 	{%f334, %f335, %f336, %f337}, [%rd670];
	shl.b32 	%r2165, %r46, 8;
	add.s32 	%r2166, %r2165, %r43;
	shl.b32 	%r2167, %r2166, 2;
	add.s32 	%r2169, %r2153, %r2167;
	st.shared.f32 	[%r2169], %f334;
	st.shared.f32 	[%r2169+256], %f335;
	st.shared.f32 	[%r2169+512], %f336;
	st.shared.f32 	[%r2169+768], %f337;
$L__BB3_55:
	add.s32 	%r47, %r43, %r11;
	setp.gt.u32 	%p51, %r47, 63;
	@%p51 bra 	$L__BB3_384;
	setp.gt.u32 	%p52, %r3, 3;
	@%p52 bra 	$L__BB3_61;
	ld.param.u32 	%r6152, [_Z61hand_gemm_kernel_blockmn_shared_l2_prefetch_splitK_transA_8x8ILi64ELi128ELi16ELi4ELi8EEviiiPfiS0_iS0_iff_param_4];
	mul.lo.s32 	%r2170, %r47, %r6152;
	cvt.s64.s32 	%rd671, %r2170;
	add.s64 	%rd672, %rd4, %rd671;
	shl.b64 	%rd673, %rd672, 2;
	add.s64 	%rd674, %rd1, %rd673;
	mul.wide.u32 	%rd675, %r3, 16;
	add.s64 	%rd32, %rd674, %rd675;
	ld.global.v4.f32 	{%f338, %f339, %f340, %f341}, [%rd32];
	shl.b32 	%r2171, %r3, 8;
	add.s32 	%r2172, %r2171, %r47;
	shl.b32 	%r2173, %r2172, 2;
	mov.u32 	%r2174, _ZZ61hand_gemm_kernel_blockmn_shared_l2_prefetch_splitK_transA_8x8ILi64ELi128ELi16ELi4ELi8EEviiiPfiS0_iS0_iffE4sm_A;
	add.s32 	%r2175, %r2174, %r2173;
	st.shared.f32 	[%r2175], %f338;
	st.shared.f32 	[%r2175+256], %f339;
	st.shared.f32 	[%r2175+512], %f340;
	st.shared.f32 	[%r2175+768], %f341;
	add.s32 	%r48, %r3, %r10;
	setp.gt.u32 	%p53, %r48, 3;
	@%p53 bra 	$L__BB3_61;
	mul.wide.s32 	%rd676, %r10, 16;
	add.s64 	%rd33, %rd32, %rd676;
	ld.global.v4.f32 	{%f342, %f343, %f344, %f345}, [%rd33];
	shl.b32 	%r2176, %r48, 8;
	add.s32 	%r2177, %r2176, %r47;
	shl.b32 	%r2178, %r2177, 2;
	add.s32 	%r2180, %r2174, %r2178;
	st.shared.f32 	[%r2180], %f342;
	st.shared.f32 	[%r2180+256], %f343;
	st.shared.f32 	[%r2180+512], %f344;
	st.shared.f32 	[%r2180+768], %f345;
	add.s32 	%r49, %r48, %r10;
	setp.gt.u32 	%p54, %r49, 3;
	@%p54 bra 	$L__BB3_61;
	add.s64 	%rd34, %rd33, %rd676;
	ld.global.v4.f32 	{%f346, %f347, %f348, %f349}, [%rd34];
	shl.b32 	%r2181, %r49, 8;
	add.s32 	%r2182, %r2181, %r47;
	shl.b32 	%r2183, %r2182, 2;
	add.s32 	%r2185, %r2174, %r2183;
	st.shared.f32 	[%r2185], %f346;
	st.shared.f32 	[%r2185+256], %f347;
	st.shared.f32 	[%r2185+512], %f348;
	st.shared.f32 	[%r2185+768], %f349;
	add.s32 	%r50, %r49, %r10;
	setp.gt.u32 	%p55, %r50, 3;
	@%p55 bra 	$L__BB3_61;
	add.s64 	%rd679, %rd34, %rd676;
	ld.global.v4.f32 	{%f350, %f351, %f352, %f353}, [%rd679];
	shl.b32 	%r2186, %r50, 8;
	add.s32 	%r2187, %r2186, %r47;
	shl.b32 	%r2188, %r2187, 2;
	add.s32 	%r2190, %r2174, %r2188;
	st.shared.f32 	[%r2190], %f350;
	st.shared.f32 	[%r2190+256], %f351;
	st.shared.f32 	[%r2190+512], %f352;
	st.shared.f32 	[%r2190+768], %f353;
$L__BB3_61:
	add.s32 	%r51, %r47, %r11;
	setp.gt.u32 	%p56, %r51, 63;
	@%p56 bra 	$L__BB3_384;
	setp.gt.u32 	%p57, %r3, 3;
	@%p57 bra 	$L__BB3_67;
	ld.param.u32 	%r6153, [_Z61hand_gemm_kernel_blockmn_shared_l2_prefetch_splitK_transA_8x8ILi64ELi128ELi16ELi4ELi8EEviiiPfiS0_iS0_iff_param_4];
	mul.lo.s32 	%r2191, %r51, %r6153;
	cvt.s64.s32 	%rd680, %r2191;
	add.s64 	%rd681, %rd4, %rd680;
	shl.b64 	%rd682, %rd681, 2;
	add.s64 	%rd683, %rd1, %rd682;
	mul.wide.u32 	%rd684, %r3, 16;
	add.s64 	%rd35, %rd683, %rd684;
	ld.global.v4.f32 	{%f354, %f355, %f356, %f357}, [%rd35];
	shl.b32 	%r2192, %r3, 8;
	add.s32 	%r2193, %r2192, %r51;
	shl.b32 	%r2194, %r2193, 2;
	mov.u32 	%r2195, _ZZ61hand_gemm_kernel_blockmn_shared_l2_prefetch_splitK_transA_8x8ILi64ELi128ELi16ELi4ELi8EEviiiPfiS0_iS0_iffE4sm_A;
	add.s32 	%r2196, %r2195, %r2194;
	st.shared.f32 	[%r2196], %f354;
	st.shared.f32 	[%r2196+256], %f355;
	st.shared.f32 	[%r2196+512], %f356;
	st.shared.f32 	[%r2196+768], %f357;
	add.s32 	%r52, %r3, %r10;
	setp.gt.u32 	%p58, %r52, 3;
	@%p58 bra 	$L__BB3_67;
	mul.wide.s32 	%rd685, %r10, 16;
	add.s64 	%rd36, %rd35, %rd685;
	ld.global.v4.f32 	{%f358, %f359, %f360, %f361}, [%rd36];
	shl.b32 	%r2197, %r52, 8;
	add.s32 	%r2198, %r2197, %r51;
	shl.b32 	%r2199, %r2198, 2;
	add.s32 	%r2201, %r2195, %r2199;
	st.shared.f32 	[%r2201], %f358;
	st.shared.f32 	[%r2201+256], %f359;
	st.shared.f32 	[%r2201+512], %f360;
	st.shared.f32 	[%r2201+768], %f361;
	add.s32 	%r53, %r52, %r10;
	setp.gt.u32 	%p59, %r53, 3;
	@%p59 bra 	$L__BB3_67;
	add.s64 	%rd37, %rd36, %rd685;
	ld.global.v4.f32 	{%f362, %f363, %f364, %f365}, [%rd37];
	shl.b32 	%r2202, %r53, 8;
	add.s32 	%r2203, %r2202, %r51;
	shl.b32 	%r2204, %r2203, 2;
	add.s32 	%r2206, %r2195, %r2204;
	st.shared.f32 	[%r2206], %f362;
	st.shared.f32 	[%r2206+256], %f363;
	st.shared.f32 	[%r2206+512], %f364;
	st.shared.f32 	[%r2206+768], %f365;
	add.s32 	%r54, %r53, %r10;
	setp.gt.u32 	%p60, %r54, 3;
	@%p60 bra 	$L__BB3_67;
	add.s64 	%rd688, %rd37, %rd685;
	ld.global.v4.f32 	{%f366, %f367, %f368, %f369}, [%rd688];
	shl.b32 	%r2207, %r54, 8;
	add.s32 	%r2208, %r2207, %r51;
	shl.b32 	%r2209, %r2208, 2;
	add.s32 	%r2211, %r2195, %r2209;
	st.shared.f32 	[%r2211], %f366;
	st.shared.f32 	[%r2211+256], %f367;
	st.shared.f32 	[%r2211+512], %f368;
	st.shared.f32 	[%r2211+768], %f369;
$L__BB3_67:
	add.s32 	%r55, %r51, %r11;
	setp.gt.u32 	%p61, %r55, 63;
	@%p61 bra 	$L__BB3_384;
	setp.gt.u32 	%p62, %r3, 3;
	@%p62 bra 	$L__BB3_73;
	ld.param.u32 	%r6154, [_Z61hand_gemm_kernel_blockmn_shared_l2_prefetch_splitK_transA_8x8ILi64ELi128ELi16ELi4ELi8EEviiiPfiS0_iS0_iff_param_4];
	mul.lo.s32 	%r2212, %r55, %r6154;
	cvt.s64.s32 	%rd689, %r2212;
	add.s64 	%rd690, %rd4, %rd689;
	shl.b64 	%rd691, %rd690, 2;
	add.s64 	%rd692, %rd1, %rd691;
	mul.wide.u32 	%rd693, %r3, 16;
	add.s64 	%rd38, %rd692, %rd693;
	ld.global.v4.f32 	{%f370, %f371, %f372, %f373}, [%rd38];
	shl.b32 	%r2213, %r3, 8;
	add.s32 	%r2214, %r2213, %r55;
	shl.b32 	%r2215, %r2214, 2;
	mov.u32 	%r2216, _ZZ61hand_gemm_kernel_blockmn_shared_l2_prefetch_splitK_transA_8x8ILi64ELi128ELi16ELi4ELi8EEviiiPfiS0_iS0_iffE4sm_A;
	add.s32 	%r2217, %r2216, %r2215;
	st.shared.f32 	[%r2217], %f370;
	st.shared.f32 	[%r2217+256], %f371;
	st.shared.f32 	[%r2217+512], %f372;
	st.shared.f32 	[%r2217+768], %f373;
	add.s32 	%r56, %r3, %r10;
	setp.gt.u32 	%p63, %r56, 3;
	@%p63 bra 	$L__BB3_73;
	mul.wide.s32 	%rd694, %r10, 16;
	add.s64 	%rd39, %rd38, %rd694;
	ld.global.v4.f32 	{%f374, %f375, %f376, %f377}, [%rd39];
	shl.b32 	%r2218, %r56, 8;
	add.s32 	%r2219, %r2218, %r55;
	shl.b32 	%r2220, %r2219, 2;
	add.s32 	%r2222, %r2216, %r2220;
	st.shared.f32 	[%r2222], %f374;
	st.shared.f32 	[%r2222+256], %f375;
	st.shared.f32 	[%r2222+512], %f376;
	st.shared.f32 	[%r2222+768], %f377;
	add.s32 	%r57, %r56, %r10;
	setp.gt.u32 	%p64, %r57, 3;
	@%p64 bra 	$L__BB3_73;
	add.s64 	%rd40, %rd39, %rd694;
	ld.global.v4.f32 	{%f378, %f379, %f380, %f381}, [%rd40];
	shl.b32 	%r2223, %r57, 8;
	add.s32 	%r2224, %r2223, %r55;
	shl.b32 	%r2225, %r2224, 2;
	add.s32 	%r2227, %r2216, %r2225;
	st.shared.f32 	[%r2227], %f378;
	st.shared.f32 	[%r2227+256], %f379;
	st.shared.f32 	[%r2227+512], %f380;
	st.shared.f32 	[%r2227+768], %f381;
	add.s32 	%r58, %r57, %r10;
	setp.gt.u32 	%p65, %r58, 3;
	@%p65 bra 	$L__BB3_73;
	add.s64 	%rd697, %rd40, %rd694;
	ld.global.v4.f32 	{%f382, %f383, %f384, %f385}, [%rd697];
	shl.b32 	%r2228, %r58, 8;
	add.s32 	%r2229, %r2228, %r55;
	shl.b32 	%r2230, %r2229, 2;
	add.s32 	%r2232, %r2216, %r2230;
	st.shared.f32 	[%r2232], %f382;
	st.shared.f32 	[%r2232+256], %f383;
	st.shared.f32 	[%r2232+512], %f384;
	st.shared.f32 	[%r2232+768], %f385;
$L__BB3_73:
	add.s32 	%r59, %r55, %r11;
	setp.gt.u32 	%p66, %r59, 63;
	@%p66 bra 	$L__BB3_384;
	setp.gt.u32 	%p67, %r3, 3;
	@%p67 bra 	$L__BB3_79;
	ld.param.u32 	%r6155, [_Z61hand_gemm_kernel_blockmn_shared_l2_prefetch_splitK_transA_8x8ILi64ELi128ELi16ELi4ELi8EEviiiPfiS0_iS0_iff_param_4];
	mul.lo.s32 	%r2233, %r59, %r6155;
	cvt.s64.s32 	%rd698, %r2233;
	add.s64 	%rd699, %rd4, %rd698;
	shl.b64 	%rd700, %rd699, 2;
	add.s64 	%rd701, %rd1, %rd700;
	mul.wide.u32 	%rd702, %r3, 16;
	add.s64 	%rd41, %rd701, %rd702;
	ld.global.v4.f32 	{%f386, %f387, %f388, %f389}, [%rd41];
	shl.b32 	%r2234, %r3, 8;
	add.s32 	%r2235, %r2234, %r59;
	shl.b32 	%r2236, %r2235, 2;
	mov.u32 	%r2237, _ZZ61hand_gemm_kernel_blockmn_shared_l2_prefetch_splitK_transA_8x8ILi64ELi128ELi16ELi4ELi8EEviiiPfiS0_iS0_iffE4sm_A;
	add.s32 	%r2238, %r2237, %r2236;
	st.shared.f32 	[%r2238], %f386;
	st.shared.f32 	[%r2238+256], %f387;
	st.shared.f32 	[%r2238+512], %f388;
	st.shared.f32 	[%r2238+768], %f389;
	add.s32 	%r60, %r3, %r10;
	setp.gt.u32 	%p68, %r60, 3;
	@%p68 bra 	$L__BB3_79;
	mul.wide.s32 	%rd703, %r10, 16;
	add.s64 	%rd42, %rd41, %rd703;
	ld.global.v4.f32 	{%f390, %f391, %f392, %f393}, [%rd42];
	shl.b32 	%r2239, %r60, 8;
	add.s32 	%r2240, %r2239, %r59;
	shl.b32 	%r2241, %r2240, 2;
	add.s32 	%r2243, %r2237, %r2241;
	st.shared.f32 	[%r2243], %f390;
	st.shared.f32 	[%r2243+256], %f391;
	st.shared.f32 	[%r2243+512], %f392;
	st.shared.f32 	[%r2243+768], %f393;
	add.s32 	%r61, %r60, %r10;
	setp.gt.u32 	%p69, %r61, 3;
	@%p69 bra 	$L__BB3_79;
	add.s64 	%rd43, %rd42, %rd703;
	ld.global.v4.f32 	{%f394, %f395, %f396, %f397}, [%rd43];
	shl.b32 	%r2244, %r61, 8;
	add.s32 	%r2245, %r2244, %r59;
	shl.b32 	%r2246, %r2245, 2;
	add.s32 	%r2248, %r2237, %r2246;
	st.shared.f32 	[%r2248], %f394;
	st.shared.f32 	[%r2248+256], %f395;
	st.shared.f32 	[%r2248+512], %f396;
	st.shared.f32 	[%r2248+768], %f397;
	add.s32 	%r62, %r61, %r10;
	setp.gt.u32 	%p70, %r62, 3;
	@%p70 bra 	$L__BB3_79;
	add.s64 	%rd706, %rd43, %rd703;
	ld.global.v4.f32 	{%f398, %f399, %f400, %f401}, [%rd706];
	shl.b32 	%r2249, %r62, 8;
	add.s32 	%r2250, %r2249, %r59;
	shl.b32 	%r2251, %r2250, 2;
	add.s32 	%r2253, %r2237, %r2251;
	st.shared.f32 	[%r2253], %f398;
	st.shared.f32 	[%r2253+256], %f399;
	st.shared.f32 	[%r2253+512], %f400;
	st.shared.f32 	[%r2253+768], %f401;
$L__BB3_79:
	add.s32 	%r63, %r59, %r11;
	setp.gt.u32 	%p71, %r63, 63;
	@%p71 bra 	$L__BB3_384;
	setp.gt.u32 	%p72, %r3, 3;
	@%p72 bra 	$L__BB3_85;
	ld.param.u32 	%r6156, [_Z61hand_gemm_kernel_blockmn_shared_l2_prefetch_splitK_transA_8x8ILi64ELi128ELi16ELi4ELi8EEviiiPfiS0_iS0_iff_param_4];
	mul.lo.s32 	%r2254, %r63, %r6156;
	cvt.s64.s32 	%rd707, %r2254;
	add.s64 	%rd708, %rd4, %rd707;
	shl.b64 	%rd709, %rd708, 2;
	add.s64 	%rd710, %rd1, %rd709;
	mul.wide.u32 	%rd711, %r3, 16;
	add.s64 	%rd44, %rd710, %rd711;
	ld.global.v4.f32 	{%f402, %f403, %f404, %f405}, [%rd44];
	shl.b32 	%r2255, %r3, 8;
	add.s32 	%r2256, %r2255, %r63;
	shl.b32 	%r2257, %r2256, 2;
	mov.u32 	%r2258, _ZZ61hand_gemm_kernel_blockmn_shared_l2_prefetch_splitK_transA_8x8ILi64ELi128ELi16ELi4ELi8EEviiiPfiS0_iS0_iffE4sm_A;
	add.s32 	%r2259, %r2258, %r2257;
	st.shared.f32 	[%r2259], %f402;
	st.shared.f32 	[%r2259+256], %f403;
	st.shared.f32 	[%r2259+512], %f404;
	st.shared.f32 	[%r2259+768], %f405;
	add.s32 	%r64, %r3, %r10;
	setp.gt.u32 	%p73, %r64, 3;
	@%p73 bra 	$L__BB3_85;
	mul.wide.s32 	%rd712, %r10, 16;
	add.s64 	%rd45, %rd44, %rd712;
	ld.global.v4.f32 	{%f406, %f407, %f408, %f409}, [%rd45];
	shl.b32 	%r2260, %r64, 8;
	add.s32 	%r2261, %r2260, %r63;
	shl.b32 	%r2262, %r2261, 2;
	add.s32 	%r2264, %r2258, %r2262;
	st.shared.f32 	[%r2264], %f406;
	st.shared.f32 	[%r2264+256], %f407;
	st.shared.f32 	[%r2264+512], %f408;
	st.shared.f32 	[%r2264+768], %f409;
	add.s32 	%r65, %r64, %r10;
	setp.gt.u32 	%p74, %r65, 3;
	@%p74 bra 	$L__BB3_85;
	add.s64 	%rd46, %rd45, %rd712;
	ld.global.v4.f32 	{%f410, %f411, %f412, %f413}, [%rd46];
	shl.b32 	%r2265, %r65, 8;
	add.s32 	%r2266, %r2265, %r63;
	shl.b32 	%r2267, %r2266, 2;
	add.s32 	%r2269, %r2258, %r2267;
	st.shared.f32 	[%r2269], %f410;
	st.shared.f32 	[%r2269+256], %f411;
	st.shared.f32 	[%r2269+512], %f412;
	st.shared.f32 	[%r2269+768], %f413;
	add.s32 	%r66, %r65, %r10;
	setp.gt.u32 	%p75, %r66, 3;
	@%p75 bra 	$L__BB3_85;
	add.s64 	%rd715, %rd46, %rd712;
	ld.global.v4.f32 	{%f414, %f415, %f416, %f417}, [%rd715];
	shl.b32 	%r2270, %r66, 8;
	add.s32 	%r2271, %r2270, %r63;
	shl.b32 	%r2272, %r2271, 2;
	add.s32 	%r2274, %r2258, %r2272;
	st.shared.f32 	[%r2274], %f414;
	st.shared.f32 	[%r2274+256], %f415;
	st.shared.f32 	[%r2274+512], %f416;
	st.shared.f32 	[%r2274+768], %f417;
$L__BB3_85:
	add.s32 	%r67, %r63, %r11;
	setp.gt.u32 	%p76, %r67, 63;
	@%p76 bra 	$L__BB3_384;
	setp.gt.u32 	%p77, %r3, 3;
	@%p77 bra 	$L__BB3_91;
	ld.param.u32 	%r6157, [_Z61hand_gemm_kernel_blockmn_shared_l2_prefetch_splitK_transA_8x8ILi64ELi128ELi16ELi4ELi8EEviiiPfiS0_iS0_iff_param_4];
	mul.lo.s32 	%r2275, %r67, %r6157;
	cvt.s64.s32 	%rd716, %r2275;
	add.s64 	%rd717, %rd4, %rd716;
	shl.b64 	%rd718, %rd717, 2;
	add.s64 	%rd719, %rd1, %rd718;
	mul.wide.u32 	%rd720, %r3, 16;
	add.s64 	%rd47, %rd719, %rd720;
	ld.global.v4.f32 	{%f418, %f419, %f420, %f421}, [%rd47];
	shl.b32 	%r2276, %r3, 8;
	add.s32 	%r2277, %r2276, %r67;
	shl.b32 	%r2278, %r2277, 2;
	mov.u32 	%r2279, _ZZ61hand_gemm_kernel_blockmn_shared_l2_prefetch_splitK_transA_8x8ILi64ELi128ELi16ELi4ELi8EEviiiPfiS0_iS0_iffE4sm_A;
	add.s32 	%r2280, %r2279, %r2278;
	st.shared.f32 	[%r2280], %f418;
	st.shared.f32 	[%r2280+256], %f419;
	st.shared.f32 	[%r2280+512], %f420;
	st.shared.f32 	[%r2280+768], %f421;
	add.s32 	%r68, %r3, %r10;
	setp.gt.u32 	%p78, %r68, 3;
	@%p78 bra 	$L__BB3_91;
	mul.wide.s32 	%rd721, %r10, 16;
	add.s64 	%rd48, %rd47, %rd721;
	ld.global.v4.f32 	{%f422, %f423, %f424, %f425}, [%rd48];
	shl.b32 	%r2281, %r68, 8;
	add.s32 	%r2282, %r2281, %r67;
	shl.b32 	%r2283, %r2282, 2;
	add.s32 	%r2285, %r2279, %r2283;
	st.shared.f32 	[%r2285], %f422;
	st.shared.f32 	[%r2285+256], %f423;
	st.shared.f32 	[%r2285+512], %f424;
	st.shared.f32 	[%r2285+768], %f425;
	add.s32 	%r69, %r68, %r10;
	setp.gt.u32 	%p79, %r69, 3;
	@%p79 bra 	$L__BB3_91;
	add.s64 	%rd49, %rd48, %rd721;
	ld.global.v4.f32 	{%f426, %f427, %f428, %f429}, [%rd49];
	shl.b32 	%r2286, %r69, 8;
	add.s32 	%r2287, %r2286, %r67;
	shl.b32 	%r2288, %r2287, 2;
	add.s32 	%r2290, %r2279, %r2288;
	st.shared.f32 	[%r2290], %f426;
	st.shared.f32 	[%r2290+256], %f427;
	st.shared.f32 	[%r2290+512], %f428;
	st.shared.f32 	[%r2290+768], %f429;
	add.s32 	%r70, %r69, %r10;
	setp.gt.u32 	%p80, %r70, 3;
	@%p80 bra 	$L__BB3_91;
	add.s64 	%rd724, %rd49, %rd721;
	ld.global.v4.f32 	{%f430, %f431, %f432, %f433}, [%rd724];
	shl.b32 	%r2291, %r70, 8;
	add.s32 	%r2292, %r2291, %r67;
	shl.b32 	%r2293, %r2292, 2;
	add.s32 	%r2295, %r2279, %r2293;
	st.shared.f32 	[%r2295], %f430;
	st.shared.f32 	[%r2295+256], %f431;
	st.shared.f32 	[%r2295+512], %f432;
	st.shared.f32 	[%r2295+768], %f433;
$L__BB3_91:
	add.s32 	%r71, %r67, %r11;
	setp.gt.u32 	%p81, %r71, 63;
	@%p81 bra 	$L__BB3_384;
	setp.gt.u32 	%p82, %r3, 3;
	@%p82 bra 	$L__BB3_97;
	ld.param.u32 	%r6158, [_Z61hand_gemm_kernel_blockmn_shared_l2_prefetch_splitK_transA_8x8ILi64ELi128ELi16ELi4ELi8EEviiiPfiS0_iS0_iff_param_4];
	mul.lo.s32 	%r2296, %r71, %r6158;
	cvt.s64.s32 	%rd725, %r2296;
	add.s64 	%rd726, %rd4, %rd725;
	shl.b64 	%rd727, %rd726, 2;
	add.s64 	%rd728, %rd1, %rd727;
	mul.wide.u32 	%rd729, %r3, 16;
	add.s64 	%rd50, %rd728, %rd729;
	ld.global.v4.f32 	{%f434, %f435, %f436, %f437}, [%rd50];
	shl.b32 	%r2297, %r3, 8;
	add.s32 	%r2298, %r2297, %r71;
	shl.b32 	%r2299, %r2298, 2;
	mov.u32 	%r2300, _ZZ61hand_gemm_kernel_blockmn_shared_l2_prefetch_splitK_transA_8x8ILi64ELi128ELi16ELi4ELi8EEviiiPfiS0_iS0_iffE4sm_A;
	add.s32 	%r2301, %r2300, %r2299;
	st.shared.f32 	[%r2301], %f434;
	st.shared.f32 	[%r2301+256], %f435;
	st.shared.f32 	[%r2301+512], %f436;
	st.shared.f32 	[%r2301+768], %f437;
	add.s32 	%r72, %r3, %r10;
	setp.gt.u32 	%p83, %r72, 3;
	@%p83 bra 	$L__BB3_97;
	mul.wide.s32 	%rd730, %r10, 16;
	add.s64 	%rd51, %rd50, %rd730;
	ld.global.v4.f32 	{%f438, %f439, %f440, %f441}, [%rd51];
	shl.b32 	%r2302, %r72, 8;
	add.s32 	%r2303, %r2302, %r71;
	shl.b32 	%r2304, %r2303, 2;
	add.s32 	%r2306, %r2300, %r2304;
	st.shared.f32 	[%r2306], %f438;
	st.shared.f32 	[%r2306+256], %f439;
	st.shared.f32 	[%r2306+512], %f440;
	st.shared.f32 	[%r2306+768], %f441;
	add.s32 	%r73, %r72, %r10;
	setp.gt.u32 	%p84, %r73, 3;
	@%p84 bra 	$L__BB3_97;
	add.s64 	%rd52, %rd51, %rd730;
	ld.global.v4.f32 	{%f442, %f443, %f444, %f445}, [%rd52];
	shl.b32 	%r2307, %r73, 8;
	add.s32 	%r2308, %r2307, %r71;
	shl.b32 	%r2309, %r2308, 2;
	add.s32 	%r2311, %r2300, %r2309;
	st.shared.f32 	[%r2311], %f442;
	st.shared.f32 	[%r2311+256], %f443;
	st.shared.f32 	[%r2311+512], %f444;
	st.shared.f32 	[%r2311+768], %f445;
	add.s32 	%r74, %r73, %r10;
	setp.gt.u32 	%p85, %r74, 3;
	@%p85 bra 	$L__BB3_97;
	add.s64 	%rd733, %rd52, %rd730;
	ld.global.v4.f32 	{%f446, %f447, %f448, %f449}, [%rd733];
	shl.b32 	%r2312, %r74, 8;
	add.s32 	%r2313, %r2312, %r71;
	shl.b32 	%r2314, %r2313, 2;
	add.s32 	%r2316, %r2300, %r2314;
	st.shared.f32 	[%r2316], %f446;
	st.shared.f32 	[%r2316+256], %f447;
	st.shared.f32 	[%r2316+512], %f448;
	st.shared.f32 	[%r2316+768], %f449;
$L__BB3_97:
	add.s32 	%r75, %r71, %r11;
	setp.gt.u32 	%p86, %r75, 63;
	@%p86 bra 	$L__BB3_384;
	setp.gt.u32 	%p87, %r3, 3;
	@%p87 bra 	$L__BB3_103;
	ld.param.u32 	%r6159, [_Z61hand_gemm_kernel_blockmn_shared_l2_prefetch_splitK_transA_8x8ILi64ELi128ELi16ELi4ELi8EEviiiPfiS0_iS0_iff_param_4];
	mul.lo.s32 	%r2317, %r75, %r6159;
	cvt.s64.s32 	%rd734, %r2317;
	add.s64 	%rd735, %rd4, %rd734;
	shl.b64 	%rd736, %rd735, 2;
	add.s64 	%rd737, %rd1, %rd736;
	mul.wide.u32 	%rd738, %r3, 16;
	add.s64 	%rd53, %rd737, %rd738;
	ld.global.v4.f32 	{%f450, %f451, %f452, %f453}, [%rd53];
	shl.b32 	%r2318, %r3, 8;
	add.s32 	%r2319, %r2318, %r75;
	shl.b32 	%r2320, %r2319, 2;
	mov.u32 	%r2321, _ZZ61hand_gemm_kernel_blockmn_shared_l2_prefetch_splitK_transA_8x8ILi64ELi128ELi16ELi4ELi8EEviiiPfiS0_iS0_iffE4sm_A;
	add.s32 	%r2322, %r2321, %r2320;
	st.shared.f32 	[%r2322], %f450;
	st.shared.f32 	[%r2322+256], %f451;
	st.shared.f32 	[%r2322+512], %f452;
	st.shared.f32 	[%r2322+768], %f453;
	add.s32 	%r76, %r3, %r10;
	setp.gt.u32 	%p88, %r76, 3;
	@%p88 bra 	$L__BB3_103;
	mul.wide.s32 	%rd739, %r10, 16;
	add.s64 	%rd54, %rd53, %rd739;
	ld.global.v4.f32 	{%f454, %f455, %f456, %f457}, [%rd54];
	shl.b32 	%r2323, %r76, 8;
	add.s32 	%r2324, %r2323, %r75;
	shl.b32 	%r2325, %r2324, 2;
	add.s32 	%r2327, %r2321, %r2325;
	st.shared.f32 	[%r2327], %f454;
	st.shared.f32 	[%r2327+256], %f455;
	st.shared.f32 	[%r2327+512], %f456;
	st.shared.f32 	[%r2327+768], %f457;
	add.s32 	%r77, %r76, %r10;
	setp.gt.u32 	%p89, %r77, 3;
	@%p89 bra 	$L__BB3_103;
	add.s64 	%rd55, %rd54, %rd739;
	ld.global.v4.f32 	{%f458, %f459, %f460, %f461}, [%rd55];
	shl.b32 	%r2328, %r77, 8;
	add.s32 	%r2329, %r2328, %r75;
	shl.b32 	%r2330, %r2329, 2;
	add.s32 	%r2332, %r2321, %r2330;
	st.shared.f32 	[%r2332], %f458;
	st.shared.f32 	[%r2332+256], %f459;
	st.shared.f32 	[%r2332+512], %f460;
	st.shared.f32 	[%r2332+768], %f461;
	add.s32 	%r78, %r77, %r10;
	setp.gt.u32 	%p90, %r78, 3;
	@%p90 bra 	$L__BB3_103;
	add.s64 	%rd742, %rd55, %rd739;
	ld.global.v4.f32 	{%f462, %f463, %f464, %f465}, [%rd742];
	shl.b32 	%r2333, %r78, 8;
	add.s32 	%r2334, %r2333, %r75;
	shl.b32 	%r2335, %r2334, 2;
	add.s32 	%r2337, %r2321, %r2335;
	st.shared.f32 	[%r2337], %f462;
	st.shared.f32 	[%r2337+256], %f463;
	st.shared.f32 	[%r2337+512], %f464;
	st.shared.f32 	[%r2337+768], %f465;
$L__BB3_103:
	add.s32 	%r79, %r75, %r11;
	setp.gt.u32 	%p91, %r79, 63;
	@%p91 bra 	$L__BB3_384;
	setp.gt.u32 	%p92, %r3, 3;
	@%p92 bra 	$L__BB3_109;
	ld.param.u32 	%r6160, [_Z61hand_gemm_kernel_blockmn_shared_l2_prefetch_splitK_transA_8x8ILi64ELi128ELi16ELi4ELi8EEviiiPfiS0_iS0_iff_param_4];
	mul.lo.s32 	%r2338, %r79, %r6160;
	cvt.s64.s32 	%rd743, %r2338;
	add.s64 	%rd744, %rd4, %rd743;
	shl.b64 	%rd745, %rd744, 2;
	add.s64 	%rd746, %rd1, %rd745;
	mul.wide.u32 	%rd747, %r3, 16;
	add.s64 	%rd56, %rd746, %rd747;
	ld.global.v4.f32 	{%f466, %f467, %f468, %f469}, [%rd56];
	shl.b32 	%r2339, %r3, 8;
	add.s32 	%r2340, %r2339, %r79;
	shl.b32 	%r2341, %r2340, 2;
	mov.u32 	%r2342, _ZZ61hand_gemm_kernel_blockmn_shared_l2_prefetch_splitK_transA_8x8ILi64ELi128ELi16ELi4ELi8EEviiiPfiS0_iS0_iffE4sm_A;
	add.s32 	%r2343, %r2342, %r2341;
	st.shared.f32 	[%r2343], %f466;
	st.shared.f32 	[%r2343+256], %f467;
	st.shared.f32 	[%r2343+512], %f468;
	st.shared.f32 	[%r2343+768], %f469;
	add.s32 	%r80, %r3, %r10;
	setp.gt.u32 	%p93, %r80, 3;
	@%p93 bra 	$L__BB3_109;
	mul.wide.s32 	%rd748, %r10, 16;
	add.s64 	%rd57, %rd56, %rd748;
	ld.global.v4.f32 	{%f470, %f471, %f472, %f473}, [%rd57];
	shl.b32 	%r2344, %r80, 8;
	add.s32 	%r2345, %r2344, %r79;
	shl.b32 	%r2346, %r2345, 2;
	add.s32 	%r2348, %r2342, %r2346;
	st.shared.f32 	[%r2348], %f470;
	st.shared.f32 	[%r2348+256], %f471;
	st.shared.f32 	[%r2348+512], %f472;
	st.shared.f32 	[%r2348+768], %f473;
	add.s32 	%r81, %r80, %r10;
	setp.gt.u32 	%p94, %r81, 3;
	@%p94 bra 	$L__BB3_109;
	add.s64 	%rd58, %rd57, %rd748;
	ld.global.v4.f32 	{%f474, %f475, %f476, %f477}, [%rd58];
	shl.b32 	%r2349, %r81, 8;
	add.s32 	%r2350, %r2349, %r79;
	shl.b32 	%r2351, %r2350, 2;
	add.s32 	%r2353, %r2342, %r2351;
	st.shared.f32 	[%r2353], %f474;
	st.shared.f32 	[%r2353+256], %f475;
	st.shared.f32 	[%r2353+512], %f476;
	st.shared.f32 	[%r2353+768], %f477;
	add.s32 	%r82, %r81, %r10;
	setp.gt.u32 	%p95, %r82, 3;
	@%p95 bra 	$L__BB3_109;
	add.s64 	%rd751, %rd58, %rd748;
	ld.global.v4.f32 	{%f478, %f479, %f480, %f481}, [%rd751];
	shl.b32 	%r2354, %r82, 8;
	add.s32 	%r2355, %r2354, %r79;
	shl.b32 	%r2356, %r2355, 2;
	add.s32 	%r2358, %r2342, %r2356;
	st.shared.f32 	[%r2358], %f478;
	st.shared.f32 	[%r2358+256], %f479;
	st.shared.f32 	[%r2358+512], %f480;
	st.shared.f32 	[%r2358+768], %f481;
$L__BB3_109:
	add.s32 	%r83, %r79, %r11;
	setp.gt.u32 	%p96, %r83, 63;
	@%p96 bra 	$L__BB3_384;
	setp.gt.u32 	%p97, %r3, 3;
	@%p97 bra 	$L__BB3_115;
	ld.param.u32 	%r6161, [_Z61hand_gemm_kernel_blockmn_shared_l2_prefetch_splitK_transA_8x8ILi64ELi128ELi16ELi4ELi8EEviiiPfiS0_iS0_iff_param_4];
	mul.lo.s32 	%r2359, %r83, %r6161;
	cvt.s64.s32 	%rd752, %r2359;
	add.s64 	%rd753, %rd4, %rd752;
	shl.b64 	%rd754, %rd753, 2;
	add.s64 	%rd755, %rd1, %rd754;
	mul.wide.u32 	%rd756, %r3, 16;
	add.s64 	%rd59, %rd755, %rd756;
	ld.global.v4.f32 	{%f482, %f483, %f484, %f485}, [%rd59];
	shl.b32 	%r2360, %r3, 8;
	add.s32 	%r2361, %r2360, %r83;
	shl.b32 	%r2362, %r2361, 2;
	mov.u32 	%r2363, _ZZ61hand_gemm_kernel_blockmn_shared_l2_prefetch_splitK_transA_8x8ILi64ELi128ELi16ELi4ELi8EEviiiPfiS0_iS0_iffE4sm_A;
	add.s32 	%r2364, %r2363, %r2362;
	st.shared.f32 	[%r2364], %f482;
	st.shared.f32 	[%r2364+256], %f483;
	st.shared.f32 	[%r2364+512], %f484;
	st.shared.f32 	[%r2364+768], %f485;
	add.s32 	%r84, %r3, %r10;
	setp.gt.u32 	%p98, %r84, 3;
	@%p98 bra 	$L__BB3_115;
	mul.wide.s32 	%rd757, %r10, 16;
	add.s64 	%rd60, %rd59, %rd757;
	ld.global.v4.f32 	{%f486, %f487, %f488, %f489}, [%rd60];
	shl.b32 	%r2365, %r84, 8;
	add.s32 	%r2366, %r2365, %r83;
	shl.b32 	%r2367, %r2366, 2;
	add.s32 	%r2369, %r2363, %r2367;
	st.shared.f32 	[%r2369], %f486;
	st.shared.f32 	[%r2369+256], %f487;
	st.shared.f32 	[%r2369+512], %f488;
	st.shared.f32 	[%r2369+768], %f489;
	add.s32 	%r85, %r84, %r10;
	setp.gt.u32 	%p99, %r85, 3;
	@%p99 bra 	$L__BB3_115;
	add.s64 	%rd61, %rd60, %rd757;
	ld.global.v4.f32 	{%f490, %f491, %f492, %f493}, [%rd61];
	shl.b32 	%r2370, %r85, 8;
	add.s32 	%r2371, %r2370, %r83;
	shl.b32 	%r2372, %r2371, 2;
	add.s32 	%r2374, %r2363, %r2372;
	st.shared.f32 	[%r2374], %f490;
	st.shared.f32 	[%r2374+256], %f491;
	st.shared.f32 	[%r2374+512], %f492;
	st.shared.f32 	[%r2374+768], %f493;
	add.s32 	%r86, %r85, %r10;
	setp.gt.u32 	%p100, %r86, 3;
	@%p100 bra 	$L__BB3_115;
	add.s64 	%rd760, %rd61, %rd757;
	ld.global.v4.f32 	{%f494, %f495, %f496, %f497}, [%rd760];
	shl.b32 	%r2375, %r86, 8;
	add.s32 	%r2376, %r2375, %r83;
	shl.b32 	%r2377, %r2376, 2;
	add.s32 	%r2379, %r2363, %r2377;
	st.shared.f32 	[%r2379], %f494;
	st.shared.f32 	[%r2379+256], %f495;
	st.shared.f32 	[%r2379+512], %f496;
	st.shared.f32 	[%r2379+768], %f497;
$L__BB3_115:
	add.s32 	%r87, %r83, %r11;
	setp.gt.u32 	%p101, %r87, 63;
	@%p101 bra 	$L__BB3_384;
	setp.gt.u32 	%p102, %r3, 3;
	@%p102 bra 	$L__BB3_121;
	ld.param.u32 	%r6162, [_Z61hand_gemm_kernel_blockmn_shared_l2_prefetch_splitK_transA_8x8ILi64ELi128ELi16ELi4ELi8EEviiiPfiS0_iS0_iff_param_4];
	mul.lo.s32 	%r2380, %r87, %r6162;
	cvt.s64.s32 	%rd761, %r2380;
	add.s64 	%rd762, %rd4, %rd761;
	shl.b64 	%rd763, %rd762, 2;
	add.s64 	%rd764, %rd1, %rd763;
	mul.wide.u32 	%rd765, %r3, 16;
	add.s64 	%rd62, %rd764, %rd765;
	ld.global.v4.f32 	{%f498, %f499, %f500, %f501}, [%rd62];
	shl.b32 	%r2381, %r3, 8;
	add.s32 	%r2382, %r2381, %r87;
	shl.b32 	%r2383, %r2382, 2;
	mov.u32 	%r2384, _ZZ61hand_gemm_kernel_blockmn_shared_l2_prefetch_splitK_transA_8x8ILi64ELi128ELi16ELi4ELi8EEviiiPfiS0_iS0_iffE4sm_A;
	add.s32 	%r2385, %r2384, %r2383;
	st.shared.f32 	[%r2385], %f498;
	st.shared.f32 	[%r2385+256], %f499;
	st.shared.f32 	[%r2385+512], %f500;
	st.shared.f32 	[%r2385+768], %f501;
	add.s32 	%r88, %r3, %r10;
	setp.gt.u32 	%p103, %r88, 3;
	@%p103 bra 	$L__BB3_121;
	mul.wide.s32 	%rd766, %r10, 16;
	add.s64 	%rd63, %rd62, %rd766;
	ld.global.v4.f32 	{%f502, %f503, %f504, %f505}, [%rd63];
	shl.b32 	%r2386, %r88, 8;
	add.s32 	%r2387, %r2386, %r87;
	shl.b32 	%r2388, %r2387, 2;
	add.s32 	%r2390, %r2384, %r2388;
	st.shared.f32 	[%r2390], %f502;
	st.shared.f32 	[%r2390+256], %f503;
	st.shared.f32 	[%r2390+512], %f504;
	st.shared.f32 	[%r2390+768], %f505;
	add.s32 	%r89, %r88, %r10;
	setp.gt.u32 	%p104, %r89, 3;
	@%p104 bra 	$L__BB3_121;
	add.s64 	%rd64, %rd63, %rd766;
	ld.global.v4.f32 	{%f506, %f507, %f508, %f509}, [%rd64];
	shl.b32 	%r2391, %r89, 8;
	add.s32 	%r2392, %r2391, %r87;
	shl.b32 	%r2393, %r2392, 2;
	add.s32 	%r2395, %r2384, %r2393;
	st.shared.f32 	[%r2395], %f506;
	st.shared.f32 	[%r2395+256], %f507;
	st.shared.f32 	[%r2395+512], %f508;
	st.shared.f32 	[%r2395+768], %f509;
	add.s32 	%r90, %r89, %r10;
	setp.gt.u32 	%p105, %r90, 3;
	@%p105 bra 	$L__BB3_121;
	add.s64 	%rd769, %rd64, %rd766;
	ld.global.v4.f32 	{%f510, %f511, %f512, %f513}, [%rd769];
	shl.b32 	%r2396, %r90, 8;
	add.s32 	%r2397, %r2396, %r87;
	shl.b32 	%r2398, %r2397, 2;
	add.s32 	%r2400, %r2384, %r2398;
	st.shared.f32 	[%r2400], %f510;
	st.shared.f32 	[%r2400+256], %f511;
	st.shared.f32 	[%r2400+512], %f512;
	st.shared.f32 	[%r2400+768], %f513;
$L__BB3_121:
	add.s32 	%r91, %r87, %r11;
	setp.gt.u32 	%p106, %r91, 63;
	@%p106 bra 	$L__BB3_384;
	setp.gt.u32 	%p107, %r3, 3;
	@%p107 bra 	$L__BB3_127;
	ld.param.u32 	%r6163, [_Z61hand_gemm_kernel_blockmn_shared_l2_prefetch_splitK_transA_8x8ILi64ELi128ELi16ELi4ELi8EEviiiPfiS0_iS0_iff_param_4];
	mul.lo.s32 	%r2401, %r91, %r6163;
	cvt.s64.s32 	%rd770, %r2401;
	add.s64 	%rd771, %rd4, %rd770;
	shl.b64 	%rd772, %rd771, 2;
	add.s64 	%rd773, %rd1, %rd772;
	mul.wide.u32 	%rd774, %r3, 16;
	add.s64 	%rd65, %rd773, %rd774;
	ld.global.v4.f32 	{%f514, %f515, %f516, %f517}, [%rd65];
	shl.b32 	%r2402, %r3, 8;
	add.s32 	%r2403, %r2402, %r91;
	shl.b32 	%r2404, %r2403, 2;
	mov.u32 	%r2405, _ZZ61hand_gemm_kernel_blockmn_shared_l2_prefetch_splitK_transA_8x8ILi64ELi128ELi16ELi4ELi8EEviiiPfiS0_iS0_iffE4sm_A;
	add.s32 	%r2406, %r2405, %r2404;
	st.shared.f32 	[%r2406], %f514;
	st.shared.f32 	[%r2406+256], %f515;
	st.shared.f32 	[%r2406+512], %f516;
	st.shared.f32 	[%r2406+768], %f517;
	add.s32 	%r92, %r3, %r10;
	setp.gt.u32 	%p108, %r92, 3;
	@%p108 bra 	$L__BB3_127;
	mul.wide.s32 	%rd775, %r10, 16;
	add.s64 	%rd66, %rd65, %rd775;
	ld.global.v4.f32 	{%f518, %f519, %f520, %f521}, [%rd66];
	shl.b32 	%r2407, %r92, 8;
	add.s32 	%r2408, %r2407, %r91;
	shl.b32 	%r2409, %r2408, 2;
	add.s32 	%r2411, %r2405, %r2409;
	st.shared.f32 	[%r2411], %f518;
	st.shared.f32 	[%r2411+256], %f519;
	st.shared.f32 	[%r2411+512], %f520;
	st.shared.f32 	[%r2411+768], %f521;
	add.s32 	%r93, %r92, %r10;
	setp.gt.u32 	%p109, %r93, 3;
	@%p109 bra 	$L__BB3_127;
	add.s64 	%rd67, %rd66, %rd775;
	ld.global.v4.f32 	{%f522, %f523, %f524, %f525}, [%rd67];
	shl.b32 	%r2412, %r93, 8;
	add.s32 	%r2413, %r2412, %r91;
	shl.b32 	%r2414, %r2413, 2;
	add.s32 	%r2416, %r2405, %r2414;
	st.shared.f32 	[%r2416], %f522;
	st.shared.f32 	[%r2416+256], %f523;
	st.shared.f32 	[%r2416+512], %f524;
	st.shared.f32 	[%r2416+768], %f525;
	add.s32 	%r94, %r93, %r10;
	setp.gt.u32 	%p110, %r94, 3;
	@%p110 bra 	$L__BB3_127;
	add.s64 	%rd778, %rd67, %rd775;
	ld.global.v4.f32 	{%f526, %f527, %f528, %f529}, [%rd778];
	shl.b32 	%r2417, %r94, 8;
	add.s32 	%r2418, %r2417, %r91;
	shl.b32 	%r2419, %r2418, 2;
	add.s32 	%r2421, %r2405, %r2419;
	st.shared.f32 	[%r2421], %f526;
	st.shared.f32 	[%r2421+256], %f527;
	st.shared.f32 	[%r2421+512], %f528;
	st.shared.f32 	[%r2421+768], %f529;
$L__BB3_127:
	add.s32 	%r95, %r91, %r11;
	setp.gt.u32 	%p111, %r95, 63;
	@%p111 bra 	$L__BB3_384;
	setp.gt.u32 	%p112, %r3, 3;
	@%p112 bra 	$L__BB3_133;
	ld.param.u32 	%r6164, [_Z61hand_gemm_kernel_blockmn_shared_l2_prefetch_splitK_transA_8x8ILi64ELi128ELi16ELi4ELi8EEviiiPfiS0_iS0_iff_param_4];
	mul.lo.s32 	%r2422, %r95, %r6164;
	cvt.s64.s32 	%rd779, %r2422;
	add.s64 	%rd780, %rd4, %rd779;
	shl.b64 	%rd781, %rd780, 2;
	add.s64 	%rd782, %rd1, %rd781;
	mul.wide.u32 	%rd783, %r3, 16;
	add.s64 	%rd68, %rd782, %rd783;
	ld.global.v4.f32 	{%f530, %f531, %f532, %f533}, [%rd68];
	shl.b32 	%r2423, %r3, 8;
	add.s32 	%r2424, %r2423, %r95;
	shl.b32 	%r2425, %r2424, 2;
	mov.u32 	%r2426, _ZZ61hand_gemm_kernel_blockmn_shared_l2_prefetch_splitK_transA_8x8ILi64ELi128ELi16ELi4ELi8EEviiiPfiS0_iS0_iffE4sm_A;
	add.s32 	%r2427, %r2426, %r2425;
	st.shared.f32 	[%r2427], %f530;
	st.shared.f32 	[%r2427+256], %f531;
	st.shared.f32 	[%r2427+512], %f532;
	st.shared.f32 	[%r2427+768], %f533;
	add.s32 	%r96, %r3, %r10;
	setp.gt.u32 	%p113, %r96, 3;
	@%p113 bra 	$L__BB3_133;
	mul.wide.s32 	%rd784, %r10, 16;
	add.s64 	%rd69, %rd68, %rd784;
	ld.global.v4.f32 	{%f534, %f535, %f536, %f537}, [%rd69];
	shl.b32 	%r2428, %r96, 8;
	add.s32 	%r2429, %r2428, %r95;
	shl.b32 	%r2430, %r2429, 2;
	add.s32 	%r2432, %r2426, %r2430;
	st.shared.f32 	[%r2432], %f534;
	st.shared.f32 	[%r2432+256], %f535;
	st.shared.f32 	[%r2432+512], %f536;
	st.shared.f32 	[%r2432+768], %f537;
	add.s32 	%r97, %r96, %r10;
	setp.gt.u32 	%p114, %r97, 3;
	@%p114 bra 	$L__BB3_133;
	add.s64 	%rd70, %rd69, %rd784;
	ld.global.v4.f32 	{%f538, %f539, %f540, %f541}, [%rd70];
	shl.b32 	%r2433, %r97, 8;
	add.s32 	%r2434, %r2433, %r95;
	shl.b32 	%r2435, %r2434, 2;
	add.s32 	%r2437, %r2426, %r2435;
	st.shared.f32 	[%r2437], %f538;
	st.shared.f32 	[%r2437+256], %f539;
	st.shared.f32 	[%r2437+512], %f540;
	st.shared.f32 	[%r2437+768], %f541;
	add.s32 	%r98, %r97, %r10;
	setp.gt.u32 	%p115, %r98, 3;
	@%p115 bra 	$L__BB3_133;
	add.s64 	%rd787, %rd70, %rd784;
	ld.global.v4.f32 	{%f542, %f543, %f544, %f545}, [%rd787];
	shl.b32 	%r2438, %r98, 8;
	add.s32 	%r2439, %r2438, %r95;
	shl.b32 	%r2440, %r2439, 2;
	add.s32 	%r2442, %r2426, %r2440;
	st.shared.f32 	[%r2442], %f542;
	st.shared.f32 	[%r2442+256], %f543;
	st.shared.f32 	[%r2442+512], %f544;
	st.shared.f32 	[%r2442+768], %f545;
$L__BB3_133:
	add.s32 	%r99, %r95, %r11;
	setp.gt.u32 	%p116, %r99, 63;
	@%p116 bra 	$L__BB3_384;
	setp.gt.u32 	%p117, %r3, 3;
	@%p117 bra 	$L__BB3_139;
	ld.param.u32 	%r6165, [_Z61hand_gemm_kernel_blockmn_shared_l2_prefetch_splitK_transA_8x8ILi64ELi128ELi16ELi4ELi8EEviiiPfiS0_iS0_iff_param_4];
	mul.lo.s32 	%r2443, %r99, %r6165;
	cvt.s64.s32 	%rd788, %r2443;
	add.s64 	%rd789, %rd4, %rd788;
	shl.b64 	%rd790, %rd789, 2;
	add.s64 	%rd791, %rd1, %rd790;
	mul.wide.u32 	%rd792, %r3, 16;
	add.s64 	%rd71, %rd791, %rd792;
	ld.global.v4.f32 	{%f546, %f547, %f548, %f549}, [%rd71];
	shl.b32 	%r2444, %r3, 8;
	add.s32 	%r2445, %r2444, %r99;
	shl.b32 	%r2446, %r2445, 2;
	mov.u32 	%r2447, _ZZ61hand_gemm_kernel_blockmn_shared_l2_prefetch_splitK_transA_8x8ILi64ELi128ELi16ELi4ELi8EEviiiPfiS0_iS0_iffE4sm_A;
	add.s32 	%r2448, %r2447, %r2446;
	st.shared.f32 	[%r2448], %f546;
	st.shared.f32 	[%r2448+256], %f547;
	st.shared.f32 	[%r2448+512], %f548;
	st.shared.f32 	[%r2448+768], %f549;
	add.s32 	%r100, %r3, %r10;
	setp.gt.u32 	%p118, %r100, 3;
	@%p118 bra 	$L__BB3_139;
	mul.wide.s32 	%rd793, %r10, 16;
	add.s64 	%rd72, %rd71, %rd793;
	ld.global.v4.f32 	{%f550, %f551, %f552, %f553}, [%rd72];
	shl.b32 	%r2449, %r100, 8;
	add.s32 	%r2450, %r2449, %r99;
	shl.b32 	%r2451, %r2450, 2;
	add.s32 	%r2453, %r2447, %r2451;
	st.shared.f32 	[%r2453], %f550;
	st.shared.f32 	[%r2453+256], %f551;
	st.shared.f32 	[%r2453+512], %f552;
	st.shared.f32 	[%r2453+768], %f553;
	add.s32 	%r101, %r100, %r10;
	setp.gt.u32 	%p119, %r101, 3;
	@%p119 bra 	$L__BB3_139;
	add.s64 	%rd73, %rd72, %rd793;
	ld.global.v4.f32 	{%f554, %f555, %f556, %f557}, [%rd73];
	shl.b32 	%r2454, %r101, 8;
	add.s32 	%r2455, %r2454, %r99;
	shl.b32 	%r2456, %r2455, 2;
	add.s32 	%r2458, %r2447, %r2456;
	st.shared.f32 	[%r2458], %f554;
	st.shared.f32 	[%r2458+256], %f555;
	st.shared.f32 	[%r2458+512], %f556;
	st.shared.f32 	[%r2458+768], %f557;
	add.s32 	%r102, %r101, %r10;
	setp.gt.u32 	%p120, %r102, 3;
	@%p120 bra 	$L__BB3_139;
	add.s64 	%rd796, %rd73, %rd793;
	ld.global.v4.f32 	{%f558, %f559, %f560, %f561}, [%rd796];
	shl.b32 	%r2459, %r102, 8;
	add.s32 	%r2460, %r2459, %r99;
	shl.b32 	%r2461, %r2460, 2;
	add.s32 	%r2463, %r2447, %r2461;
	st.shared.f32 	[%r2463], %f558;
	st.shared.f32 	[%r2463+256], %f559;
	st.shared.f32 	[%r2463+512], %f560;
	st.shared.f32 	[%r2463+768], %f561;
$L__BB3_139:
	add.s32 	%r103, %r99, %r11;
	setp.gt.u32 	%p121, %r103, 63;
	@%p121 bra 	$L__BB3_384;
	setp.gt.u32 	%p122, %r3, 3;
	@%p122 bra 	$L__BB3_145;
	ld.param.u32 	%r6166, [_Z61hand_gemm_kernel_blockmn_shared_l2_prefetch_splitK_transA_8x8ILi64ELi128ELi16ELi4ELi8EEviiiPfiS0_iS0_iff_param_4];
	mul.lo.s32 	%r2464, %r103, %r6166;
	cvt.s64.s32 	%rd797, %r2464;
	add.s64 	%rd798, %rd4, %rd797;
	shl.b64 	%rd799, %rd798, 2;
	add.s64 	%rd800, %rd1, %rd799;
	mul.wide.u32 	%rd801, %r3, 16;
	add.s64 	%rd74, %rd800, %rd801;
	ld.global.v4.f32 	{%f562, %f563, %f564, %f565}, [%rd74];
	shl.b32 	%r2465, %r3, 8;
	add.s32 	%r2466, %r2465, %r103;
	shl.b32 	%r2467, %r2466, 2;
	mov.u32 	%r2468, _ZZ61hand_gemm_kernel_blockmn_shared_l2_prefetch_splitK_transA_8x8ILi64ELi128ELi16ELi4ELi8EEviiiPfiS0_iS0_iffE4sm_A;
	add.s32 	%r2469, %r2468, %r2467;
	st.shared.f32 	[%r2469], %f562;
	st.shared.f32 	[%r2469+256], %f563;
	st.shared.f32 	[%r2469+512], %f564;
	st.shared.f32 	[%r2469+768], %f565;
	add.s32 	%r104, %r3, %r10;
	setp.gt.u32 	%p123, %r104, 3;
	@%p123 bra 	$L__BB3_145;
	mul.wide.s32 	%rd802, %r10, 16;
	add.s64 	%rd75, %rd74, %rd802;
	ld.global.v4.f32 	{%f566, %f567, %f568, %f569}, [%rd75];
	shl.b32 	%r2470, %r104, 8;
	add.s32 	%r2471, %r2470, %r103;
	shl.b32 	%r2472, %r2471, 2;
	add.s32 	%r2474, %r2468, %r2472;
	st.shared.f32 	[%r2474], %f566;
	st.shared.f32 	[%r2474+256], %f567;
	st.shared.f32 	[%r2474+512], %f568;
	st.shared.f32 	[%r2474+768], %f569;
	add.s32 	%r105, %r104, %r10;
	setp.gt.u32 	%p124, %r105, 3;
	@%p124 bra 	$L__BB3_145;
	add.s64 	%rd76, %rd75, %rd802;
	ld.global.v4.f32 	{%f570, %f571, %f572, %f573}, [%rd76];
	shl.b32 	%r2475, %r105, 8;
	add.s32 	%r2476, %r2475, %r103;
	shl.b32 	%r2477, %r2476, 2;
	add.s32 	%r2479, %r2468, %r2477;
	st.shared.f32 	[%r2479], %f570;
	st.shared.f32 	[%r2479+256], %f571;
	st.shared.f32 	[%r2479+512], %f572;
	st.shared.f32 	[%r2479+768], %f573;
	add.s32 	%r106, %r105, %r10;
	setp.gt.u32 	%p125, %r106, 3;
	@%p125 bra 	$L__BB3_145;
	add.s64 	%rd805, %rd76, %rd802;
	ld.global.v4.f32 	{%f574, %f575, %f576, %f577}, [%rd805];
	shl.b32 	%r2480, %r106, 8;
	add.s32 	%r2481, %r2480, %r103;
	shl.b32 	%r2482, %r2481, 2;
	add.s32 	%r2484, %r2468, %r2482;
	st.shared.f32 	[%r2484], %f574;
	st.shared.f32 	[%r2484+256], %f575;
	st.shared.f32 	[%r2484+512], %f576;
	st.shared.f32 	[%r2484+768], %f577;
$L__BB3_145:
	add.s32 	%r107, %r103, %r11;
	setp.gt.u32 	%p126, %r107, 63;
	@%p126 bra 	$L__BB3_384;
	setp.gt.u32 	%p127, %r3, 3;
	@%p127 bra 	$L__BB3_151;
	ld.param.u32 	%r6167, [_Z61hand_gemm_kernel_blockmn_shared_l2_prefetch_splitK_transA_8x8ILi64ELi128ELi16ELi4ELi8EEviiiPfiS0_iS0_iff_param_4];
	mul.lo.s32 	%r2485, %r107, %r6167;
	cvt.s64.s32 	%rd806, %r2485;
	add.s64 	%rd807, %rd4, %rd806;
	shl.b64 	%rd808, %rd807, 2;
	add.s64 	%rd809, %rd1, %rd808;
	mul.wide.u32 	%rd810, %r3, 16;
	add.s64 	%rd77, %rd809, %rd810;
	ld.global.v4.f32 	{%f578, %f579, %f580, %f581}, [%rd77];
	shl.b32 	%r2486, %r3, 8;
	add.s32 	%r2487, %r2486, %r107;
	shl.b32 	%r2488, %r2487, 2;
	mov.u32 	%r2489, _ZZ61hand_gemm_kernel_blockmn_shared_l2_prefetch_splitK_transA_8x8ILi64ELi128ELi16ELi4ELi8EEviiiPfiS0_iS0_iffE4sm_A;
	add.s32 	%r2490, %r2489, %r2488;
	st.shared.f32 	[%r2490], %f578;
	st.shared.f32 	[%r2490+256], %f579;
	st.shared.f32 	[%r2490+512], %f580;
	st.shared.f32 	[%r2490+768], %f581;
	add.s32 	%r108, %r3, %r10;
	setp.gt.u32 	%p128, %r108, 3;
	@%p128 bra 	$L__BB3_151;
	mul.wide.s32 	%rd811, %r10, 16;
	add.s64 	%rd78, %rd77, %rd811;
	ld.global.v4.f32 	{%f582, %f583, %f584, %f585}, [%rd78];
	shl.b32 	%r2491, %r108, 8;
	add.s32 	%r2492, %r2491, %r107;
	shl.b32 	%r2493, %r2492, 2;
	add.s32 	%r2495, %r2489, %r2493;
	st.shared.f32 	[%r2495], %f582;
	st.shared.f32 	[%r2495+256], %f583;
	st.shared.f32 	[%r2495+512], %f584;
	st.shared.f32 	[%r2495+768], %f585;
	add.s32 	%r109, %r108, %r10;
	setp.gt.u32 	%p129, %r109, 3;
	@%p129 bra 	$L__BB3_151;
	add.s64 	%rd79, %rd78, %rd811;
	ld.global.v4.f32 	{%f586, %f587, %f588, %f589}, [%rd79];
	shl.b32 	%r2496, %r109, 8;
	add.s32 	%r2497, %r2496, %r107;
	shl.b32 	%r2498, %r2497, 2;
	add.s32 	%r2500, %r2489, %r2498;
	st.shared.f32 	[%r2500], %f586;
	st.shared.f32 	[%r2500+256], %f587;
	st.shared.f32 	[%r2500+512], %f588;
	st.shared.f32 	[%r2500+768], %f589;
	add.s32 	%r110, %r109, %r10;
	setp.gt.u32 	%p130, %r110, 3;
	@%p130 bra 	$L__BB3_151;
	add.s64 	%rd814, %rd79, %rd811;
	ld.global.v4.f32 	{%f590, %f591, %f592, %f593}, [%rd814];
	shl.b32 	%r2501, %r110, 8;
	add.s32 	%r2502, %r2501, %r107;
	shl.b32 	%r2503, %r2502, 2;
	add.s32 	%r2505, %r2489, %r2503;
	st.shared.f32 	[%r2505], %f590;
	st.shared.f32 	[%r2505+256], %f591;
	st.shared.f32 	[%r2505+512], %f592;
	st.shared.f32 	[%r2505+768], %f593;
$L__BB3_151:
	add.s32 	%r111, %r107, %r11;
	setp.gt.u32 	%p131, %r111, 63;
	@%p131 bra 	$L__BB3_384;
	setp.gt.u32 	%p132, %r3, 3;
	@%p132 bra 	$L__BB3_157;
	ld.param.u32 	%r6168, [_Z61hand_gemm_kernel_blockmn_shared_l2_prefetch_splitK_transA_8x8ILi64ELi128ELi16ELi4ELi8EEviiiPfiS0_iS0_iff_param_4];
	mul.lo.s32 	%r2506, %r111, %r6168;
	cvt.s64.s32 	%rd815, %r2506;
	add.s64 	%rd816, %rd4, %rd815;
	shl.b64 	%rd817, %rd816, 2;
	add.s64 	%rd818, %rd1, %rd817;
	mul.wide.u32 	%rd819, %r3, 16;
	add.s64 	%rd80, %rd818, %rd819;
	ld.global.v4.f32 	{%f594, %f595, %f596, %f597}, [%rd80];
	shl.b32 	%r2507, %r3, 8;
	add.s32 	%r2508, %r2507, %r111;
	shl.b32 	%r2509, %r2508, 2;
	mov.u32 	%r2510, _ZZ61hand_gemm_kernel_blockmn_shared_l2_prefetch_splitK_transA_8x8ILi64ELi128ELi16ELi4ELi8EEviiiPfiS0_iS0_iffE4sm_A;
	add.s32 	%r2511, %r2510, %r2509;
	st.shared.f32 	[%r2511], %f594;
	st.shared.f32 	[%r2511+256], %f595;
	st.shared.f32 	[%r2511+512], %f596;
	st.shared.f32 	[%r2511+768], %f597;
	add.s32 	%r112, %r3, %r10;
	setp.gt.u32 	%p133, %r112, 3;
	@%p133 bra 	$L__BB3_157;
	mul.wide.s32 	%rd820, %r10, 16;
	add.s64 	%rd81, %rd80, %rd820;
	ld.global.v4.f32 	{%f598, %f599, %f600, %f601}, [%rd81];
	shl.b32 	%r2512, %r112, 8;
	add.s32 	%r2513, %r2512, %r111;
	shl.b32 	%r2514, %r2513, 2;
	add.s32 	%r2516, %r2510, %r2514;
	st.shared.f32 	[%r2516], %f598;
	st.shared.f32 	[%r2516+256], %f599;
	st.shared.f32 	[%r2516+512], %f600;
	st.shared.f32 	[%r2516+768], %f601;
	add.s32 	%r113, %r112, %r10;
	setp.gt.u32 	%p134, %r113, 3;
	@%p134 bra 	$L__BB3_157;
	add.s64 	%rd82, %rd81, %rd820;
	ld.global.v4.f32 	{%f602, %f603, %f604, %f605}, [%rd82];
	shl.b32 	%r2517, %r113, 8;
	add.s32 	%r2518, %r2517, %r111;
	shl.b32 	%r2519, %r2518, 2;
	add.s32 	%r2521, %r2510, %r2519;
	st.shared.f32 	[%r2521], %f602;
	st.shared.f32 	[%r2521+256], %f603;
	st.shared.f32 	[%r2521+512], %f604;
	st.shared.f32 	[%r2521+768], %f605;
	add.s32 	%r114, %r113, %r10;
	setp.gt.u32 	%p135, %r114, 3;
	@%p135 bra 	$L__BB3_157;
	add.s64 	%rd823, %rd82, %rd820;
	ld.global.v4.f32 	{%f606, %f607, %f608, %f609}, [%rd823];
	shl.b32 	%r2522, %r114, 8;
	add.s32 	%r2523, %r2522, %r111;
	shl.b32 	%r2524, %r2523, 2;
	add.s32 	%r2526, %r2510, %r2524;
	st.shared.f32 	[%r2526], %f606;
	st.shared.f32 	[%r2526+256], %f607;
	st.shared.f32 	[%r2526+512], %f608;
	st.shared.f32 	[%r2526+768], %f609;
$L__BB3_157:
	add.s32 	%r115, %r111, %r11;
	setp.gt.u32 	%p136, %r115, 63;
	@%p136 bra 	$L__BB3_384;
	setp.gt.u32 	%p137, %r3, 3;
	@%p137 bra 	$L__BB3_163;
	ld.param.u32 	%r6169, [_Z61hand_gemm_kernel_blockmn_shared_l2_prefetch_splitK_transA_8x8ILi64ELi128ELi16ELi4ELi8EEviiiPfiS0_iS0_iff_param_4];
	mul.lo.s32 	%r2527, %r115, %r6169;
	cvt.s64.s32 	%rd824, %r2527;
	add.s64 	%rd825, %rd4, %rd824;
	shl.b64 	%rd826, %rd825, 2;
	add.s64 	%rd827, %rd1, %rd826;
	mul.wide.u32 	%rd828, %r3, 16;
	add.s64 	%rd83, %rd827, %rd828;
	ld.global.v4.f32 	{%f610, %f611, %f612, %f613}, [%rd83];
	shl.b32 	%r2528, %r3, 8;
	add.s32 	%r2529, %r2528, %r115;
	shl.b32 	%r2530, %r2529, 2;
	mov.u32 	%r2531, _ZZ61hand_gemm_kernel_blockmn_shared_l2_prefetch_splitK_transA_8x8ILi64ELi128ELi16ELi4ELi8EEviiiPfiS0_iS0_iffE4sm_A;
	add.s32 	%r2532, %r2531, %r2530;
	st.shared.f32 	[%r2532], %f610;
	st.shared.f32 	[%r2532+256], %f611;
	st.shared.f32 	[%r2532+512], %f612;
	st.shared.f32 	[%r2532+768], %f613;
	add.s32 	%r116, %r3, %r10;
	setp.gt.u32 	%p138, %r116, 3;
	@%p138 bra 	$L__BB3_163;
	mul.wide.s32 	%rd829, %r10, 16;
	add.s64 	%rd84, %rd83, %rd829;
	ld.global.v4.f32 	{%f614, %f615, %f616, %f617}, [%rd84];
	shl.b32 	%r2533, %r116, 8;
	add.s32 	%r2534, %r2533, %r115;
	shl.b32 	%r2535, %r2534, 2;
	add.s32 	%r2537, %r2531, %r2535;
	st.shared.f32 	[%r2537], %f614;
	st.shared.f32 	[%r2537+256], %f615;
	st.shared.f32 	[%r2537+512], %f616;
	st.shared.f32 	[%r2537+768], %f617;
	add.s32 	%r117, %r116, %r10;
	setp.gt.u32 	%p139, %r117, 3;
	@%p139 bra 	$L__BB3_163;
	add.s64 	%rd85, %rd84, %rd829;
	ld.global.v4.f32 	{%f618, %f619, %f620, %f621}, [%rd85];
	shl.b32 	%r2538, %r117, 8;
	add.s32 	%r2539, %r2538, %r115;
	shl.b32 	%r2540, %r2539, 2;
	add.s32 	%r2542, %r2531, %r2540;
	st.shared.f32 	[%r2542], %f618;
	st.shared.f32 	[%r2542+256], %f619;
	st.shared.f32 	[%r2542+512], %f620;
	st.shared.f32 	[%r2542+768], %f621;
	add.s32 	%r118, %r117, %r10;
	setp.gt.u32 	%p140, %r118, 3;
	@%p140 bra 	$L__BB3_163;
	add.s64 	%rd832, %rd85, %rd829;
	ld.global.v4.f32 	{%f622, %f623, %f624, %f625}, [%rd832];
	shl.b32 	%r2543, %r118, 8;
	add.s32 	%r2544, %r2543, %r115;
	shl.b32 	%r2545, %r2544, 2;
	add.s32 	%r2547, %r2531, %r2545;
	st.shared.f32 	[%r2547], %f622;
	st.shared.f32 	[%r2547+256], %f623;
	st.shared.f32 	[%r2547+512], %f624;
	st.shared.f32 	[%r2547+768], %f625;
$L__BB3_163:
	add.s32 	%r119, %r115, %r11;
	setp.gt.u32 	%p141, %r119, 63;
	@%p141 bra 	$L__BB3_384;
	setp.gt.u32 	%p142, %r3, 3;
	@%p142 bra 	$L__BB3_169;
	ld.param.u32 	%r6170, [_Z61hand_gemm_kernel_blockmn_shared_l2_prefetch_splitK_transA_8x8ILi64ELi128ELi16ELi4ELi8EEviiiPfiS0_iS0_iff_param_4];
	mul.lo.s32 	%r2548, %r119, %r6170;
	cvt.s64.s32 	%rd833, %r2548;
	add.s64 	%rd834, %rd4, %rd833;
	shl.b64 	%rd835, %rd834, 2;
	add.s64 	%rd836, %rd1, %rd835;
	mul.wide.u32 	%rd837, %r3, 16;
	add.s64 	%rd86, %rd836, %rd837;
	ld.global.v4.f32 	{%f626, %f627, %f628, %f629}, [%rd86];
	shl.b32 	%r2549, %r3, 8;
	add.s32 	%r2550, %r2549, %r119;
	shl.b32 	%r2551, %r2550, 2;
	mov.u32 	%r2552, _ZZ61hand_gemm_kernel_blockmn_shared_l2_prefetch_splitK_transA_8x8ILi64ELi128ELi16ELi4ELi8EEviiiPfiS0_iS0_iffE4sm_A;
	add.s32 	%r2553, %r2552, %r2551;
	st.shared.f32 	[%r2553], %f626;
	st.shared.f32 	[%r2553+256], %f627;
	st.shared.f32 	[%r2553+512], %f628;
	st.shared.f32 	[%r2553+768], %f629;
	add.s32 	%r120, %r3, %r10;
	setp.gt.u32 	%p143, %r120, 3;
	@%p143 bra 	$L__BB3_169;
	mul.wide.s32 	%rd838, %r10, 16;
	add.s64 	%rd87, %rd86, %rd838;
	ld.global.v4.f32 	{%f630, %f631, %f632, %f633}, [%rd87];
	shl.b32 	%r2554, %r120, 8;
	add.s32 	%r2555, %r2554, %r119;
	shl.b32 	%r2556, %r2555, 2;
	add.s32 	%r2558, %r2552, %r2556;
	st.shared.f32 	[%r2558], %f630;
	st.shared.f32 	[%r2558+256], %f631;
	st.shared.f32 	[%r2558+512], %f632;
	st.shared.f32 	[%r2558+768], %f633;
	add.s32 	%r121, %r120, %r10;
	setp.gt.u32 	%p144, %r121, 3;
	@%p144 bra 	$L__BB3_169;
	add.s64 	%rd88, %rd87, %rd838;
	ld.global.v4.f32 	{%f634, %f635, %f636, %f637}, [%rd88];
	shl.b32 	%r2559, %r121, 8;
	add.s32 	%r2560, %r2559, %r119;
	shl.b32 	%r2561, %r2560, 2;
	add.s32 	%r2563, %r2552, %r2561;
	st.shared.f32 	[%r2563], %f634;
	st.shared.f32 	[%r2563+256], %f635;
	st.shared.f32 	[%r2563+512], %f636;
	st.shared.f32 	[%r2563+768], %f637;
	add.s32 	%r122, %r121, %r10;
	setp.gt.u32 	%p145, %r122, 3;
	@%p145 bra 	$L__BB3_169;
	add.s64 	%rd841, %rd88, %rd838;
	ld.global.v4.f32 	{%f638, %f639, %f640, %f641}, [%rd841];
	shl.b32 	%r2564, %r122, 8;
	add.s32 	%r2565, %r2564, %r119;
	shl.b32 	%r2566, %r2565, 2;
	add.s32 	%r2568, %r2552, %r2566;
	st.shared.f32 	[%r2568], %f638;
	st.shared.f32 	[%r2568+256], %f639;
	st.shared.f32 	[%r2568+512], %f640;
	st.shared.f32 	[%r2568+768], %f641;
$L__BB3_169:
	add.s32 	%r123, %r119, %r11;
	setp.gt.u32 	%p146, %r123, 63;
	@%p146 bra 	$L__BB3_384;
	setp.gt.u32 	%p147, %r3, 3;
	@%p147 bra 	$L__BB3_175;
	ld.param.u32 	%r6171, [_Z61hand_gemm_kernel_blockmn_shared_l2_prefetch_splitK_transA_8x8ILi64ELi128ELi16ELi4ELi8EEviiiPfiS0_iS0_iff_param_4];
	mul.lo.s32 	%r2569, %r123, %r6171;
	cvt.s64.s32 	%rd842, %r2569;
	add.s64 	%rd843, %rd4, %rd842;
	shl.b64 	%rd844, %rd843, 2;
	add.s64 	%rd845, %rd1, %rd844;
	mul.wide.u32 	%rd846, %r3, 16;
	add.s64 	%rd89, %rd845, %rd846;
	ld.global.v4.f32 	{%f642, %f643, %f644, %f645}, [%rd89];
	shl.b32 	%r2570, %r3, 8;
	add.s32 	%r2571, %r2570, %r123;
	shl.b32 	%r2572, %r2571, 2;
	mov.u32 	%r2573, _ZZ61hand_gemm_kernel_blockmn_shared_l2_prefetch_splitK_transA_8x8ILi64ELi128ELi16ELi4ELi8EEviiiPfiS0_iS0_iffE4sm_A;
	add.s32 	%r2574, %r2573, %r2572;
	st.shared.f32 	[%r2574], %f642;
	st.shared.f32 	[%r2574+256], %f643;
	st.shared.f32 	[%r2574+512], %f644;
	st.shared.f32 	[%r2574+768], %f645;
	add.s32 	%r124, %r3, %r10;
	setp.gt.u32 	%p148, %r124, 3;
	@%p148 bra 	$L__BB3_175;
	mul.wide.s32 	%rd847, %r10, 16;
	add.s64 	%rd90, %rd89, %rd847;
	ld.global.v4.f32 	{%f646, %f647, %f648, %f649}, [%rd90];
	shl.b32 	%r2575, %r124, 8;
	add.s32 	%r2576, %r2575, %r123;
	shl.b32 	%r2577, %r2576, 2;
	add.s32 	%r2579, %r2573, %r2577;
	st.shared.f32 	[%r2579], %f646;
	st.shared.f32 	[%r2579+256], %f647;
	st.shared.f32 	[%r2579+512], %f648;
	st.shared.f32 	[%r2579+768], %f649;
	add.s32 	%r125, %r124, %r10;
	setp.gt.u32 	%p149, %r125, 3;
	@%p149 bra 	$L__BB3_175;
	add.s64 	%rd91, %rd90, %rd847;
	ld.global.v4.f32 	{%f650, %f651, %f652, %f653}, [%rd91];
	shl.b32 	%r2580, %r125, 8;
	add.s32 	%r2581, %r2580, %r123;
	shl.b32 	%r2582, %r2581, 2;
	add.s32 	%r2584, %r2573, %r2582;
	st.shared.f32 	[%r2584], %f650;
	st.shared.f32 	[%r2584+256], %f651;
	st.shared.f32 	[%r2584+512], %f652;
	st.shared.f32 	[%r2584+768], %f653;
	add.s32 	%r126, %r125, %r10;
	setp.gt.u32 	%p150, %r126, 3;
	@%p150 bra 	$L__BB3_175;
	add.s64 	%rd850, %rd91, %rd847;
	ld.global.v4.f32 	{%f654, %f655, %f656, %f657}, [%rd850];
	shl.b32 	%r2585, %r126, 8;
	add.s32 	%r2586, %r2585, %r123;
	shl.b32 	%r2587, %r2586, 2;
	add.s32 	%r2589, %r2573, %r2587;
	st.shared.f32 	[%r2589], %f654;
	st.shared.f32 	[%r2589+256], %f655;
	st.shared.f32 	[%r2589+512], %f656;
	st.shared.f32 	[%r2589+768], %f657;
$L__BB3_175:
	add.s32 	%r127, %r123, %r11;
	setp.gt.u32 	%p151, %r127, 63;
	@%p151 bra 	$L__BB3_384;
	setp.gt.u32 	%p152, %r3, 3;
	@%p152 bra 	$L__BB3_181;
	ld.param.u32 	%r6172, [_Z61hand_gemm_kernel_blockmn_shared_l2_prefetch_splitK_transA_8x8ILi64ELi128ELi16ELi4ELi8EEviiiPfiS0_iS0_iff_param_4];
	mul.lo.s32 	%r2590, %r127, %r6172;
	cvt.s64.s32 	%rd851, %r2590;
	add.s64 	%rd852, %rd4, %rd851;
	shl.b64 	%rd853, %rd852, 2;
	add.s64 	%rd854, %rd1, %rd853;
	mul.wide.u32 	%rd855, %r3, 16;
	add.s64 	%rd92, %rd854, %rd855;
	ld.global.v4.f32 	{%f658, %f659, %f660, %f661}, [%rd92];
	shl.b32 	%r2591, %r3, 8;
	add.s32 	%r2592, %r2591, %r127;
	shl.b32 	%r2593, %r2592, 2;
	mov.u32 	%r2594, _ZZ61hand_gemm_kernel_blockmn_shared_l2_prefetch_splitK_transA_8x8ILi64ELi128ELi16ELi4ELi8EEviiiPfiS0_iS0_iffE4sm_A;
	add.s32 	%r2595, %r2594, %r2593;
	st.shared.f32 	[%r2595], %f658;
	st.shared.f32 	[%r2595+256], %f659;
	st.shared.f32 	[%r2595+512], %f660;
	st.shared.f32 	[%r2595+768], %f661;
	add.s32 	%r128, %r3, %r10;
	setp.gt.u32 	%p153, %r128, 3;
	@%p153 bra 	$L__BB3_181;
	mul.wide.s32 	%rd856, %r10, 16;
	add.s64 	%rd93, %rd92, %rd856;
	ld.global.v4.f32 	{%f662, %f663, %f664, %f665}, [%rd93];
	shl.b32 	%r2596, %r128, 8;
	add.s32 	%r2597, %r2596, %r127;
	shl.b32 	%r2598, %r2597, 2;
	add.s32 	%r2600, %r2594, %r2598;
	st.shared.f32 	[%r2600], %f662;
	st.shared.f32 	[%r2600+256], %f663;
	st.shared.f32 	[%r2600+512], %f664;
	st.shared.f32 	[%r2600+768], %f665;
	add.s32 	%r129, %r128, %r10;
	setp.gt.u32 	%p154, %r129, 3;
	@%p154 bra 	$L__BB3_181;
	add.s64 	%rd94, %rd93, %rd856;
	ld.global.v4.f32 	{%f666, %f667, %f668, %f669}, [%rd94];
	shl.b32 	%r2601, %r129, 8;
	add.s32 	%r2602, %r2601, %r127;
	shl.b32 	%r2603, %r2602, 2;
	add.s32 	%r2605, %r2594, %r2603;
	st.shared.f32 	[%r2605], %f666;
	st.shared.f32 	[%r2605+256], %f667;
	st.shared.f32 	[%r2605+512], %f668;
	st.shared.f32 	[%r2605+768], %f669;
	add.s32 	%r130, %r129, %r10;
	setp.gt.u32 	%p155, %r130, 3;
	@%p155 bra 	$L__BB3_181;
	add.s64 	%rd859, %rd94, %rd856;
	ld.global.v4.f32 	{%f670, %f671, %f672, %f673}, [%rd859];
	shl.b32 	%r2606, %r130, 8;
	add.s32 	%r2607, %r2606, %r127;
	shl.b32 	%r2608, %r2607, 2;
	add.s32 	%r2610, %r2594, %r2608;
	st.shared.f32 	[%r2610], %f670;
	st.shared.f32 	[%r2610+256], %f671;
	st.shared.f32 	[%r2610+512], %f672;
	st.shared.f32 	[%r2610+768], %f673;
$L__BB3_181:
	add.s32 	%r131, %r127, %r11;
	setp.gt.u32 	%p156, %r131, 63;
	@%p156 bra 	$L__BB3_384;
	setp.gt.u32 	%p157, %r3, 3;
	@%p157 bra 	$L__BB3_187;
	ld.param.u32 	%r6173, [_Z61hand_gemm_kernel_blockmn_shared_l2_prefetch_splitK_transA_8x8ILi64ELi128ELi16ELi4ELi8EEviiiPfiS0_iS0_iff_param_4];
	mul.lo.s32 	%r2611, %r131, %r6173;
	cvt.s64.s32 	%rd860, %r2611;
	add.s64 	%rd861, %rd4, %rd860;
	shl.b64 	%rd862, %rd861, 2;
	add.s64 	%rd863, %rd1, %rd862;
	mul.wide.u32 	%rd864, %r3, 16;
	add.s64 	%rd95, %rd863, %rd864;
	ld.global.v4.f32 	{%f674, %f675, %f676, %f677}, [%rd95];
	shl.b32 	%r2612, %r3, 8;
	add.s32 	%r2613, %r2612, %r131;
	shl.b32 	%r2614, %r2613, 2;
	mov.u32 	%r2615, _ZZ61hand_gemm_kernel_blockmn_shared_l2_prefetch_splitK_transA_8x8ILi64ELi128ELi16ELi4ELi8EEviiiPfiS0_iS0_iffE4sm_A;
	add.s32 	%r2616, %r2615, %r2614;
	st.shared.f32 	[%r2616], %f674;
	st.shared.f32 	[%r2616+256], %f675;
	st.shared.f32 	[%r2616+512], %f676;
	st.shared.f32 	[%r2616+768], %f677;
	add.s32 	%r132, %r3, %r10;
	setp.gt.u32 	%p158, %r132, 3;
	@%p158 bra 	$L__BB3_187;
	mul.wide.s32 	%rd865, %r10, 16;
	add.s64 	%rd96, %rd95, %rd865;
	ld.global.v4.f32 	{%f678, %f679, %f680, %f681}, [%rd96];
	shl.b32 	%r2617, %r132, 8;
	add.s32 	%r2618, %r2617, %r131;
	shl.b32 	%r2619, %r2618, 2;
	add.s32 	%r2621, %r2615, %r2619;
	st.shared.f32 	[%r2621], %f678;
	st.shared.f32 	[%r2621+256], %f679;
	st.shared.f32 	[%r2621+512], %f680;
	st.shared.f32 	[%r2621+768], %f681;
	add.s32 	%r133, %r132, %r10;
	setp.gt.u32 	%p159, %r133, 3;
	@%p159 bra 	$L__BB3_187;
	add.s64 	%rd97, %rd96, %rd865;
	ld.global.v4.f32 	{%f682, %f683, %f684, %f685}, [%rd97];
	shl.b32 	%r2622, %r133, 8;
	add.s32 	%r2623, %r2622, %r131;
	shl.b32 	%r2624, %r2623, 2;
	add.s32 	%r2626, %r2615, %r2624;
	st.shared.f32 	[%r2626], %f682;
	st.shared.f32 	[%r2626+256], %f683;
	st.shared.f32 	[%r2626+512], %f684;
	st.shared.f32 	[%r2626+768], %f685;
	add.s32 	%r134, %r133, %r10;
	setp.gt.u32 	%p160, %r134, 3;
	@%p160 bra 	$L__BB3_187;
	add.s64 	%rd868, %rd97, %rd865;
	ld.global.v4.f32 	{%f686, %f687, %f688, %f689}, [%rd868];
	shl.b32 	%r2627, %r134, 8;
	add.s32 	%r2628, %r2627, %r131;
	shl.b32 	%r2629, %r2628, 2;
	add.s32 	%r2631, %r2615, %r2629;
	st.shared.f32 	[%r2631], %f686;
	st.shared.f32 	[%r2631+256], %f687;
	st.shared.f32 	[%r2631+512], %f688;
	st.shared.f32 	[%r2631+768], %f689;
$L__BB3_187:
	add.s32 	%r135, %r131, %r11;
	setp.gt.u32 	%p161, %r135, 63;
	@%p161 bra 	$L__BB3_384;
	setp.gt.u32 	%p162, %r3, 3;
	@%p162 bra 	$L__BB3_193;
	ld.param.u32 	%r6174, [_Z61hand_gemm_kernel_blockmn_shared_l2_prefetch_splitK_transA_8x8ILi64ELi128ELi16ELi4ELi8EEviiiPfiS0_iS0_iff_param_4];
	mul.lo.s32 	%r2632, %r135, %r6174;
	cvt.s64.s32 	%rd869, %r2632;
	add.s64 	%rd870, %rd4, %rd869;
	shl.b64 	%rd871, %rd870, 2;
	add.s64 	%rd872, %rd1, %rd871;
	mul.wide.u32 	%rd873, %r3, 16;
	add.s64 	%rd98, %rd872, %rd873;
	ld.global.v4.f32 	{%f690, %f691, %f692, %f693}, [%rd98];
	shl.b32 	%r2633, %r3, 8;
	add.s32 	%r2634, %r2633, %r135;
	shl.b32 	%r2635, %r2634, 2;
	mov.u32 	%r2636, _ZZ61hand_gemm_kernel_blockmn_shared_l2_prefetch_splitK_transA_8x8ILi64ELi128ELi16ELi4ELi8EEviiiPfiS0_iS0_iffE4sm_A;
	add.s32 	%r2637, %r2636, %r2635;
	st.shared.f32 	[%r2637], %f690;
	st.shared.f32 	[%r2637+256], %f691;
	st.shared.f32 	[%r2637+512], %f692;
	st.shared.f32 	[%r2637+768], %f693;
	add.s32 	%r136, %r3, %r10;
	setp.gt.u32 	%p163, %r136, 3;
	@%p163 bra 	$L__BB3_193;
	mul.wide.s32 	%rd874, %r10, 16;
	add.s64 	%rd99, %rd98, %rd874;
	ld.global.v4.f32 	{%f694, %f695, %f696, %f697}, [%rd99];
	shl.b32 	%r2638, %r136, 8;
	add.s32 	%r2639, %r2638, %r135;
	shl.b32 	%r2640, %r2639, 2;
	add.s32 	%r2642, %r2636, %r2640;
	st.shared.f32 	[%r2642], %f694;
	st.shared.f32 	[%r2642+256], %f695;
	st.shared.f32 	[%r2642+512], %f696;
	st.shared.f32 	[%r2642+768], %f697;
	add.s32 	%r137, %r136, %r10;
	setp.gt.u32 	%p164, %r137, 3;
	@%p164 bra 	$L__BB3_193;
	add.s64 	%rd100, %rd99, %rd874;
	ld.global.v4.f32 	{%f698, %f699, %f700, %f701}, [%rd100];
	shl.b32 	%r2643, %r137, 8;
	add.s32 	%r2644, %r2643, %r135;
	shl.b32 	%r2645, %r2644, 2;
	add.s32 	%r2647, %r2636, %r2645;
	st.shared.f32 	[%r2647], %f698;
	st.shared.f32 	[%r2647+256], %f699;
	st.shared.f32 	[%r2647+512], %f700;
	st.shared.f32 	[%r2647+768], %f701;
	add.s32 	%r138, %r137, %r10;
	setp.gt.u32 	%p165, %r138, 3;
	@%p165 bra 	$L__BB3_193;
	add.s64 	%rd877, %rd100, %rd874;
	ld.global.v4.f32 	{%f702, %f703, %f704, %f705}, [%rd877];
	shl.b32 	%r2648, %r138, 8;
	add.s32 	%r2649, %r2648, %r135;
	shl.b32 	%r2650, %r2649, 2;
	add.s32 	%r2652, %r2636, %r2650;
	st.shared.f32 	[%r2652], %f702;
	st.shared.f32 	[%r2652+256], %f703;
	st.shared.f32 	[%r2652+512], %f704;
	st.shared.f32 	[%r2652+768], %f705;
$L__BB3_193:
	add.s32 	%r139, %r135, %r11;
	setp.gt.u32 	%p166, %r139, 63;
	@%p166 bra 	$L__BB3_384;
	setp.gt.u32 	%p167, %r3, 3;
	@%p167 bra 	$L__BB3_199;
	ld.param.u32 	%r6175, [_Z61hand_gemm_kernel_blockmn_shared_l2_prefetch_splitK_transA_8x8ILi64ELi128ELi16ELi4ELi8EEviiiPfiS0_iS0_iff_param_4];
	mul.lo.s32 	%r2653, %r139, %r6175;
	cvt.s64.s32 	%rd878, %r2653;
	add.s64 	%rd879, %rd4, %rd878;
	shl.b64 	%rd880, %rd879, 2;
	add.s64 	%rd881, %rd1, %rd880;
	mul.wide.u32 	%rd882, %r3, 16;
	add.s64 	%rd101, %rd881, %rd882;
	ld.global.v4.f32 	{%f706, %f707, %f708, %f709}, [%rd101];
	shl.b32 	%r2654, %r3, 8;
	add.s32 	%r2655, %r2654, %r139;
	shl.b32 	%r2656, %r2655, 2;
	mov.u32 	%r2657, _ZZ61hand_gemm_kernel_blockmn_shared_l2_prefetch_splitK_transA_8x8ILi64ELi128ELi16ELi4ELi8EEviiiPfiS0_iS0_iffE4sm_A;
	add.s32 	%r2658, %r2657, %r2656;
	st.shared.f32 	[%r2658], %f706;
	st.shared.f32 	[%r2658+256], %f707;
	st.shared.f32 	[%r2658+512], %f708;
	st.shared.f32 	[%r2658+768], %f709;
	add.s32 	%r140, %r3, %r10;
	setp.gt.u32 	%p168, %r140, 3;
	@%p168 bra 	$L__BB3_199;
	mul.wide.s32 	%rd883, %r10, 16;
	add.s64 	%rd102, %rd101, %rd883;
	ld.global.v4.f32 	{%f710, %f711, %f712, %f713}, [%rd102];
	shl.b32 	%r2659, %r140, 8;
	add.s32 	%r2660, %r2659, %r139;
	shl.b32 	%r2661, %r2660, 2;
	add.s32 	%r2663, %r2657, %r2661;
	st.shared.f32 	[%r2663], %f710;
	st.shared.f32 	[%r2663+256], %f711;
	st.shared.f32 	[%r2663+512], %f712;
	st.shared.f32 	[%r2663+768], %f713;
	add.s32 	%r141, %r140, %r10;
	setp.gt.u32 	%p169, %r141, 3;
	@%p169 bra 	$L__BB3_199;
	add.s64 	%rd103, %rd102, %rd883;
	ld.global.v4.f32 	{%f714, %f715, %f716, %f717}, [%rd103];
	shl.b32 	%r2664, %r141, 8;
	add.s32 	%r2665, %r2664, %r139;
	shl.b32 	%r2666, %r2665, 2;
	add.s32 	%r2668, %r2657, %r2666;
	st.shared.f32 	[%r2668], %f714;
	st.shared.f32 	[%r2668+256], %f715;
	st.shared.f32 	[%r2668+512], %f716;
	st.shared.f32 	[%r2668+768], %f717;
	add.s32 	%r142, %r141, %r10;
	setp.gt.u32 	%p170, %r142, 3;
	@%p170 bra 	$L__BB3_199;
	add.s64 	%rd886, %rd103, %rd883;
	ld.global.v4.f32 	{%f718, %f719, %f720, %f721}, [%rd886];
	shl.b32 	%r2669, %r142, 8;
	add.s32 	%r2670, %r2669, %r139;
	shl.b32 	%r2671, %r2670, 2;
	add.s32 	%r2673, %r2657, %r2671;
	st.shared.f32 	[%r2673], %f718;
	st.shared.f32 	[%r2673+256], %f719;
	st.shared.f32 	[%r2673+512], %f720;
	st.shared.f32 	[%r2673+768], %f721;
$L__BB3_199:
	add.s32 	%r143, %r139, %r11;
	setp.gt.u32 	%p171, %r143, 63;
	@%p171 bra 	$L__BB3_384;
	setp.gt.u32 	%p172, %r3, 3;
	@%p172 bra 	$L__BB3_205;
	ld.param.u32 	%r6176, [_Z61hand_gemm_kernel_blockmn_shared_l2_prefetch_splitK_transA_8x8ILi64ELi128ELi16ELi4ELi8EEviiiPfiS0_iS0_iff_param_4];
	mul.lo.s32 	%r2674, %r143, %r6176;
	cvt.s64.s32 	%rd887, %r2674;
	add.s64 	%rd888, %rd4, %rd887;
	shl.b64 	%rd889, %rd888, 2;
	add.s64 	%rd890, %rd1, %rd889;
	mul.wide.u32 	%rd891, %r3, 16;
	add.s64 	%rd104, %rd890, %rd891;
	ld.global.v4.f32 	{%f722, %f723, %f724, %f725}, [%rd104];
	shl.b32 	%r2675, %r3, 8;
	add.s32 	%r2676, %r2675, %r143;
	shl.b32 	%r2677, %r2676, 2;
	mov.u32 	%r2678, _ZZ61hand_gemm_kernel_blockmn_shared_l2_prefetch_splitK_transA_8x8ILi64ELi128ELi16ELi4ELi8EEviiiPfiS0_iS0_iffE4sm_A;
	add.s32 	%r2679, %r2678, %r2677;
	st.shared.f32 	[%r2679], %f722;
	st.shared.f32 	[%r2679+256], %f723;
	st.shared.f32 	[%r2679+512], %f724;
	st.shared.f32 	[%r2679+768], %f725;
	add.s32 	%r144, %r3, %r10;
	setp.gt.u32 	%p173, %r144, 3;
	@%p173 bra 	$L__BB3_205;
	mul.wide.s32 	%rd892, %r10, 16;
	add.s64 	%rd105, %rd104, %rd892;
	ld.global.v4.f32 	{%f726, %f727, %f728, %f729}, [%rd105];
	shl.b32 	%r2680, %r144, 8;
	add.s32 	%r2681, %r2680, %r143;
	shl.b32 	%r2682, %r2681, 2;
	add.s32 	%r2684, %r2678, %r2682;
	st.shared.f32 	[%r2684], %f726;
	st.shared.f32 	[%r2684+256], %f727;
	st.shared.f32 	[%r2684+512], %f728;
	st.shared.f32 	[%r2684+768], %f729;
	add.s32 	%r145, %r144, %r10;
	setp.gt.u32 	%p174, %r145, 3;
	@%p174 bra 	$L__BB3_205;
	add.s64 	%rd106, %rd105, %rd892;
	ld.global.v4.f32 	{%f730, %f731, %f732, %f733}, [%rd106];
	shl.b32 	%r2685, %r145, 8;
	add.s32 	%r2686, %r2685, %r143;
	shl.b32 	%r2687, %r2686, 2;
	add.s32 	%r2689, %r2678, %r2687;
	st.shared.f32 	[%r2689], %f730;
	st.shared.f32 	[%r2689+256], %f731;
	st.shared.f32 	[%r2689+512], %f732;
	st.shared.f32 	[%r2689+768], %f733;
	add.s32 	%r146, %r145, %r10;
	setp.gt.u32 	%p175, %r146, 3;
	@%p175 bra 	$L__BB3_205;
	add.s64 	%rd895, %rd106, %rd892;
	ld.global.v4.f32 	{%f734, %f735, %f736, %f737}, [%rd895];
	shl.b32 	%r2690, %r146, 8;
	add.s32 	%r2691, %r2690, %r143;
	shl.b32 	%r2692, %r2691, 2;
	add.s32 	%r2694, %r2678, %r2692;
	st.shared.f32 	[%r2694], %f734;
	st.shared.f32 	[%r2694+256], %f735;
	st.shared.f32 	[%r2694+512], %f736;
	st.shared.f32 	[%r2694+768], %f737;
$L__BB3_205:
	add.s32 	%r147, %r143, %r11;
	setp.gt.u32 	%p176, %r147, 63;
	@%p176 bra 	$L__BB3_384;
	setp.gt.u32 	%p177, %r3, 3;
	@%p177 bra 	$L__BB3_211;
	ld.param.u32 	%r6177, [_Z61hand_gemm_kernel_blockmn_shared_l2_prefetch_splitK_transA_8x8ILi64ELi128ELi16ELi4ELi8EEviiiPfiS0_iS0_iff_param_4];
	mul.lo.s32 	%r2695, %r147, %r6177;
	cvt.s64.s32 	%rd896, %r2695;
	add.s64 	%rd897, %rd4, %rd896;
	shl.b64 	%rd898, %rd897, 2;
	add.s64 	%rd899, %rd1, %rd898;
	mul.wide.u32 	%rd900, %r3, 16;
	add.s64 	%rd107, %rd899, %rd900;
	ld.global.v4.f32 	{%f738, %f739, %f740, %f741}, [%rd107];
	shl.b32 	%r2696, %r3, 8;
	add.s32 	%r2697, %r2696, %r147;
	shl.b32 	%r2698, %r2697, 2;
	mov.u32 	%r2699, _ZZ61hand_gemm_kernel_blockmn_shared_l2_prefetch_splitK_transA_8x8ILi64ELi128ELi16ELi4ELi8EEviiiPfiS0_iS0_iffE4sm_A;
	add.s32 	%r2700, %r2699, %r2698;
	st.shared.f32 	[%r2700], %f738;
	st.shared.f32 	[%r2700+256], %f739;
	st.shared.f32 	[%r2700+512], %f740;
	st.shared.f32 	[%r2700+768], %f741;
	add.s32 	%r148, %r3, %r10;
	setp.gt.u32 	%p178, %r148, 3;
	@%p178 bra 	$L__BB3_211;
	mul.wide.s32 	%rd901, %r10, 16;
	add.s64 	%rd108, %rd107, %rd901;
	ld.global.v4.f32 	{%f742, %f743, %f744, %f745}, [%rd108];
	shl.b32 	%r2701, %r148, 8;
	add.s32 	%r2702, %r2701, %r147;
	shl.b32 	%r2703, %r2702, 2;
	add.s32 	%r2705, %r2699, %r2703;
	st.shared.f32 	[%r2705], %f742;
	st.shared.f32 	[%r2705+256], %f743;
	st.shared.f32 	[%r2705+512], %f744;
	st.shared.f32 	[%r2705+768], %f745;
	add.s32 	%r149, %r148, %r10;
	setp.gt.u32 	%p179, %r149, 3;
	@%p179 bra 	$L__BB3_211;
	add.s64 	%rd109, %rd108, %rd901;
	ld.global.v4.f32 	{%f746, %f747, %f748, %f749}, [%rd109];
	shl.b32 	%r2706, %r149, 8;
	add.s32 	%r2707, %r2706, %r147;
	shl.b32 	%r2708, %r2707, 2;
	add.s32 	%r2710, %r2699, %r2708;
	st.shared.f32 	[%r2710], %f746;
	st.shared.f32 	[%r2710+256], %f747;
	st.shared.f32 	[%r2710+512], %f748;
	st.shared.f32 	[%r2710+768], %f749;
	add.s32 	%r150, %r149, %r10;
	setp.gt.u32 	%p180, %r150, 3;
	@%p180 bra 	$L__BB3_211;
	add.s64 	%rd904, %rd109, %rd901;
	ld.global.v4.f32 	{%f750, %f751, %f752, %f753}, [%rd904];
	shl.b32 	%r2711, %r150, 8;
	add.s32 	%r2712, %r2711, %r147;
	shl.b32 	%r2713, %r2712, 2;
	add.s32 	%r2715, %r2699, %r2713;
	st.shared.f32 	[%r2715], %f750;
	st.shared.f32 	[%r2715+256], %f751;
	st.shared.f32 	[%r2715+512], %f752;
	st.shared.f32 	[%r2715+768], %f753;
$L__BB3_211:
	add.s32 	%r151, %r147, %r11;
	setp.gt.u32 	%p181, %r151, 63;
	@%p181 bra 	$L__BB3_384;
	setp.gt.u32 	%p182, %r3, 3;
	@%p182 bra 	$L__BB3_217;
	ld.param.u32 	%r6178, [_Z61hand_gemm_kernel_blockmn_shared_l2_prefetch_splitK_transA_8x8ILi64ELi128ELi16ELi4ELi8EEviiiPfiS0_iS0_iff_param_4];
	mul.lo.s32 	%r2716, %r151, %r6178;
	cvt.s64.s32 	%rd905, %r2716;
	add.s64 	%rd906, %rd4, %rd905;
	shl.b64 	%rd907, %rd906, 2;
	add.s64 	%rd908, %rd1, %rd907;
	mul.wide.u32 	%rd909, %r3, 16;
	add.s64 	%rd110, %rd908, %rd909;
	ld.global.v4.f32 	{%f754, %f755, %f756, %f757}, [%rd110];
	shl.b32 	%r2717, %r3, 8;
	add.s32 	%r2718, %r2717, %r151;
	shl.b32 	%r2719, %r2718, 2;
	mov.u32 	%r2720, _ZZ61hand_gemm_kernel_blockmn_shared_l2_prefetch_splitK_transA_8x8ILi64ELi128ELi16ELi4ELi8EEviiiPfiS0_iS0_iffE4sm_A;
	add.s32 	%r2721, %r2720, %r2719;
	st.shared.f32 	[%r2721], %f754;
	st.shared.f32 	[%r2721+256], %f755;
	st.shared.f32 	[%r2721+512], %f756;
	st.shared.f32 	[%r2721+768], %f757;
	add.s32 	%r152, %r3, %r10;
	setp.gt.u32 	%p183, %r152, 3;
	@%p183 bra 	$L__BB3_217;
	mul.wide.s32 	%rd910, %r10, 16;
	add.s64 	%rd111, %rd110, %rd910;
	ld.global.v4.f32 	{%f758, %f759, %f760, %f761}, [%rd111];
	shl.b32 	%r2722, %r152, 8;
	add.s32 	%r2723, %r2722, %r151;
	shl.b32 	%r2724, %r2723, 2;
	add.s32 	%r2726, %r2720, %r2724;
	st.shared.f32 	[%r2726], %f758;
	st.shared.f32 	[%r2726+256], %f759;
	st.shared.f32 	[%r2726+512], %f760;
	st.shared.f32 	[%r2726+768], %f761;
	add.s32 	%r153, %r152, %r10;
	setp.gt.u32 	%p184, %r153, 3;
	@%p184 bra 	$L__BB3_217;
	add.s64 	%rd112, %rd111, %rd910;
	ld.global.v4.f32 	{%f762, %f763, %f764, %f765}, [%rd112];
	shl.b32 	%r2727, %r153, 8;
	add.s32 	%r2728, %r2727, %r151;
	shl.b32 	%r2729, %r2728, 2;
	add.s32 	%r2731, %r2720, %r2729;
	st.shared.f32 	[%r2731], %f762;
	st.shared.f32 	[%r2731+256], %f763;
	st.shared.f32 	[%r2731+512], %f764;
	st.shared.f32 	[%r2731+768], %f765;
	add.s32 	%r154, %r153, %r10;
	setp.gt.u32 	%p185, %r154, 3;
	@%p185 bra 	$L__BB3_217;
	add.s64 	%rd913, %rd112, %rd910;
	ld.global.v4.f32 	{%f766, %f767, %f768, %f769}, [%rd913];
	shl.b32 	%r2732, %r154, 8;
	add.s32 	%r2733, %r2732, %r151;
	shl.b32 	%r2734, %r2733, 2;
	add.s32 	%r2736, %r2720, %r2734;
	st.shared.f32 	[%r2736], %f766;
	st.shared.f32 	[%r2736+256], %f767;
	st.shared.f32 	[%r2736+512], %f768;
	st.shared.f32 	[%r2736+768], %f769;
$L__BB3_217:
	add.s32 	%r155, %r151, %r11;
	setp.gt.u32 	%p186, %r155, 63;
	@%p186 bra 	$L__BB3_384;
	setp.gt.u32 	%p187, %r3, 3;
	@%p187 bra 	$L__BB3_223;
	ld.param.u32 	%r6179, [_Z61hand_gemm_kernel_blockmn_shared_l2_prefetch_splitK_transA_8x8ILi64ELi128ELi16ELi4ELi8EEviiiPfiS0_iS0_iff_param_4];
	mul.lo.s32 	%r2737, %r155, %r6179;
	cvt.s64.s32 	%rd914, %r2737;
	add.s64 	%rd915, %rd4, %rd914;
	shl.b64 	%rd916, %rd915, 2;
	add.s64 	%rd917, %rd1, %rd916;
	mul.wide.u32 	%rd918, %r3, 16;
	add.s64 	%rd113, %rd917, %rd918;
	ld.global.v4.f32 	{%f770, %f771, %f772, %f773}, [%rd113];
	shl.b32 	%r2738, %r3, 8;
	add.s32 	%r2739, %r2738, %r155;
	shl.b32 	%r2740, %r2739, 2;
	mov.u32 	%r2741, _ZZ61hand_gemm_kernel_blockmn_shared_l2_prefetch_splitK_transA_8x8ILi64ELi128ELi16ELi4ELi8EEviiiPfiS0_iS0_iffE4sm_A;
	add.s32 	%r2742, %r2741, %r2740;
	st.shared.f32 	[%r2742], %f770;
	st.shared.f32 	[%r2742+256], %f771;
	st.shared.f32 	[%r2742+512], %f772;
	st.shared.f32 	[%r2742+768], %f773;
	add.s32 	%r156, %r3, %r10;
	setp.gt.u32 	%p188, %r156, 3;
	@%p188 bra 	$L__BB3_223;
	mul.wide.s32 	%rd919, %r10, 16;
	add.s64 	%rd114, %rd113, %rd919;
	ld.global.v4.f32 	{%f774, %f775, %f776, %f777}, [%rd114];
	shl.b32 	%r2743, %r156, 8;
	add.s32 	%r2744, %r2743, %r155;
	shl.b32 	%r2745, %r2744, 2;
	add.s32 	%r2747, %r2741, %r2745;
	st.shared.f32 	[%r2747], %f774;
	st.shared.f32 	[%r2747+256], %f775;
	st.shared.f32 	[%r2747+512], %f776;
	st.shared.f32 	[%r2747+768], %f777;
	add.s32 	%r157, %r156, %r10;
	setp.gt.u32 	%p189, %r157, 3;
	@%p189 bra 	$L__BB3_223;
	add.s64 	%rd115, %rd114, %rd919;
	ld.global.v4.f32 	{%f778, %f779, %f780, %f781}, [%rd115];
	shl.b32 	%r2748, %r157, 8;
	add.s32 	%r2749, %r2748, %r155;
	shl.b32 	%r2750, %r2749, 2;
	add.s32 	%r2752, %r2741, %r2750;
	st.shared.f32 	[%r2752], %f778;
	st.shared.f32 	[%r2752+256], %f779;
	st.shared.f32 	[%r2752+512], %f780;
	st.shared.f32 	[%r2752+768], %f781;
	add.s32 	%r158, %r157, %r10;
	setp.gt.u32 	%p190, %r158, 3;
	@%p190 bra 	$L__BB3_223;
	add.s64 	%rd922, %rd115, %rd919;
	ld.global.v4.f32 	{%f782, %f783, %f784, %f785}, [%rd922];
	shl.b32 	%r2753, %r158, 8;
	add.s32 	%r2754, %r2753, %r155;
	shl.b32 	%r2755, %r2754, 2;
	add.s32 	%r2757, %r2741, %r2755;
	st.shared.f32 	[%r2757], %f782;
	st.shared.f32 	[%r2757+256], %f783;
	st.shared.f32 	[%r2757+512], %f784;
	st.shared.f32 	[%r2757+768], %f785;
$L__BB3_223:
	add.s32 	%r159, %r155, %r11;
	setp.gt.u32 	%p191, %r159, 63;
	@%p191 bra 	$L__BB3_384;
	setp.gt.u32 	%p192, %r3, 3;
	@%p192 bra 	$L__BB3_229;
	ld.param.u32 	%r6180, [_Z61hand_gemm_kernel_blockmn_shared_l2_prefetch_splitK_transA_8x8ILi64ELi128ELi16ELi4ELi8EEviiiPfiS0_iS0_iff_param_4];
	mul.lo.s32 	%r2758, %r159, %r6180;
	cvt.s64.s32 	%rd923, %r2758;
	add.s64 	%rd924, %rd4, %rd923;
	shl.b64 	%rd925, %rd924, 2;
	add.s64 	%rd926, %rd1, %rd925;
	mul.wide.u32 	%rd927, %r3, 16;
	add.s64 	%rd116, %rd926, %rd927;
	ld.global.v4.f32 	{%f786, %f787, %f788, %f789}, [%rd116];
	shl.b32 	%r2759, %r3, 8;
	add.s32 	%r2760, %r2759, %r159;
	shl.b32 	%r2761, %r2760, 2;
	mov.u32 	%r2762, _ZZ61hand_gemm_kernel_blockmn_shared_l2_prefetch_splitK_transA_8x8ILi64ELi128ELi16ELi4ELi8EEviiiPfiS0_iS0_iffE4sm_A;
	add.s32 	%r2763, %r2762, %r2761;
	st.shared.f32 	[%r2763], %f786;
	st.shared.f32 	[%r2763+256], %f787;
	st.shared.f32 	[%r2763+512], %f788;
	st.shared.f32 	[%r2763+768], %f789;
	add.s32 	%r160, %r3, %r10;
	setp.gt.u32 	%p193, %r160, 3;
	@%p193 bra 	$L__BB3_229;
	mul.wide.s32 	%rd928, %r10, 16;
	add.s64 	%rd117, %rd116, %rd928;
	ld.global.v4.f32 	{%f790, %f791, %f792, %f793}, [%rd117];
	shl.b32 	%r2764, %r160, 8;
	add.s32 	%r2765, %r2764, %r159;
	shl.b32 	%r2766, %r2765, 2;
	add.s32 	%r2768, %r2762, %r2766;
	st.shared.f32 	[%r2768], %f790;
	st.shared.f32 	[%r2768+256], %f791;
	st.shared.f32 	[%r2768+512], %f792;
	st.shared.f32 	[%r2768+768], %f793;
	add.s32 	%r161, %r160, %r10;
	setp.gt.u32 	%p194, %r161, 3;
	@%p194 bra 	$L__BB3_229;
	add.s64 	%rd118, %rd117, %rd928;
	ld.global.v4.f32 	{%f794, %f795, %f796, %f797}, [%rd118];
	shl.b32 	%r2769, %r161, 8;
	add.s32 	%r2770, %r2769, %r159;
	shl.b32 	%r2771, %r2770, 2;
	add.s32 	%r2773, %r2762, %r2771;
	st.shared.f32 	[%r2773], %f794;
	st.shared.f32 	[%r2773+256], %f795;
	st.shared.f32 	[%r2773+512], %f796;
	st.shared.f32 	[%r2773+768], %f797;
	add.s32 	%r162, %r161, %r10;
	setp.gt.u32 	%p195, %r162, 3;
	@%p195 bra 	$L__BB3_229;
	add.s64 	%rd931, %rd118, %rd928;
	ld.global.v4.f32 	{%f798, %f799, %f800, %f801}, [%rd931];
	shl.b32 	%r2774, %r162, 8;
	add.s32 	%r2775, %r2774, %r159;
	shl.b32 	%r2776, %r2775, 2;
	add.s32 	%r2778, %r2762, %r2776;
	st.shared.f32 	[%r2778], %f798;
	st.shared.f32 	[%r2778+256], %f799;
	st.shared.f32 	[%r2778+512], %f800;
	st.shared.f32 	[%r2778+768], %f801;
$L__BB3_229:
	add.s32 	%r163, %r159, %r11;
	setp.gt.u32 	%p196, %r163, 63;
	@%p196 bra 	$L__BB3_384;
	setp.gt.u32 	%p197, %r3, 3;
	@%p197 bra 	$L__BB3_235;
	ld.param.u32 	%r6181, [_Z61hand_gemm_kernel_blockmn_shared_l2_prefetch_splitK_transA_8x8ILi64ELi128ELi16ELi4ELi8EEviiiPfiS0_iS0_iff_param_4];
	mul.lo.s32 	%r2779, %r163, %r6181;
	cvt.s64.s32 	%rd932, %r2779;
	add.s64 	%rd933, %rd4, %rd932;
	shl.b64 	%rd934, %rd933, 2;
	add.s64 	%rd935, %rd1, %rd934;
	mul.wide.u32 	%rd936, %r3, 16;
	add.s64 	%rd119, %rd935, %rd936;
	ld.global.v4.f32 	{%f802, %f803, %f804, %f805}, [%rd119];
	shl.b32 	%r2780, %r3, 8;
	add.s32 	%r2781, %r2780, %r163;
	shl.b32 	%r2782, %r2781, 2;
	mov.u32 	%r2783, _ZZ61hand_gemm_kernel_blockmn_shared_l2_prefetch_splitK_transA_8x8ILi64ELi128ELi16ELi4ELi8EEviiiPfiS0_iS0_iffE4sm_A;
	add.s32 	%r2784, %r2783, %r2782;
	st.shared.f32 	[%r2784], %f802;
	st.shared.f32 	[%r2784+256], %f803;
	st.shared.f32 	[%r2784+512], %f804;
	st.shared.f32 	[%r2784+768], %f805;
	add.s32 	%r164, %r3, %r10;
	setp.gt.u32 	%p198, %r164, 3;
	@%p198 bra 	$L__BB3_235;
	mul.wide.s32 	%rd937, %r10, 16;
	add.s64 	%rd120, %rd119, %rd937;
	ld.global.v4.f32 	{%f806, %f807, %f808, %f809}, [%rd120];
	shl.b32 	%r2785, %r164, 8;
	add.s32 	%r2786, %r2785, %r163;
	shl.b32 	%r2787, %r2786, 2;
	add.s32 	%r2789, %r2783, %r2787;
	st.shared.f32 	[%r2789], %f806;
	st.shared.f32 	[%r2789+256], %f807;
	st.shared.f32 	[%r2789+512], %f808;
	st.shared.f32 	[%r2789+768], %f809;
	add.s32 	%r165, %r164, %r10;
	setp.gt.u32 	%p199, %r165, 3;
	@%p199 bra 	$L__BB3_235;
	add.s64 	%rd121, %rd120, %rd937;
	ld.global.v4.f32 	{%f810, %f811, %f812, %f813}, [%rd121];
	shl.b32 	%r2790, %r165, 8;
	add.s32 	%r2791, %r2790, %r163;
	shl.b32 	%r2792, %r2791, 2;
	add.s32 	%r2794, %r2783, %r2792;
	st.shared.f32 	[%r2794], %f810;
	st.shared.f32 	[%r2794+256], %f811;
	st.shared.f32 	[%r2794+512], %f812;
	st.shared.f32 	[%r2794+768], %f813;
	add.s32 	%r166, %r165, %r10;
	setp.gt.u32 	%p200, %r166, 3;
	@%p200 bra 	$L__BB3_235;
	add.s64 	%rd940, %rd121, %rd937;
	ld.global.v4.f32 	{%f814, %f815, %f816, %f817}, [%rd940];
	shl.b32 	%r2795, %r166, 8;
	add.s32 	%r2796, %r2795, %r163;
	shl.b32 	%r2797, %r2796, 2;
	add.s32 	%r2799, %r2783, %r2797;
	st.shared.f32 	[%r2799], %f814;
	st.shared.f32 	[%r2799+256], %f815;
	st.shared.f32 	[%r2799+512], %f816;
	st.shared.f32 	[%r2799+768], %f817;
$L__BB3_235:
	add.s32 	%r167, %r163, %r11;
	setp.gt.u32 	%p201, %r167, 63;
	@%p201 bra 	$L__BB3_384;
	setp.gt.u32 	%p202, %r3, 3;
	@%p202 bra 	$L__BB3_241;
	ld.param.u32 	%r6182, [_Z61hand_gemm_kernel_blockmn_shared_l2_prefetch_splitK_transA_8x8ILi64ELi128ELi16ELi4ELi8EEviiiPfiS0_iS0_iff_param_4];
	mul.lo.s32 	%r2800, %r167, %r6182;
	cvt.s64.s32 	%rd941, %r2800;
	add.s64 	%rd942, %rd4, %rd941;
	shl.b64 	%rd943, %rd942, 2;
	add.s64 	%rd944, %rd1, %rd943;
	mul.wide.u32 	%rd945, %r3, 16;
	add.s64 	%rd122, %rd944, %rd945;
	ld.global.v4.f32 	{%f818, %f819, %f820, %f821}, [%rd122];
	shl.b32 	%r2801, %r3, 8;
	add.s32 	%r2802, %r2801, %r167;
	shl.b32 	%r2803, %r2802, 2;
	mov.u32 	%r2804, _ZZ61hand_gemm_kernel_blockmn_shared_l2_prefetch_splitK_transA_8x8ILi64ELi128ELi16ELi4ELi8EEviiiPfiS0_iS0_iffE4sm_A;
	add.s32 	%r2805, %r2804, %r2803;
	st.shared.f32 	[%r2805], %f818;
	st.shared.f32 	[%r2805+256], %f819;
	st.shared.f32 	[%r2805+512], %f820;
	st.shared.f32 	[%r2805+768], %f821;
	add.s32 	%r168, %r3, %r10;
	setp.gt.u32 	%p203, %r168, 3;
	@%p203 bra 	$L__BB3_241;
	mul.wide.s32 	%rd946, %r10, 16;
	add.s64 	%rd123, %rd122, %rd946;
	ld.global.v4.f32 	{%f822, %f823, %f824, %f825}, [%rd123];
	shl.b32 	%r2806, %r168, 8;
	add.s32 	%r2807, %r2806, %r167;
	shl.b32 	%r2808, %r2807, 2;
	add.s32 	%r2810, %r2804, %r2808;
	st.shared.f32 	[%r2810], %f822;
	st.shared.f32 	[%r2810+256], %f823;
	st.shared.f32 	[%r2810+512], %f824;
	st.shared.f32 	[%r2810+768], %f825;
	add.s32 	%r169, %r168, %r10;
	setp.gt.u32 	%p204, %r169, 3;
	@%p204 bra 	$L__BB3_241;
	add.s64 	%rd124, %rd123, %rd946;
	ld.global.v4.f32 	{%f826, %f827, %f828, %f829}, [%rd124];
	shl.b32 	%r2811, %r169, 8;
	add.s32 	%r2812, %r2811, %r167;
	shl.b32 	%r2813, %r2812, 2;
	add.s32 	%r2815, %r2804, %r2813;
	st.shared.f32 	[%r2815], %f826;
	st.shared.f32 	[%r2815+256], %f827;
	st.shared.f32 	[%r2815+512], %f828;
	st.shared.f32 	[%r2815+768], %f829;
	add.s32 	%r170, %r169, %r10;
	setp.gt.u32 	%p205, %r170, 3;
	@%p205 bra 	$L__BB3_241;
	add.s64 	%rd949, %rd124, %rd946;
	ld.global.v4.f32 	{%f830, %f831, %f832, %f833}, [%rd949];
	shl.b32 	%r2816, %r170, 8;
	add.s32 	%r2817, %r2816, %r167;
	shl.b32 	%r2818, %r2817, 2;
	add.s32 	%r2820, %r2804, %r2818;
	st.shared.f32 	[%r2820], %f830;
	st.shared.f32 	[%r2820+256], %f831;
	st.shared.f32 	[%r2820+512], %f832;
	st.shared.f32 	[%r2820+768], %f833;
$L__BB3_241:
	add.s32 	%r171, %r167, %r11;
	setp.gt.u32 	%p206, %r171, 63;
	@%p206 bra 	$L__BB3_384;
	setp.gt.u32 	%p207, %r3, 3;
	@%p207 bra 	$L__BB3_247;
	ld.param.u32 	%r6183, [_Z61hand_gemm_kernel_blockmn_shared_l2_prefetch_splitK_transA_8x8ILi64ELi128ELi16ELi4ELi8EEviiiPfiS0_iS0_iff_param_4];
	mul.lo.s32 	%r2821, %r171, %r6183;
	cvt.s64.s32 	%rd950, %r2821;
	add.s64 	%rd951, %rd4, %rd950;
	shl.b64 	%rd952, %rd951, 2;
	add.s64 	%rd953, %rd1, %rd952;
	mul.wide.u32 	%rd954, %r3, 16;
	add.s64 	%rd125, %rd953, %rd954;
	ld.global.v4.f32 	{%f834, %f835, %f836, %f837}, [%rd125];
	shl.b32 	%r2822, %r3, 8;
	add.s32 	%r2823, %r2822, %r171;
	shl.b32 	%r2824, %r2823, 2;
	mov.u32 	%r2825, _ZZ61hand_gemm_kernel_blockmn_shared_l2_prefetch_splitK_transA_8x8ILi64ELi128ELi16ELi4ELi8EEviiiPfiS0_iS0_iffE4sm_A;
	add.s32 	%r2826, %r2825, %r2824;
	st.shared.f32 	[%r2826], %f834;
	st.shared.f32 	[%r2826+256], %f835;
	st.shared.f32 	[%r2826+512], %f836;
	st.shared.f32 	[%r2826+768], %f837;
	add.s32 	%r172, %r3, %r10;
	setp.gt.u32 	%p208, %r172, 3;
	@%p208 bra 	$L__BB3_247;
	mul.wide.s32 	%rd955, %r10, 16;
	add.s64 	%rd126, %rd125, %rd955;
	ld.global.v4.f32 	{%f838, %f839, %f840, %f841}, [%rd126];
	shl.b32 	%r2827, %r172, 8;
	add.s32 	%r2828, %r2827, %r171;
	shl.b32 	%r2829, %r2828, 2;
	add.s32 	%r2831, %r2825, %r2829;
	st.shared.f32 	[%r2831], %f838;
	st.shared.f32 	[%r2831+256], %f839;
	st.shared.f32 	[%r2831+512], %f840;
	st.shared.f32 	[%r2831+768], %f841;
	add.s32 	%r173, %r172, %r10;
	setp.gt.u32 	%p209, %r173, 3;
	@%p209 bra 	$L__BB3_247;
	add.s64 	%rd127, %rd126, %rd955;
	ld.global.v4.f32 	{%f842, %f843, %f844, %f845}, [%rd127];
	shl.b32 	%r2832, %r173, 8;
	add.s32 	%r2833, %r2832, %r171;
	shl.b32 	%r2834, %r2833, 2;
	add.s32 	%r2836, %r2825, %r2834;
	st.shared.f32 	[%r2836], %f842;
	st.shared.f32 	[%r2836+256], %f843;
	st.shared.f32 	[%r2836+512], %f844;
	st.shared.f32 	[%r2836+768], %f845;
	add.s32 	%r174, %r173, %r10;
	setp.gt.u32 	%p210, %r174, 3;
	@%p210 bra 	$L__BB3_247;
	add.s64 	%rd958, %rd127, %rd955;
	ld.global.v4.f32 	{%f846, %f847, %f848, %f849}, [%rd958];
	shl.b32 	%r2837, %r174, 8;
	add.s32 	%r2838, %r2837, %r171;
	shl.b32 	%r2839, %r2838, 2;
	add.s32 	%r2841, %r2825, %r2839;
	st.shared.f32 	[%r2841], %f846;
	st.shared.f32 	[%r2841+256], %f847;
	st.shared.f32 	[%r2841+512], %f848;
	st.shared.f32 	[%r2841+768], %f849;
$L__BB3_247:
	add.s32 	%r175, %r171, %r11;
	setp.gt.u32 	%p211, %r175, 63;
	@%p211 bra 	$L__BB3_384;
	setp.gt.u32 	%p212, %r3, 3;
	@%p212 bra 	$L__BB3_253;
	ld.param.u32 	%r6184, [_Z61hand_gemm_kernel_blockmn_shared_l2_prefetch_splitK_transA_8x8ILi64ELi128ELi16ELi4ELi8EEviiiPfiS0_iS0_iff_param_4];
	mul.lo.s32 	%r2842, %r175, %r6184;
	cvt.s64.s32 	%rd959, %r2842;
	add.s64 	%rd960, %rd4, %rd959;
	shl.b64 	%rd961, %rd960, 2;
	add.s64 	%rd962, %rd1, %rd961;
	mul.wide.u32 	%rd963, %r3, 16;
	add.s64 	%rd128, %rd962, %rd963;
	ld.global.v4.f32 	{%f850, %f851, %f852, %f853}, [%rd128];
	shl.b32 	%r2843, %r3, 8;
	add.s32 	%r2844, %r2843, %r175;
	shl.b32 	%r2845, %r2844, 2;
	mov.u32 	%r2846, _ZZ61hand_gemm_kernel_blockmn_shared_l2_prefetch_splitK_transA_8x8ILi64ELi128ELi16ELi4ELi8EEviiiPfiS0_iS0_iffE4sm_A;
	add.s32 	%r2847, %r2846, %r2845;
	st.shared.f32 	[%r2847], %f850;
	st.shared.f32 	[%r2847+256], %f851;
	st.shared.f32 	[%r2847+512], %f852;
	st.shared.f32 	[%r2847+768], %f853;
	add.s32 	%r176, %r3, %r10;
	setp.gt.u32 	%p213, %r176, 3;
	@%p213 bra 	$L__BB3_253;
	mul.wide.s32 	%rd964, %r10, 16;
	add.s64 	%rd129, %rd128, %rd964;
	ld.global.v4.f32 	{%f854, %f855, %f856, %f857}, [%rd129];
	shl.b32 	%r2848, %r176, 8;
	add.s32 	%r2849, %r2848, %r175;
	shl.b32 	%r2850, %r2849, 2;
	add.s32 	%r2852, %r2846, %r2850;
	st.shared.f32 	[%r2852], %f854;
	st.shared.f32 	[%r2852+256], %f855;
	st.shared.f32 	[%r2852+512], %f856;
	st.shared.f32 	[%r2852+768], %f857;
	add.s32 	%r177, %r176, %r10;
	setp.gt.u32 	%p214, %r177, 3;
	@%p214 bra 	$L__BB3_253;
	add.s64 	%rd130, %rd129, %rd964;
	ld.global.v4.f32 	{%f858, %f859, %f860, %f861}, [%rd130];
	shl.b32 	%r2853, %r177, 8;
	add.s32 	%r2854, %r2853, %r175;
	shl.b32 	%r2855, %r2854, 2;
	add.s32 	%r2857, %r2846, %r2855;
	st.shared.f32 	[%r2857], %f858;
	st.shared.f32 	[%r2857+256], %f859;
	st.shared.f32 	[%r2857+512], %f860;
	st.shared.f32 	[%r2857+768], %f861;
	add.s32 	%r178, %r177, %r10;
	setp.gt.u32 	%p215, %r178, 3;
	@%p215 bra 	$L__BB3_253;
	add.s64 	%rd967, %rd130, %rd964;
	ld.global.v4.f32 	{%f862, %f863, %f864, %f865}, [%rd967];
	shl.b32 	%r2858, %r178, 8;
	add.s32 	%r2859, %r2858, %r175;
	shl.b32 	%r2860, %r2859, 2;
	add.s32 	%r2862, %r2846, %r2860;
	st.shared.f32 	[%r2862], %f862;
	st.shared.f32 	[%r2862+256], %f863;
	st.shared.f32 	[%r2862+512], %f864;
	st.shared.f32 	[%r2862+768], %f865;
$L__BB3_253:
	add.s32 	%r179, %r175, %r11;
	setp.gt.u32 	%p216, %r179, 63;
	@%p216 bra 	$L__BB3_384;
	setp.gt.u32 	%p217, %r3, 3;
	@%p217 bra 	$L__BB3_259;
	ld.param.u32 	%r6185, [_Z61hand_gemm_kernel_blockmn_shared_l2_prefetch_splitK_transA_8x8ILi64ELi128ELi16ELi4ELi8EEviiiPfiS0_iS0_iff_param_4];
	mul.lo.s32 	%r2863, %r179, %r6185;
	cvt.s64.s32 	%rd968, %r2863;
	add.s64 	%rd969, %rd4, %rd968;
	shl.b64 	%rd970, %rd969, 2;
	add.s64 	%rd971, %rd1, %rd970;
	mul.wide.u32 	%rd972, %r3, 16;
	add.s64 	%rd131, %rd971, %rd972;
	ld.global.v4.f32 	{%f866, %f867, %f868, %f869}, [%rd131];
	shl.b32 	%r2864, %r3, 8;
	add.s32 	%r2865, %r2864, %r179;
	shl.b32 	%r2866, %r2865, 2;
	mov.u32 	%r2867, _ZZ61hand_gemm_kernel_blockmn_shared_l2_prefetch_splitK_transA_8x8ILi64ELi128ELi16ELi4ELi8EEviiiPfiS0_iS0_iffE4sm_A;
	add.s32 	%r2868, %r2867, %r2866;
	st.shared.f32 	[%r2868], %f866;
	st.shared.f32 	[%r2868+256], %f867;
	st.shared.f32 	[%r2868+512], %f868;
	st.shared.f32 	[%r2868+768], %f869;
	add.s32 	%r180, %r3, %r10;
	setp.gt.u32 	%p218, %r180, 3;
	@%p218 bra 	$L__BB3_259;
	mul.wide.s32 	%rd973, %r10, 16;
	add.s64 	%rd132, %rd131, %rd973;
	ld.global.v4.f32 	{%f870, %f871, %f872, %f873}, [%rd132];
	shl.b32 	%r2869, %r180, 8;
	add.s32 	%r2870, %r2869, %r179;
	shl.b32 	%r2871, %r2870, 2;
	add.s32 	%r2873, %r2867, %r2871;
	st.shared.f32 	[%r2873], %f870;
	st.shared.f32 	[%r2873+256], %f871;
	st.shared.f32 	[%r2873+512], %f872;
	st.shared.f32 	[%r2873+768], %f873;
	add.s32 	%r181, %r180, %r10;
	setp.gt.u32 	%p219, %r181, 3;
	@%p219 bra 	$L__BB3_259;
	add.s64 	%rd133, %rd132, %rd973;
	ld.global.v4.f32 	{%f874, %f875, %f876, %f877}, [%rd133];
	shl.b32 	%r2874, %r181, 8;
	add.s32 	%r2875, %r2874, %r179;
	shl.b32 	%r2876, %r2875, 2;
	add.s32 	%r2878, %r2867, %r2876;
	st.shared.f32 	[%r2878], %f874;
	st.shared.f32 	[%r2878+256], %f875;
	st.shared.f32 	[%r2878+512], %f876;
	st.shared.f32 	[%r2878+768], %f877;
	add.s32 	%r182, %r181, %r10;
	setp.gt.u32 	%p220, %r182, 3;
	@%p220 bra 	$L__BB3_259;
	add.s64 	%rd976, %rd133, %rd973;
	ld.global.v4.f32 	{%f878, %f879, %f880, %f881}, [%rd976];
	shl.b32 	%r2879, %r182, 8;
	add.s32 	%r2880, %r2879, %r179;
	shl.b32 	%r2881, %r2880, 2;
	add.s32 	%r2883, %r2867, %r2881;
	st.shared.f32 	[%r2883], %f878;
	st.shared.f32 	[%r2883+256], %f879;
	st.shared.f32 	[%r2883+512], %f880;
	st.shared.f32 	[%r2883+768], %f881;
$L__BB3_259:
	add.s32 	%r183, %r179, %r11;
	setp.gt.u32 	%p221, %r183, 63;
	@%p221 bra 	$L__BB3_384;
	setp.gt.u32 	%p222, %r3, 3;
	@%p222 bra 	$L__BB3_265;
	ld.param.u32 	%r6186, [_Z61hand_gemm_kernel_blockmn_shared_l2_prefetch_splitK_transA_8x8ILi64ELi128ELi16ELi4ELi8EEviiiPfiS0_iS0_iff_param_4];
	mul.lo.s32 	%r2884, %r183, %r6186;
	cvt.s64.s32 	%rd977, %r2884;
	add.s64 	%rd978, %rd4, %rd977;
	shl.b64 	%rd979, %rd978, 2;
	add.s64 	%rd980, %rd1, %rd979;
	mul.wide.u32 	%rd981, %r3, 16;
	add.s64 	%rd134, %rd980, %rd981;
	ld.global.v4.f32 	{%f882, %f883, %f884, %f885}, [%rd134];
	shl.b32 	%r2885, %r3, 8;
	add.s32 	%r2886, %r2885, %r183;
	shl.b32 	%r2887, %r2886, 2;
	mov.u32 	%r2888, _ZZ61hand_gemm_kernel_blockmn_shared_l2_prefetch_splitK_transA_8x8ILi64ELi128ELi16ELi4ELi8EEviiiPfiS0_iS0_iffE4sm_A;
	add.s32 	%r2889, %r2888, %r2887;
	st.shared.f32 	[%r2889], %f882;
	st.shared.f32 	[%r2889+256], %f883;
	st.shared.f32 	[%r2889+512], %f884;
	st.shared.f32 	[%r2889+768], %f885;
	add.s32 	%r184, %r3, %r10;
	setp.gt.u32 	%p223, %r184, 3;
	@%p223 bra 	$L__BB3_265;
	mul.wide.s32 	%rd982, %r10, 16;
	add.s64 	%rd135, %rd134, %rd982;
	ld.global.v4.f32 	{%f886, %f887, %f888, %f889}, [%rd135];
	shl.b32 	%r2890, %r184, 8;
	add.s32 	%r2891, %r2890, %r183;
	shl.b32 	%r2892, %r2891, 2;
	add.s32 	%r2894, %r2888, %r2892;
	st.shared.f32 	[%r2894], %f886;
	st.shared.f32 	[%r2894+256], %f887;
	st.shared.f32 	[%r2894+512], %f888;
	st.shared.f32 	[%r2894+768], %f889;
	add.s32 	%r185, %r184, %r10;
	setp.gt.u32 	%p224, %r185, 3;
	@%p224 bra 	$L__BB3_265;
	add.s64 	%rd136, %rd135, %rd982;
	ld.global.v4.f32 	{%f890, %f891, %f892, %f893}, [%rd136];
	shl.b32 	%r2895, %r185, 8;
	add.s32 	%r2896, %r2895, %r183;
	shl.b32 	%r2897, %r2896, 2;
	add.s32 	%r2899, %r2888, %r2897;
	st.shared.f32 	[%r2899], %f890;
	st.shared.f32 	[%r2899+256], %f891;
	st.shared.f32 	[%r2899+512], %f892;
	st.shared.f32 	[%r2899+768], %f893;
	add.s32 	%r186, %r185, %r10;
	setp.gt.u32 	%p225, %r186, 3;
	@%p225 bra 	$L__BB3_265;
	add.s64 	%rd985, %rd136, %rd982;
	ld.global.v4.f32 	{%f894, %f895, %f896, %f897}, [%rd985];
	shl.b32 	%r2900, %r186, 8;
	add.s32 	%r2901, %r2900, %r183;
	shl.b32 	%r2902, %r2901, 2;
	add.s32 	%r2904, %r2888, %r2902;
	st.shared.f32 	[%r2904], %f894;
	st.shared.f32 	[%r2904+256], %f895;
	st.shared.f32 	[%r2904+512], %f896;
	st.shared.f32 	[%r2904+768], %f897;
$L__BB3_265:
	add.s32 	%r187, %r183, %r11;
	setp.gt.u32 	%p226, %r187, 63;
	@%p226 bra 	$L__BB3_384;
	setp.gt.u32 	%p227, %r3, 3;
	@%p227 bra 	$L__BB3_271;
	ld.param.u32 	%r6187, [_Z61hand_gemm_kernel_blockmn_shared_l2_prefetch_splitK_transA_8x8ILi64ELi128ELi16ELi4ELi8EEviiiPfiS0_iS0_iff_param_4];
	mul.lo.s32 	%r2905, %r187, %r6187;
	cvt.s64.s32 	%rd986, %r2905;
	add.s64 	%rd987, %rd4, %rd986;
	shl.b64 	%rd988, %rd987, 2;
	add.s64 	%rd989, %rd1, %rd988;
	mul.wide.u32 	%rd990, %r3, 16;
	add.s64 	%rd137, %rd989, %rd990;
	ld.global.v4.f32 	{%f898, %f899, %f900, %f901}, [%rd137];
	shl.b32 	%r2906, %r3, 8;
	add.s32 	%r2907, %r2906, %r187;
	shl.b32 	%r2908, %r2907, 2;
	mov.u32 	%r2909, _ZZ61hand_gemm_kernel_blockmn_shared_l2_prefetch_splitK_transA_8x8ILi64ELi128ELi16ELi4ELi8EEviiiPfiS0_iS0_iffE4sm_A;
	add.s32 	%r2910, %r2909, %r2908;
	st.shared.f32 	[%r2910], %f898;
	st.shared.f32 	[%r2910+256], %f899;
	st.shared.f32 	[%r2910+512], %f900;
	st.shared.f32 	[%r2910+768], %f901;
	add.s32 	%r188, %r3, %r10;
	setp.gt.u32 	%p228, %r188, 3;
	@%p228 bra 	$L__BB3_271;
	mul.wide.s32 	%rd991, %r10, 16;
	add.s64 	%rd138, %rd137, %rd991;
	ld.global.v4.f32 	{%f902, %f903, %f904, %f905}, [%rd138];
	shl.b32 	%r2911, %r188, 8;
	add.s32 	%r2912, %r2911, %r187;
	shl.b32 	%r2913, %r2912, 2;
	add.s32 	%r2915, %r2909, %r2913;
	st.shared.f32 	[%r2915], %f902;
	st.shared.f32 	[%r2915+256], %f903;
	st.shared.f32 	[%r2915+512], %f904;
	st.shared.f32 	[%r2915+768], %f905;
	add.s32 	%r189, %r188, %r10;
	setp.gt.u32 	%p229, %r189, 3;
	@%p229 bra 	$L__BB3_271;
	add.s64 	%rd139, %rd138, %rd991;
	ld.global.v4.f32 	{%f906, %f907, %f908, %f909}, [%rd139];
	shl.b32 	%r2916, %r189, 8;
	add.s32 	%r2917, %r2916, %r187;
	shl.b32 	%r2918, %r2917, 2;
	add.s32 	%r2920, %r2909, %r2918;
	st.shared.f32 	[%r2920], %f906;
	st.shared.f32 	[%r2920+256], %f907;
	st.shared.f32 	[%r2920+512], %f908;
	st.shared.f32 	[%r2920+768], %f909;
	add.s32 	%r190, %r189, %r10;
	setp.gt.u32 	%p230, %r190, 3;
	@%p230 bra 	$L__BB3_271;
	add.s64 	%rd994, %rd139, %rd991;
	ld.global.v4.f32 	{%f910, %f911, %f912, %f913}, [%rd994];
	shl.b32 	%r2921, %r190, 8;
	add.s32 	%r2922, %r2921, %r187;
	shl.b32 	%r2923, %r2922, 2;
	add.s32 	%r2925, %r2909, %r2923;
	st.shared.f32 	[%r2925], %f910;
	st.shared.f32 	[%r2925+256], %f911;
	st.shared.f32 	[%r2925+512], %f912;
	st.shared.f32 	[%r2925+768], %f913;
$L__BB3_271:
	add.s32 	%r191, %r187, %r11;
	setp.gt.u32 	%p231, %r191, 63;
	@%p231 bra 	$L__BB3_384;
	setp.gt.u32 	%p232, %r3, 3;
	@%p232 bra 	$L__BB3_277;
	ld.param.u32 	%r6188, [_Z61hand_gemm_kernel_blockmn_shared_l2_prefetch_splitK_transA_8x8ILi64ELi128ELi16ELi4ELi8EEviiiPfiS0_iS0_iff_param_4];
	mul.lo.s32 	%r2926, %r191, %r6188;
	cvt.s64.s32 	%rd995, %r2926;
	add.s64 	%rd996, %rd4, %rd995;
	shl.b64 	%rd997, %rd996, 2;
	add.s64 	%rd998, %rd1, %rd997;
	mul.wide.u32 	%rd999, %r3, 16;
	add.s64 	%rd140, %rd998, %rd999;
	ld.global.v4.f32 	{%f914, %f915, %f916, %f917}, [%rd140];
	shl.b32 	%r2927, %r3, 8;
	add.s32 	%r2928, %r2927, %r191;
	shl.b32 	%r2929, %r2928, 2;
	mov.u32 	%r2930, _ZZ61hand_gemm_kernel_blockmn_shared_l2_prefetch_splitK_transA_8x8ILi64ELi128ELi16ELi4ELi8EEviiiPfiS0_iS0_iffE4sm_A;
	add.s32 	%r2931, %r2930, %r2929;
	st.shared.f32 	[%r2931], %f914;
	st.shared.f32 	[%r2931+256], %f915;
	st.shared.f32 	[%r2931+512], %f916;
	st.shared.f32 	[%r2931+768], %f917;
	add.s32 	%r192, %r3, %r10;
	setp.gt.u32 	%p233, %r192, 3;
	@%p233 bra 	$L__BB3_277;
	mul.wide.s32 	%rd1000, %r10, 16;
	add.s64 	%rd141, %rd140, %rd1000;
	ld.global.v4.f32 	{%f918, %f919, %f920, %f921}, [%rd141];
	shl.b32 	%r2932, %r192, 8;
	add.s32 	%r2933, %r2932, %r191;
	shl.b32 	%r2934, %r2933, 2;
	add.s32 	%r2936, %r2930, %r2934;
	st.shared.f32 	[%r2936], %f918;
	st.shared.f32 	[%r2936+256], %f919;
	st.shared.f32 	[%r2936+512], %f920;
	st.shared.f32 	[%r2936+768], %f921;
	add.s32 	%r193, %r192, %r10;
	setp.gt.u32 	%p234, %r193, 3;
	@%p234 bra 	$L__BB3_277;
	add.s64 	%rd142, %rd141, %rd1000;
	ld.global.v4.f32 	{%f922, %f923, %f924, %f925}, [%rd142];
	shl.b32 	%r2937, %r193, 8;
	add.s32 	%r2938, %r2937, %r191;
	shl.b32 	%r2939, %r2938, 2;
	add.s32 	%r2941, %r2930, %r2939;
	st.shared.f32 	[%r2941], %f922;
	st.shared.f32 	[%r2941+256], %f923;
	st.shared.f32 	[%r2941+512], %f924;
	st.shared.f32 	[%r2941+768], %f925;
	add.s32 	%r194, %r193, %r10;
	setp.gt.u32 	%p235, %r194, 3;
	@%p235 bra 	$L__BB3_277;
	add.s64 	%rd1003, %rd142, %rd1000;
	ld.global.v4.f32 	{%f926, %f927, %f928, %f929}, [%rd1003];
	shl.b32 	%r2942, %r194, 8;
	add.s32 	%r2943, %r2942, %r191;
	shl.b32 	%r2944, %r2943, 2;
	add.s32 	%r2946, %r2930, %r2944;
	st.shared.f32 	[%r2946], %f926;
	st.shared.f32 	[%r2946+256], %f927;
	st.shared.f32 	[%r2946+512], %f928;
	st.shared.f32 	[%r2946+768], %f929;
$L__BB3_277:
	add.s32 	%r195, %r191, %r11;
	setp.gt.u32 	%p236, %r195, 63;
	@%p236 bra 	$L__BB3_384;
	setp.gt.u32 	%p237, %r3, 3;
	@%p237 bra 	$L__BB3_283;
	ld.param.u32 	%r6189, [_Z61hand_gemm_kernel_blockmn_shared_l2_prefetch_splitK_transA_8x8ILi64ELi128ELi16ELi4ELi8EEviiiPfiS0_iS0_iff_param_4];
	mul.lo.s32 	%r2947, %r195, %r6189;
	cvt.s64.s32 	%rd1004, %r2947;
	add.s64 	%rd1005, %rd4, %rd1004;
	shl.b64 	%rd1006, %rd1005, 2;
	add.s64 	%rd1007, %rd1, %rd1006;
	mul.wide.u32 	%rd1008, %r3, 16;
	add.s64 	%rd143, %rd1007, %rd1008;
	ld.global.v4.f32 	{%f930, %f931, %f932, %f933}, [%rd143];
	shl.b32 	%r2948, %r3, 8;
	add.s32 	%r2949, %r2948, %r195;
	shl.b32 	%r2950, %r2949, 2;
	mov.u32 	%r2951, _ZZ61hand_gemm_kernel_blockmn_shared_l2_prefetch_splitK_transA_8x8ILi64ELi128ELi16ELi4ELi8EEviiiPfiS0_iS0_iffE4sm_A;
	add.s32 	%r2952, %r2951, %r2950;
	st.shared.f32 	[%r2952], %f930;
	st.shared.f32 	[%r2952+256], %f931;
	st.shared.f32 	[%r2952+512], %f932;
	st.shared.f32 	[%r2952+768], %f933;
	add.s32 	%r196, %r3, %r10;
	setp.gt.u32 	%p238, %r196, 3;
	@%p238 bra 	$L__BB3_283;
	mul.wide.s32 	%rd1009, %r10, 16;
	add.s64 	%rd144, %rd143, %rd1009;
	ld.global.v4.f32 	{%f934, %f935, %f936, %f937}, [%rd144];
	shl.b32 	%r2953, %r196, 8;
	add.s32 	%r2954, %r2953, %r195;
	shl.b32 	%r2955, %r2954, 2;
	add.s32 	%r2957, %r2951, %r2955;
	st.shared.f32 	[%r2957], %f934;
	st.shared.f32 	[%r2957+256], %f935;
	st.shared.f32 	[%r2957+512], %f936;
	st.shared.f32 	[%r2957+768], %f937;
	add.s32 	%r197, %r196, %r10;
	setp.gt.u32 	%p239, %r197, 3;
	@%p239 bra 	$L__BB3_283;
	add.s64 	%rd145, %rd144, %rd1009;
	ld.global.v4.f32 	{%f938, %f939, %f940, %f941}, [%rd145];
	shl.b32 	%r2958, %r197, 8;
	add.s32 	%r2959, %r2958, %r195;
	shl.b32 	%r2960, %r2959, 2;
	add.s32 	%r2962, %r2951, %r2960;
	st.shared.f32 	[%r2962], %f938;
	st.shared.f32 	[%r2962+256], %f939;
	st.shared.f32 	[%r2962+512], %f940;
	st.shared.f32 	[%r2962+768], %f941;
	add.s32 	%r198, %r197, %r10;
	setp.gt.u32 	%p240, %r198, 3;
	@%p240 bra 	$L__BB3_283;
	add.s64 	%rd1012, %rd145, %rd1009;
	ld.global.v4.f32 	{%f942, %f943, %f944, %f945}, [%rd1012];
	shl.b32 	%r2963, %r198, 8;
	add.s32 	%r2964, %r2963, %r195;
	shl.b32 	%r2965, %r2964, 2;
	add.s32 	%r2967, %r2951, %r2965;
	st.shared.f32 	[%r2967], %f942;
	st.shared.f32 	[%r2967+256], %f943;
	st.shared.f32 	[%r2967+512], %f944;
	st.shared.f32 	[%r2967+768], %f945;
$L__BB3_283:
	add.s32 	%r199, %r195, %r11;
	setp.gt.u32 	%p241, %r199, 63;
	@%p241 bra 	$L__BB3_384;
	setp.gt.u32 	%p242, %r3, 3;
	@%p242 bra 	$L__BB3_289;
	ld.param.u32 	%r6190, [_Z61hand_gemm_kernel_blockmn_shared_l2_prefetch_splitK_transA_8x8ILi64ELi128ELi16ELi4ELi8EEviiiPfiS0_iS0_iff_param_4];
	mul.lo.s32 	%r2968, %r199, %r6190;
	cvt.s64.s32 	%rd1013, %r2968;
	add.s64 	%rd1014, %rd4, %rd1013;
	shl.b64 	%rd1015, %rd1014, 2;
	add.s64 	%rd1016, %rd1, %rd1015;
	mul.wide.u32 	%rd1017, %r3, 16;
	add.s64 	%rd146, %rd1016, %rd1017;
	ld.global.v4.f32 	{%f946, %f947, %f948, %f949}, [%rd146];
	shl.b32 	%r2969, %r3, 8;
	add.s32 	%r2970, %r2969, %r199;
	shl.b32 	%r2971, %r2970, 2;
	mov.u32 	%r2972, _ZZ61hand_gemm_kernel_blockmn_shared_l2_prefetch_splitK_transA_8x8ILi64ELi128ELi16ELi4ELi8EEviiiPfiS0_iS0_iffE4sm_A;
	add.s32 	%r2973, %r2972, %r2971;
	st.shared.f32 	[%r2973], %f946;
	st.shared.f32 	[%r2973+256], %f947;
	st.shared.f32 	[%r2973+512], %f948;
	st.shared.f32 	[%r2973+768], %f949;
	add.s32 	%r200, %r3, %r10;
	setp.gt.u32 	%p243, %r200, 3;
	@%p243 bra 	$L__BB3_289;
	mul.wide.s32 	%rd1018, %r10, 16;
	add.s64 	%rd147, %rd146, %rd1018;
	ld.global.v4.f32 	{%f950, %f951, %f952, %f953}, [%rd147];
	shl.b32 	%r2974, %r200, 8;
	add.s32 	%r2975, %r2974, %r199;
	shl.b32 	%r2976, %r2975, 2;
	add.s32 	%r2978, %r2972, %r2976;
	st.shared.f32 	[%r2978], %f950;
	st.shared.f32 	[%r2978+256], %f951;
	st.shared.f32 	[%r2978+512], %f952;
	st.shared.f32 	[%r2978+768], %f953;
	add.s32 	%r201, %r200, %r10;
	setp.gt.u32 	%p244, %r201, 3;
	@%p244 bra 	$L__BB3_289;
	add.s64 	%rd148, %rd147, %rd1018;
	ld.global.v4.f32 	{%f954, %f955, %f956, %f957}, [%rd148];
	shl.b32 	%r2979, %r201, 8;
	add.s32 	%r2980, %r2979, %r199;
	shl.b32 	%r2981, %r2980, 2;
	add.s32 	%r2983, %r2972, %r2981;
	st.shared.f32 	[%r2983], %f954;
	st.shared.f32 	[%r2983+256], %f955;
	st.shared.f32 	[%r2983+512], %f956;
	st.shared.f32 	[%r2983+768], %f957;
	add.s32 	%r202, %r201, %r10;
	setp.gt.u32 	%p245, %r202, 3;
	@%p245 bra 	$L__BB3_289;
	add.s64 	%rd1021, %rd148, %rd1018;
	ld.global.v4.f32 	{%f958, %f959, %f960, %f961}, [%rd1021];
	shl.b32 	%r2984, %r202, 8;
	add.s32 	%r2985, %r2984, %r199;
	shl.b32 	%r2986, %r2985, 2;
	add.s32 	%r2988, %r2972, %r2986;
	st.shared.f32 	[%r2988], %f958;
	st.shared.f32 	[%r2988+256], %f959;
	st.shared.f32 	[%r2988+512], %f960;
	st.shared.f32 	[%r2988+768], %f961;
$L__BB3_289:
	add.s32 	%r203, %r199, %r11;
	setp.gt.u32 	%p246, %r203, 63;
	@%p246 bra 	$L__BB3_384;
	setp.gt.u32 	%p247, %r3, 3;
	@%p247 bra 	$L__BB3_295;
	ld.param.u32 	%r6191, [_Z61hand_gemm_kernel_blockmn_shared_l2_prefetch_splitK_transA_8x8ILi64ELi128ELi16ELi4ELi8EEviiiPfiS0_iS0_iff_param_4];
	mul.lo.s32 	%r2989, %r203, %r6191;
	cvt.s64.s32 	%rd1022, %r2989;
	add.s64 	%rd1023, %rd4, %rd1022;
	shl.b64 	%rd1024, %rd1023, 2;
	add.s64 	%rd1025, %rd1, %rd1024;
	mul.wide.u32 	%rd1026, %r3, 16;
	add.s64 	%rd149, %rd1025, %rd1026;
	ld.global.v4.f32 	{%f962, %f963, %f964, %f965}, [%rd149];
	shl.b32 	%r2990, %r3, 8;
	add.s32 	%r2991, %r2990, %r203;
	shl.b32 	%r2992, %r2991, 2;
	mov.u32 	%r2993, _ZZ61hand_gemm_kernel_blockmn_shared_l2_prefetch_splitK_transA_8x8ILi64ELi128ELi16ELi4ELi8EEviiiPfiS0_iS0_iffE4sm_A;
	add.s32 	%r2994, %r2993, %r2992;
	st.shared.f32 	[%r2994], %f962;
	st.shared.f32 	[%r2994+256], %f963;
	st.shared.f32 	[%r2994+512], %f964;
	st.shared.f32 	[%r2994+768], %f965;
	add.s32 	%r204, %r3, %r10;
	setp.gt.u32 	%p248, %r204, 3;
	@%p248 bra 	$L__BB3_295;
	mul.wide.s32 	%rd1027, %r10, 16;
	add.s64 	%rd150, %rd149, %rd1027;
	ld.global.v4.f32 	{%f966, %f967, %f968, %f969}, [%rd150];
	shl.b32 	%r2995, %r204, 8;
	add.s32 	%r2996, %r2995, %r203;
	shl.b32 	%r2997, %r2996, 2;
	add.s32 	%r2999, %r2993, %r2997;
	st.shared.f32 	[%r2999], %f966;
	st.shared.f32 	[%r2999+256], %f967;
	st.shared.f32 	[%r2999+512], %f968;
	st.shared.f32 	[%r2999+768], %f969;
	add.s32 	%r205, %r204, %r10;
	setp.gt.u32 	%p249, %r205, 3;
	@%p249 bra 	$L__BB3_295;
	add.s64 	%rd151, %rd150, %rd1027;
	ld.global.v4.f32 	{%f970, %f971, %f972, %f973}, [%rd151];
	shl.b32 	%r3000, %r205, 8;
	add.s32 	%r3001, %r3000, %r203;
	shl.b32 	%r3002, %r3001, 2;
	add.s32 	%r3004, %r2993, %r3002;
	st.shared.f32 	[%r3004], %f970;
	st.shared.f32 	[%r3004+256], %f971;
	st.shared.f32 	[%r3004+512], %f972;
	st.shared.f32 	[%r3004+768], %f973;
	add.s32 	%r206, %r205, %r10;
	setp.gt.u32 	%p250, %r206, 3;
	@%p250 bra 	$L__BB3_295;
	add.s64 	%rd1030, %rd151, %rd1027;
	ld.global.v4.f32 	{%f974, %f975, %f976, %f977}, [%rd1030];
	shl.b32 	%r3005, %r206, 8;
	add.s32 	%r3006, %r3005, %r203;
	shl.b32 	%r3007, %r3006, 2;
	add.s32 	%r3009, %r2993, %r3007;
	st.shared.f32 	[%r3009], %f974;
	st.shared.f32 	[%r3009+256], %f975;
	st.shared.f32 	[%r3009+512], %f976;
	st.shared.f32 	[%r3009+768], %f977;
$L__BB3_295:
	add.s32 	%r207, %r203, %r11;
	setp.gt.u32 	%p251, %r207, 63;
	@%p251 bra 	$L__BB3_384;
	setp.gt.u32 	%p252, %r3, 3;
	@%p252 bra 	$L__BB3_301;
	ld.param.u32 	%r6192, [_Z61hand_gemm_kernel_blockmn_shared_l2_prefetch_splitK_transA_8x8ILi64ELi128ELi16ELi4ELi8EEviiiPfiS0_iS0_iff_param_4];
	mul.lo.s32 	%r3010, %r207, %r6192;
	cvt.s64.s32 	%rd1031, %r3010;
	add.s64 	%rd1032, %rd4, %rd1031;
	shl.b64 	%rd1033, %rd1032, 2;
	add.s64 	%rd1034, %rd1, %rd1033;
	mul.wide.u32 	%rd1035, %r3, 16;
	add.s64 	%rd152, %rd1034, %rd1035;
	ld.global.v4.f32 	{%f978, %f979, %f980, %f981}, [%rd152];
	shl.b32 	%r3011, %r3, 8;
	add.s32 	%r3012, %r3011, %r207;
	shl.b32 	%r3013, %r3012, 2;
	mov.u32 	%r3014, _ZZ61hand_gemm_kernel_blockmn_shared_l2_prefetch_splitK_transA_8x8ILi64ELi128ELi16ELi4ELi8EEviiiPfiS0_iS0_iffE4sm_A;
	add.s32 	%r3015, %r3014, %r3013;
	st.shared.f32 	[%r3015], %f978;
	st.shared.f32 	[%r3015+256], %f979;
	st.shared.f32 	[%r3015+512], %f980;
	st.shared.f32 	[%r3015+768], %f981;
	add.s32 	%r208, %r3, %r10;
	setp.gt.u32 	%p253, %r208, 3;
	@%p253 bra 	$L__BB3_301;
	mul.wide.s32 	%rd1036, %r10, 16;
	add.s64 	%rd153, %rd152, %rd1036;
	ld.global.v4.f32 	{%f982, %f983, %f984, %f985}, [%rd153];
	shl.b32 	%r3016, %r208, 8;
	add.s32 	%r3017, %r3016, %r207;
	shl.b32 	%r3018, %r3017, 2;
	add.s32 	%r3020, %r3014, %r3018;
	st.shared.f32 	[%r3020], %f982;
	st.shared.f32 	[%r3020+256], %f983;
	st.shared.f32 	[%r3020+512], %f984;
	st.shared.f32 	[%r3020+768], %f985;
	add.s32 	%r209, %r208, %r10;
	setp.gt.u32 	%p254, %r209, 3;
	@%p254 bra 	$L__BB3_301;
	add.s64 	%rd154, %rd153, %rd1036;
	ld.global.v4.f32 	{%f986, %f987, %f988, %f989}, [%rd154];
	shl.b32 	%r3021, %r209, 8;
	add.s32 	%r3022, %r3021, %r207;
	shl.b32 	%r3023, %r3022, 2;
	add.s32 	%r3025, %r3014, %r3023;
	st.shared.f32 	[%r3025], %f986;
	st.shared.f32 	[%r3025+256], %f987;
	st.shared.f32 	[%r3025+512], %f988;
	st.shared.f32 	[%r3025+768], %f989;
	add.s32 	%r210, %r209, %r10;
	setp.gt.u32 	%p255, %r210, 3;
	@%p255 bra 	$L__BB3_301;
	add.s64 	%rd1039, %rd154, %rd1036;
	ld.global.v4.f32 	{%f990, %f991, %f992, %f993}, [%rd1039];
	shl.b32 	%r3026, %r210, 8;
	add.s32 	%r3027, %r3026, %r207;
	shl.b32 	%r3028, %r3027, 2;
	add.s32 	%r3030, %r3014, %r3028;
	st.shared.f32 	[%r3030], %f990;
	st.shared.f32 	[%r3030+256], %f991;
	st.shared.f32 	[%r3030+512], %f992;
	st.shared.f32 	[%r3030+768], %f993;
$L__BB3_301:
	add.s32 	%r211, %r207, %r11;
	setp.gt.u32 	%p256, %r211, 63;
	@%p256 bra 	$L__BB3_384;
	setp.gt.u32 	%p257, %r3, 3;
	@%p257 bra 	$L__BB3_307;
	ld.param.u32 	%r6193, [_Z61hand_gemm_kernel_blockmn_shared_l2_prefetch_splitK_transA_8x8ILi64ELi128ELi16ELi4ELi8EEviiiPfiS0_iS0_iff_param_4];
	mul.lo.s32 	%r3031, %r211, %r6193;
	cvt.s64.s32 	%rd1040, %r3031;
	add.s64 	%rd1041, %rd4, %rd1040;
	shl.b64 	%rd1042, %rd1041, 2;
	add.s64 	%rd1043, %rd1, %rd1042;
	mul.wide.u32 	%rd1044, %r3, 16;
	add.s64 	%rd155, %rd1043, %rd1044;
	ld.global.v4.f32 	{%f994, %f995, %f996, %f997}, [%rd155];
	shl.b32 	%r3032, %r3, 8;
	add.s32 	%r3033, %r3032, %r211;
	shl.b32 	%r3034, %r3033, 2;
	mov.u32 	%r3035, _ZZ61hand_gemm_kernel_blockmn_shared_l2_prefetch_splitK_transA_8x8ILi64ELi128ELi16ELi4ELi8EEviiiPfiS0_iS0_iffE4sm_A;
	add.s32 	%r3036, %r3035, %r3034;
	st.shared.f32 	[%r3036], %f994;
	st.shared.f32 	[%r3036+256], %f995;
	st.shared.f32 	[%r3036+512], %f996;
	st.shared.f32 	[%r3036+768], %f997;
	add.s32 	%r212, %r3, %r10;
	setp.gt.u32 	%p258, %r212, 3;
	@%p258 bra 	$L__BB3_307;
	mul.wide.s32 	%rd1045, %r10, 16;
	add.s64 	%rd156, %rd155, %rd1045;
	ld.global.v4.f32 	{%f998, %f999, %f1000, %f1001}, [%rd156];
	shl.b32 	%r3037, %r212, 8;
	add.s32 	%r3038, %r3037, %r211;
	shl.b32 	%r3039, %r3038, 2;
	add.s32 	%r3041, %r3035, %r3039;
	st.shared.f32 	[%r3041], %f998;
	st.shared.f32 	[%r3041+256], %f999;
	st.shared.f32 	[%r3041+512], %f1000;
	st.shared.f32 	[%r3041+768], %f1001;
	add.s32 	%r213, %r212, %r10;
	setp.gt.u32 	%p259, %r213, 3;
	@%p259 bra 	$L__BB3_307;
	add.s64 	%rd157, %rd156, %rd1045;
	ld.global.v4.f32 	{%f1002, %f1003, %f1004, %f1005}, [%rd157];
	shl.b32 	%r3042, %r213, 8;
	add.s32 	%r3043, %r3042, %r211;
	shl.b32 	%r3044, %r3043, 2;
	add.s32 	%r3046, %r3035, %r3044;
	st.shared.f32 	[%r3046], %f1002;
	st.shared.f32 	[%r3046+256], %f1003;
	st.shared.f32 	[%r3046+512], %f1004;
	st.shared.f32 	[%r3046+768], %f1005;
	add.s32 	%r214, %r213, %r10;
	setp.gt.u32 	%p260, %r214, 3;
	@%p260 bra 	$L__BB3_307;
	add.s64 	%rd1048, %rd157, %rd1045;
	ld.global.v4.f32 	{%f1006, %f1007, %f1008, %f1009}, [%rd1048];
	shl.b32 	%r3047, %r214, 8;
	add.s32 	%r3048, %r3047, %r211;
	shl.b32 	%r3049, %r3048, 2;
	add.s32 	%r3051, %r3035, %r3049;
	st.shared.f32 	[%r3051], %f1006;
	st.shared.f32 	[%r3051+256], %f1007;
	st.shared.f32 	[%r3051+512], %f1008;
	st.shared.f32 	[%r3051+768], %f1009;
$L__BB3_307:
	add.s32 	%r215, %r211, %r11;
	setp.gt.u32 	%p261, %r215, 63;
	@%p261 bra 	$L__BB3_384;
	setp.gt.u32 	%p262, %r3, 3;
	@%p262 bra 	$L__BB3_313;
	ld.param.u32 	%r6194, [_Z61hand_gemm_kernel_blockmn_shared_l2_prefetch_splitK_transA_8x8ILi64ELi128ELi16ELi4ELi8EEviiiPfiS0_iS0_iff_param_4];
	mul.lo.s32 	%r3052, %r215, %r6194;
	cvt.s64.s32 	%rd1049, %r3052;
	add.s64 	%rd1050, %rd4, %rd1049;
	shl.b64 	%rd1051, %rd1050, 2;
	add.s64 	%rd1052, %rd1, %rd1051;
	mul.wide.u32 	%rd1053, %r3, 16;
	add.s64 	%rd158, %rd1052, %rd1053;
	ld.global.v4.f32 	{%f1010, %f1011, %f1012, %f1013}, [%rd158];
	shl.b32 	%r3053, %r3, 8;
	add.s32 	%r3054, %r3053, %r215;
	shl.b32 	%r3055, %r3054, 2;
	mov.u32 	%r3056, _ZZ61hand_gemm_kernel_blockmn_shared_l2_prefetch_splitK_transA_8x8ILi64ELi128ELi16ELi4ELi8EEviiiPfiS0_iS0_iffE4sm_A;
	add.s32 	%r3057, %r3056, %r3055;
	st.shared.f32 	[%r3057], %f1010;
	st.shared.f32 	[%r3057+256], %f1011;
	st.shared.f32 	[%r3057+512], %f1012;
	st.shared.f32 	[%r3057+768], %f1013;
	add.s32 	%r216, %r3, %r10;
	setp.gt.u32 	%p263, %r216, 3;
	@%p263 bra 	$L__BB3_313;
	mul.wide.s32 	%rd1054, %r10, 16;
	add.s64 	%rd159, %rd158, %rd1054;
	ld.global.v4.f32 	{%f1014, %f1015, %f1016, %f1017}, [%rd159];
	shl.b32 	%r3058, %r216, 8;
	add.s32 	%r3059, %r3058, %r215;
	shl.b32 	%r3060, %r3059, 2;
	add.s32 	%r3062, %r3056, %r3060;
	st.shared.f32 	[%r3062], %f1014;
	st.shared.f32 	[%r3062+256], %f1015;
	st.shared.f32 	[%r3062+512], %f1016;
	st.shared.f32 	[%r3062+768], %f1017;
	add.s32 	%r217, %r216, %r10;
	setp.gt.u32 	%p264, %r217, 3;
	@%p264 bra 	$L__BB3_313;
	add.s64 	%rd160, %rd159, %rd1054;
	ld.global.v4.f32 	{%f1018, %f1019, %f1020, %f1021}, [%rd160];
	shl.b32 	%r3063, %r217, 8;
	add.s32 	%r3064, %r3063, %r215;
	shl.b32 	%r3065, %r3064, 2;
	add.s32 	%r3067, %r3056, %r3065;
	st.shared.f32 	[%r3067], %f1018;
	st.shared.f32 	[%r3067+256], %f1019;
	st.shared.f32 	[%r3067+512], %f1020;
	st.shared.f32 	[%r3067+768], %f1021;
	add.s32 	%r218, %r217, %r10;
	setp.gt.u32 	%p265, %r218, 3;
	@%p265 bra 	$L__BB3_313;
	add.s64 	%rd1057, %rd160, %rd1054;
	ld.global.v4.f32 	{%f1022, %f1023, %f1024, %f1025}, [%rd1057];
	shl.b32 	%r3068, %r218, 8;
	add.s32 	%r3069, %r3068, %r215;
	shl.b32 	%r3070, %r3069, 2;
	add.s32 	%r3072, %r3056, %r3070;
	st.shared.f32 	[%r3072], %f1022;
	st.shared.f32 	[%r3072+256], %f1023;
	st.shared.f32 	[%r3072+512], %f1024;
	st.shared.f32 	[%r3072+768], %f1025;
$L__BB3_313:
	add.s32 	%r219, %r215, %r11;
	setp.gt.u32 	%p266, %r219, 63;
	@%p266 bra 	$L__BB3_384;
	setp.gt.u32 	%p267, %r3, 3;
	@%p267 bra 	$L__BB3_319;
	ld.param.u32 	%r6195, [_Z61hand_gemm_kernel_blockmn_shared_l2_prefetch_splitK_transA_8x8ILi64ELi128ELi16ELi4ELi8EEviiiPfiS0_iS0_iff_param_4];
	mul.lo.s32 	%r3073, %r219, %r6195;
	cvt.s64.s32 	%rd1058, %r3073;
	add.s64 	%rd1059, %rd4, %rd1058;
	shl.b64 	%rd1060, %rd1059, 2;
	add.s64 	%rd1061, %rd1, %rd1060;
	mul.wide.u32 	%rd1062, %r3, 16;
	add.s64 	%rd161, %rd1061, %rd1062;
	ld.global.v4.f32 	{%f1026, %f1027, %f1028, %f1029}, [%rd161];
	shl.b32 	%r3074, %r3, 8;
	add.s32 	%r3075, %r3074, %r219;
	shl.b32 	%r3076, %r3075, 2;
	mov.u32 	%r3077, _ZZ61hand_gemm_kernel_blockmn_shared_l2_prefetch_splitK_transA_8x8ILi64ELi128ELi16ELi4ELi8EEviiiPfiS0_iS0_iffE4sm_A;
	add.s32 	%r3078, %r3077, %r3076;
	st.shared.f32 	[%r3078], %f1026;
	st.shared.f32 	[%r3078+256], %f1027;
	st.shared.f32 	[%r3078+512], %f1028;
	st.shared.f32 	[%r3078+768], %f1029;
	add.s32 	%r220, %r3, %r10;
	setp.gt.u32 	%p268, %r220, 3;
	@%p268 bra 	$L__BB3_319;
	mul.wide.s32 	%rd1063, %r10, 16;
	add.s64 	%rd162, %rd161, %rd1063;
	ld.global.v4.f32 	{%f1030, %f1031, %f1032, %f1033}, [%rd162];
	shl.b32 	%r3079, %r220, 8;
	add.s32 	%r3080, %r3079, %r219;
	shl.b32 	%r3081, %r3080, 2;
	add.s32 	%r3083, %r3077, %r3081;
	st.shared.f32 	[%r3083], %f1030;
	st.shared.f32 	[%r3083+256], %f1031;
	st.shared.f32 	[%r3083+512], %f1032;
	st.shared.f32 	[%r3083+768], %f1033;
	add.s32 	%r221, %r220, %r10;
	setp.gt.u32 	%p269, %r221, 3;
	@%p269 bra 	$L__BB3_319;
	add.s64 	%rd163, %rd162, %rd1063;
	ld.global.v4.f32 	{%f1034, %f1035, %f1036, %f1037}, [%rd163];
	shl.b32 	%r3084, %r221, 8;
	add.s32 	%r3085, %r3084, %r219;
	shl.b32 	%r3086, %r3085, 2;
	add.s32 	%r3088, %r3077, %r3086;
	st.shared.f32 	[%r3088], %f1034;
	st.shared.f32 	[%r3088+256], %f1035;
	st.shared.f32 	[%r3088+512], %f1036;
	st.shared.f32 	[%r3088+768], %f1037;
	add.s32 	%r222, %r221, %r10;
	setp.gt.u32 	%p270, %r222, 3;
	@%p270 bra 	$L__BB3_319;
	add.s64 	%rd1066, %rd163, %rd1063;
	ld.global.v4.f32 	{%f1038, %f1039, %f1040, %f1041}, [%rd1066];
	shl.b32 	%r3089, %r222, 8;
	add.s32 	%r3090, %r3089, %r219;
	shl.b32 	%r3091, %r3090, 2;
	add.s32 	%r3093, %r3077, %r3091;
	st.shared.f32 	[%r3093], %f1038;
	st.shared.f32 	[%r3093+256], %f1039;
	st.shared.f32 	[%r3093+512], %f1040;
	st.shared.f32 	[%r3093+768], %f1041;
$L__BB3_319:
	add.s32 	%r223, %r219, %r11;
	setp.gt.u32 	%p271, %r223, 63;
	@%p271 bra 	$L__BB3_384;
	setp.gt.u32 	%p272, %r3, 3;
	@%p272 bra 	$L__BB3_325;
	ld.param.u32 	%r6196, [_Z61hand_gemm_kernel_blockmn_shared_l2_prefetch_splitK_transA_8x8ILi64ELi128ELi16ELi4ELi8EEviiiPfiS0_iS0_iff_param_4];
	mul.lo.s32 	%r3094, %r223, %r6196;
	cvt.s64.s32 	%rd1067, %r3094;
	add.s64 	%rd1068, %rd4, %rd1067;
	shl.b64 	%rd1069, %rd1068, 2;
	add.s64 	%rd1070, %rd1, %rd1069;
	mul.wide.u32 	%rd1071, %r3, 16;
	add.s64 	%rd164, %rd1070, %rd1071;
	ld.global.v4.f32 	{%f1042, %f1043, %f1044, %f1045}, [%rd164];
	shl.b32 	%r3095, %r3, 8;
	add.s32 	%r3096, %r3095, %r223;
	shl.b32 	%r3097, %r3096, 2;
	mov.u32 	%r3098, _ZZ61hand_gemm_kernel_blockmn_shared_l2_prefetch_splitK_transA_8x8ILi64ELi128ELi16ELi4ELi8EEviiiPfiS0_iS0_iffE4sm_A;
	add.s32 	%r3099, %r3098, %r3097;
	st.shared.f32 	[%r3099], %f1042;
	st.shared.f32 	[%r3099+256], %f1043;
	st.shared.f32 	[%r3099+512], %f1044;
	st.shared.f32 	[%r3099+768], %f1045;
	add.s32 	%r224, %r3, %r10;
	setp.gt.u32 	%p273, %r224, 3;
	@%p273 bra 	$L__BB3_325;
	mul.wide.s32 	%rd1072, %r10, 16;
	add.s64 	%rd165, %rd164, %rd1072;
	ld.global.v4.f32 	{%f1046, %f1047, %f1048, %f1049}, [%rd165];
	shl.b32 	%r3100, %r224, 8;
	add.s32 	%r3101, %r3100, %r223;
	shl.b32 	%r3102, %r3101, 2;
	add.s32 	%r3104, %r3098, %r3102;
	st.shared.f32 	[%r3104], %f1046;
	st.shared.f32 	[%r3104+256], %f1047;
	st.shared.f32 	[%r3104+512], %f1048;
	st.shared.f32 	[%r3104+768], %f1049;
	add.s32 	%r225, %r224, %r10;
	setp.gt.u32 	%p274, %r225, 3;
	@%p274 bra 	$L__BB3_325;
	add.s64 	%rd166, %rd165, %rd1072;
	ld.global.v4.f32 	{%f1050, %f1051, %f1052, %f1053}, [%rd166];
	shl.b32 	%r3105, %r225, 8;
	add.s32 	%r3106, %r3105, %r223;
	shl.b32 	%r3107, %r3106, 2;
	add.s32 	%r3109, %r3098, %r3107;
	st.shared.f32 	[%r3109], %f1050;
	st.shared.f32 	[%r3109+256], %f1051;
	st.shared.f32 	[%r3109+512], %f1052;
	st.shared.f32 	[%r3109+768], %f1053;
	add.s32 	%r226, %r225, %r10;
	setp.gt.u32 	%p275, %r226, 3;
	@%p275 bra 	$L__BB3_325;
	add.s64 	%rd1075, %rd166, %rd1072;
	ld.global.v4.f32 	{%f1054, %f1055, %f1056, %f1057}, [%rd1075];
	shl.b32 	%r3110, %r226, 8;
	add.s32 	%r3111, %r3110, %r223;
	shl.b32 	%r3112, %r3111, 2;
	add.s32 	%r3114, %r3098, %r3112;
	st.shared.f32 	[%r3114], %f1054;
	st.shared.f32 	[%r3114+256], %f1055;
	st.shared.f32 	[%r3114+512], %f1056;
	st.shared.f32 	[%r3114+768], %f1057;
$L__BB3_325:
	add.s32 	%r227, %r223, %r11;
	setp.gt.u32 	%p276, %r227, 63;
	@%p276 bra 	$L__BB3_384;
	setp.gt.u32 	%p277, %r3, 3;
	@%p277 bra 	$L__BB3_331;
	ld.param.u32 	%r6197, [_Z61hand_gemm_kernel_blockmn_shared_l2_prefetch_splitK_transA_8x8ILi64ELi128ELi16ELi4ELi8EEviiiPfiS0_iS0_iff_param_4];
	mul.lo.s32 	%r3115, %r227, %r6197;
	cvt.s64.s32 	%rd1076, %r3115;
	add.s64 	%rd1077, %rd4, %rd1076;
	shl.b64 	%rd1078, %rd1077, 2;
	add.s64 	%rd1079, %rd1, %rd1078;
	mul.wide.u32 	%rd1080, %r3, 16;
	add.s64 	%rd167, %rd1079, %rd1080;
	ld.global.v4.f32 	{%f1058, %f1059, %f1060, %f1061}, [%rd167];
	shl.b32 	%r3116, %r3, 8;
	add.s32 	%r3117, %r3116, %r227;
	shl.b32 	%r3118, %r3117, 2;
	mov.u32 	%r3119, _ZZ61hand_gemm_kernel_blockmn_shared_l2_prefetch_splitK_transA_8x8ILi64ELi128ELi16ELi4ELi8EEviiiPfiS0_iS0_iffE4sm_A;
	add.s32 	%r3120, %r3119, %r3118;
	st.shared.f32 	[%r3120], %f1058;
	st.shared.f32 	[%r3120+256], %f1059;
	st.shared.f32 	[%r3120+512], %f1060;
	st.shared.f32 	[%r3120+768], %f1061;
	add.s32 	%r228, %r3, %r10;
	setp.gt.u32 	%p278, %r228, 3;
	@%p278 bra 	$L__BB3_331;
	mul.wide.s32 	%rd1081, %r10, 16;
	add.s64 	%rd168, %rd167, %rd1081;
	ld.global.v4.f32 	{%f1062, %f1063, %f1064, %f1065}, [%rd168];
	shl.b32 	%r3121, %r228, 8;
	add.s32 	%r3122, %r3121, %r227;
	shl.b32 	%r3123, %r3122, 2;
	add.s32 	%r3125, %r3119, %r3123;
	st.shared.f32 	[%r3125], %f1062;
	st.shared.f32 	[%r3125+256], %f1063;
	st.shared.f32 	[%r3125+512], %f1064;
	st.shared.f32 	[%r3125+768], %f1065;
	add.s32 	%r229, %r228, %r10;
	setp.gt.u32 	%p279, %r229, 3;
	@%p279 bra 	$L__BB3_331;
	add.s64 	%rd169, %rd168, %rd1081;
	ld.global.v4.f32 	{%f1066, %f1067, %f1068, %f1069}, [%rd169];
	shl.b32 	%r3126, %r229, 8;
	add.s32 	%r3127, %r3126, %r227;
	shl.b32 	%r3128, %r3127, 2;
	add.s32 	%r3130, %r3119, %r3128;
	st.shared.f32 	[%r3130], %f1066;
	st.shared.f32 	[%r3130+256], %f1067;
	st.shared.f32 	[%r3130+512], %f1068;
	st.shared.f32 	[%r3130+768], %f1069;
	add.s32 	%r230, %r229, %r10;
	setp.gt.u32 	%p280, %r230, 3;
	@%p280 bra 	$L__BB3_331;
	add.s64 	%rd1084, %rd169, %rd1081;
	ld.global.v4.f32 	{%f1070, %f1071, %f1072, %f1073}, [%rd1084];
	shl.b32 	%r3131, %r230, 8;
	add.s32 	%r3132, %r3131, %r227;
	shl.b32 	%r3133, %r3132, 2;
	add.s32 	%r3135, %r3119, %r3133;
	st.shared.f32 	[%r3135], %f1070;
	st.shared.f32 	[%r3135+256], %f1071;
	st.shared.f32 	[%r3135+512], %f1072;
	st.shared.f32 	[%r3135+768], %f1073;
$L__BB3_331:
	add.s32 	%r231, %r227, %r11;
	setp.gt.u32 	%p281, %r231, 63;
	@%p281 bra 	$L__BB3_384;
	setp.gt.u32 	%p282, %r3, 3;
	@%p282 bra 	$L__BB3_337;
	ld.param.u32 	%r6198, [_Z61hand_gemm_kernel_blockmn_shared_l2_prefetch_splitK_transA_8x8ILi64ELi128ELi16ELi4ELi8EEviiiPfiS0_iS0_iff_param_4];
	mul.lo.s32 	%r3136, %r231, %r6198;
	cvt.s64.s32 	%rd1085, %r3136;
	add.s64 	%rd1086, %rd4, %rd1085;
	shl.b64 	%rd1087, %rd1086, 2;
	add.s64 	%rd1088, %rd1, %rd1087;
	mul.wide.u32 	%rd1089, %r3, 16;
	add.s64 	%rd170, %rd1088, %rd1089;
	ld.global.v4.f32 	{%f1074, %f1075, %f1076, %f1077}, [%rd170];
	shl.b32 	%r3137, %r3, 8;
	add.s32 	%r3138, %r3137, %r231;
	shl.b32 	%r3139, %r3138, 2;
	mov.u32 	%r3140, _ZZ61hand_gemm_kernel_blockmn_shared_l2_prefetch_splitK_transA_8x8ILi64ELi128ELi16ELi4ELi8EEviiiPfiS0_iS0_iffE4sm_A;
	add.s32 	%r3141, %r3140, %r3139;
	st.shared.f32 	[%r3141], %f1074;
	st.shared.f32 	[%r3141+256], %f1075;
	st.shared.f32 	[%r3141+512], %f1076;
	st.shared.f32 	[%r3141+768], %f1077;
	add.s32 	%r232, %r3, %r10;
	setp.gt.u32 	%p283, %r232, 3;
	@%p283 bra 	$L__BB3_337;
	mul.wide.s32 	%rd1090, %r10, 16;
	add.s64 	%rd171, %rd170, %rd1090;
	ld.global.v4.f32 	{%f1078, %f1079, %f1080, %f1081}, [%rd171];
	shl.b32 	%r3142, %r232, 8;
	add.s32 	%r3143, %r3142, %r231;
	shl.b32 	%r3144, %r3143, 2;
	add.s32 	%r3146, %r3140, %r3144;
	st.shared.f32 	[%r3146], %f1078;
	st.shared.f32 	[%r3146+256], %f1079;
	st.shared.f32 	[%r3146+512], %f1080;
	st.shared.f32 	[%r3146+768], %f1081;
	add.s32 	%r233, %r232, %r10;
	setp.gt.u32 	%p284, %r233, 3;
	@%p284 bra 	$L__BB3_337;
	add.s64 	%rd172, %rd171, %rd1090;
	ld.global.v4.f32 	{%f1082, %f1083, %f1084, %f1085}, [%rd172];
	shl.b32 	%r3147, %r233, 8;
	add.s32 	%r3148, %r3147, %r231;
	shl.b32 	%r3149, %r3148, 2;
	add.s32 	%r3151, %r3140, %r3149;
	st.shared.f32 	[%r3151], %f1082;
	st.shared.f32 	[%r3151+256], %f1083;
	st.shared.f32 	[%r3151+512], %f1084;
	st.shared.f32 	[%r3151+768], %f1085;
	add.s32 	%r234, %r233, %r10;
	setp.gt.u32 	%p285, %r234, 3;
	@%p285 bra 	$L__BB3_337;
	add.s64 	%rd1093, %rd172, %rd1090;
	ld.global.v4.f32 	{%f1086, %f1087, %f1088, %f1089}, [%rd1093];
	shl.b32 	%r3152, %r234, 8;
	add.s32 	%r3153, %r3152, %r231;
	shl.b32 	%r3154, %r3153, 2;
	add.s32 	%r3156, %r3140, %r3154;
	st.shared.f32 	[%r3156], %f1086;
	st.shared.f32 	[%r3156+256], %f1087;
	st.shared.f32 	[%r3156+512], %f1088;
	st.shared.f32 	[%r3156+768], %f1089;
$L__BB3_337:
	add.s32 	%r235, %r231, %r11;
	setp.gt.u32 	%p286, %r235, 63;
	@%p286 bra 	$L__BB3_384;
	setp.gt.u32 	%p287, %r3, 3;
	@%p287 bra 	$L__BB3_343;
	ld.param.u32 	%r6199, [_Z61hand_gemm_kernel_blockmn_shared_l2_prefetch_splitK_transA_8x8ILi64ELi128ELi16ELi4ELi8EEviiiPfiS0_iS0_iff_param_4];
	mul.lo.s32 	%r3157, %r235, %r6199;
	cvt.s64.s32 	%rd1094, %r3157;
	add.s64 	%rd1095, %rd4, %rd1094;
	shl.b64 	%rd1096, %rd1095, 2;
	add.s64 	%rd1097, %rd1, %rd1096;
	mul.wide.u32 	%rd1098, %r3, 16;
	add.s64 	%rd173, %rd1097, %rd1098;
	ld.global.v4.f32 	{%f1090, %f1091, %f1092, %f1093}, [%rd173];
	shl.b32 	%r3158, %r3, 8;
	add.s32 	%r3159, %r3158, %r235;
	shl.b32 	%r3160, %r3159, 2;
	mov.u32 	%r3161, _ZZ61hand_gemm_kernel_blockmn_shared_l2_prefetch_splitK_transA_8x8ILi64ELi128ELi16ELi4ELi8EEviiiPfiS0_iS0_iffE4sm_A;
	add.s32 	%r3162, %r3161, %r3160;
	st.shared.f32 	[%r3162], %f1090;
	st.shared.f32 	[%r3162+256], %f1091;
	st.shared.f32 	[%r3162+512], %f1092;
	st.shared.f32 	[%r3162+768], %f1093;
	add.s32 	%r236, %r3, %r10;
	setp.gt.u32 	%p288, %r236, 3;
	@%p288 bra 	$L__BB3_343;
	mul.wide.s32 	%rd1099, %r10, 16;
	add.s64 	%rd174, %rd173, %rd1099;
	ld.global.v4.f32 	{%f1094, %f1095, %f1096, %f1097}, [%rd174];
	shl.b32 	%r3163, %r236, 8;
	add.s32 	%r3164, %r3163, %r235;
	shl.b32 	%r3165, %r3164, 2;
	add.s32 	%r3167, %r3161, %r3165;
	st.shared.f32 	[%r3167], %f1094;
	st.shared.f32 	[%r3167+256], %f1095;
	st.shared.f32 	[%r3167+512], %f1096;
	st.shared.f32 	[%r3167+768], %f1097;
	add.s32 	%r237, %r236, %r10;
	setp.gt.u32 	%p289, %r237, 3;
	@%p289 bra 	$L__BB3_343;
	add.s64 	%rd175, %rd174, %rd1099;
	ld.global.v4.f32 	{%f1098, %f1099, %f1100, %f1101}, [%rd175];
	shl.b32 	%r3168, %r237, 8;
	add.s32 	%r3169, %r3168, %r235;
	shl.b32 	%r3170, %r3169, 2;
	add.s32 	%r3172, %r3161, %r3170;
	st.shared.f32 	[%r3172], %f1098;
	st.shared.f32 	[%r3172+256], %f1099;
	st.shared.f32 	[%r3172+512], %f1100;
	st.shared.f32 	[%r3172+768], %f1101;
	add.s32 	%r238, %r237, %r10;
	setp.gt.u32 	%p290, %r238, 3;
	@%p290 bra 	$L__BB3_343;
	add.s64 	%rd1102, %rd175, %rd1099;
	ld.global.v4.f32 	{%f1102, %f1103, %f1104, %f1105}, [%rd1102];
	shl.b32 	%r3173, %r238, 8;
	add.s32 	%r3174, %r3173, %r235;
	shl.b32 	%r3175, %r3174, 2;
	add.s32 	%r3177, %r3161, %r3175;
	st.shared.f32 	[%r3177], %f1102;
	st.shared.f32 	[%r3177+256], %f1103;
	st.shared.f32 	[%r3177+512], %f1104;
	st.shared.f32 	[%r3177+768], %f1105;
$L__BB3_343:
	add.s32 	%r239, %r235, %r11;
	setp.gt.u32 	%p291, %r239, 63;
	@%p291 bra 	$L__BB3_384;
	setp.gt.u32 	%p292, %r3, 3;
	@%p292 bra 	$L__BB3_349;
	ld.param.u32 	%r6200, [_Z61hand_gemm_kernel_blockmn_shared_l2_prefetch_splitK_transA_8x8ILi64ELi128ELi16ELi4ELi8EEviiiPfiS0_iS0_iff_param_4];
	mul.lo.s32 	%r3178, %r239, %r6200;
	cvt.s64.s32 	%rd1103, %r3178;
	add.s64 	%rd1104, %rd4, %rd1103;
	shl.b64 	%rd1105, %rd1104, 2;
	add.s64 	%rd1106, %rd1, %rd1105;
	mul.wide.u32 	%rd1107, %r3, 16;
	add.s64 	%rd176, %rd1106, %rd1107;
	ld.global.v4.f32 	{%f1106, %f1107, %f1108, %f1109}, [%rd176];
	shl.b32 	%r3179, %r3, 8;
	add.s32 	%r3180, %r3179, %r239;
	shl.b32 	%r3181, %r3180, 2;
	mov.u32 	%r3182, _ZZ61hand_gemm_kernel_blockmn_shared_l2_prefetch_splitK_transA_8x8ILi64ELi128ELi16ELi4ELi8EEviiiPfiS0_iS0_iffE4sm_A;
	add.s32 	%r3183, %r3182, %r3181;
	st.shared.f32 	[%r3183], %f1106;
	st.shared.f32 	[%r3183+256], %f1107;
	st.shared.f32 	[%r3183+512], %f1108;
	st.shared.f32 	[%r3183+768], %f1109;
	add.s32 	%r240, %r3, %r10;
	setp.gt.u32 	%p293, %r240, 3;
	@%p293 bra 	$L__BB3_349;
	mul.wide.s32 	%rd1108, %r10, 16;
	add.s64 	%rd177, %rd176, %rd1108;
	ld.global.v4.f32 	{%f1110, %f1111, %f1112, %f1113}, [%rd177];
	shl.b32 	%r3184, %r240, 8;
	add.s32 	%r3185, %r3184, %r239;
	shl.b32 	%r3186, %r3185, 2;
	add.s32 	%r3188, %r3182, %r3186;
	st.shared.f32 	[%r3188], %f1110;
	st.shared.f32 	[%r3188+256], %f1111;
	st.shared.f32 	[%r3188+512], %f1112;
	st.shared.f32 	[%r3188+768], %f1113;
	add.s32 	%r241, %r240, %r10;
	setp.gt.u32 	%p294, %r241, 3;
	@%p294 bra 	$L__BB3_349;
	add.s64 	%rd178, %rd177, %rd1108;
	ld.global.v4.f32 	{%f1114, %f1115, %f1116, %f1117}, [%rd178];
	shl.b32 	%r3189, %r241, 8;
	add.s32 	%r3190, %r3189, %r239;
	shl.b32 	%r3191, %r3190, 2;
	add.s32 	%r3193, %r3182, %r3191;
	st.shared.f32 	[%r3193], %f1114;
	st.shared.f32 	[%r3193+256], %f1115;
	st.shared.f32 	[%r3193+512], %f1116;
	st.shared.f32 	[%r3193+768], %f1117;
	add.s32 	%r242, %r241, %r10;
	setp.gt.u32 	%p295, %r242, 3;
	@%p295 bra 	$L__BB3_349;
	add.s64 	%rd1111, %rd178, %rd1108;
	ld.global.v4.f32 	{%f1118, %f1119, %f1120, %f1121}, [%rd1111];
	shl.b32 	%r3194, %r242, 8;
	add.s32 	%r3195, %r3194, %r239;
	shl.b32 	%r3196, %r3195, 2;
	add.s32 	%r3198, %r3182, %r3196;
	st.shared.f32 	[%r3198], %f1118;
	st.shared.f32 	[%r3198+256], %f1119;
	st.shared.f32 	[%r3198+512], %f1120;
	st.shared.f32 	[%r3198+768], %f1121;
$L__BB3_349:
	add.s32 	%r243, %r239, %r11;
	setp.gt.u32 	%p296, %r243, 63;
	@%p296 bra 	$L__BB3_384;
	setp.gt.u32 	%p297, %r3, 3;
	@%p297 bra 	$L__BB3_355;
	ld.param.u32 	%r6201, [_Z61hand_gemm_kernel_blockmn_shared_l2_prefetch_splitK_transA_8x8ILi64ELi128ELi16ELi4ELi8EEviiiPfiS0_iS0_iff_param_4];
	mul.lo.s32 	%r3199, %r243, %r6201;
	cvt.s64.s32 	%rd1112, %r3199;
	add.s64 	%rd1113, %rd4, %rd1112;
	shl.b64 	%rd1114, %rd1113, 2;
	add.s64 	%rd1115, %rd1, %rd1114;
	mul.wide.u32 	%rd1116, %r3, 16;
	add.s64 	%rd179, %rd1115, %rd1116;
	ld.global.v4.f32 	{%f1122, %f1123, %f1124, %f1125}, [%rd179];
	shl.b32 	%r3200, %r3, 8;
	add.s32 	%r3201, %r3200, %r243;
	shl.b32 	%r3202, %r3201, 2;
	mov.u32 	%r3203, _ZZ61hand_gemm_kernel_blockmn_shared_l2_prefetch_splitK_transA_8x8ILi64ELi128ELi16ELi4ELi8EEviiiPfiS0_iS0_iffE4sm_A;
	add.s32 	%r3204, %r3203, %r3202;
	st.shared.f32 	[%r3204], %f1122;
	st.shared.f32 	[%r3204+256], %f1123;
	st.shared.f32 	[%r3204+512], %f1124;
	st.shared.f32 	[%r3204+768], %f1125;
	add.s32 	%r244, %r3, %r10;
	setp.gt.u32 	%p298, %r244, 3;
	@%p298 bra 	$L__BB3_355;
	mul.wide.s32 	%rd1117, %r10, 16;
	add.s64 	%rd180, %rd179, %rd1117;
	ld.global.v4.f32 	{%f1126, %f1127, %f1128, %f1129}, [%rd180];
	shl.b32 	%r3205, %r244, 8;
	add.s32 	%r3206, %r3205, %r243;
	shl.b32 	%r3207, %r3206, 2;
	add.s32 	%r3209, %r3203, %r3207;
	st.shared.f32 	[%r3209], %f1126;
	st.shared.f32 	[%r3209+256], %f1127;
	st.shared.f32 	[%r3209+512], %f1128;
	st.shared.f32 	[%r3209+768], %f1129;
	add.s32 	%r245, %r244, %r10;
	setp.gt.u32 	%p299, %r245, 3;
	@%p299 bra 	$L__BB3_355;
	add.s64 	%rd181, %rd180, %rd1117;
	ld.global.v4.f32 	{%f1130, %f1131, %f1132, %f1133}, [%rd181];
	shl.b32 	%r3210, %r245, 8;
	add.s32 	%r3211, %r3210, %r243;
	shl.b32 	%r3212, %r3211, 2;
	add.s32 	%r3214, %r3203, %r3212;
	st.shared.f32 	[%r3214], %f1130;
	st.shared.f32 	[%r3214+256], %f1131;
	st.shared.f32 	[%r3214+512], %f1132;
	st.shared.f32 	[%r3214+768], %f1133;
	add.s32 	%r246, %r245, %r10;
	setp.gt.u32 	%p300, %r246, 3;
	@%p300 bra 	$L__BB3_355;
	add.s64 	%rd1120, %rd181, %rd1117;
	ld.global.v4.f32 	{%f1134, %f1135, %f1136, %f1137}, [%rd1120];
	shl.b32 	%r3215, %r246, 8;
	add.s32 	%r3216, %r3215, %r243;
	shl.b32 	%r3217, %r3216, 2;
	add.s32 	%r3219, %r3203, %r3217;
	st.shared.f32 	[%r3219], %f1134;
	st.shared.f32 	[%r3219+256], %f1135;
	st.shared.f32 	[%r3219+512], %f1136;
	st.shared.f32 	[%r3219+768], %f1137;
$L__BB3_355:
	add.s32 	%r247, %r243, %r11;
	setp.gt.u32 	%p301, %r247, 63;
	@%p301 bra 	$L__BB3_384;
	setp.gt.u32 	%p302, %r3, 3;
	@%p302 bra 	$L__BB3_361;
	ld.param.u32 	%r6202, [_Z61hand_gemm_kernel_blockmn_shared_l2_prefetch_splitK_transA_8x8ILi64ELi128ELi16ELi4ELi8EEviiiPfiS0_iS0_iff_param_4];
	mul.lo.s32 	%r3220, %r247, %r6202;
	cvt.s64.s32 	%rd1121, %r3220;
	add.s64 	%rd1122, %rd4, %rd1121;
	shl.b64 	%rd1123, %rd1122, 2;
	add.s64 	%rd1124, %rd1, %rd1123;
	mul.wide.u32 	%rd1125, %r3, 16;
	add.s64 	%rd182, %rd1124, %rd1125;
	ld.global.v4.f32 	{%f1138, %f1139, %f1140, %f1141}, [%rd182];
	shl.b32 	%r3221, %r3, 8;
	add.s32 	%r3222, %r3221, %r247;
	shl.b32 	%r3223, %r3222, 2;
	mov.u32 	%r3224, _ZZ61hand_gemm_kernel_blockmn_shared_l2_prefetch_splitK_transA_8x8ILi64ELi128ELi16ELi4ELi8EEviiiPfiS0_iS0_iffE4sm_A;
	add.s32 	%r3225, %r3224, %r3223;
	st.shared.f32 	[%r3225], %f1138;
	st.shared.f32 	[%r3225+256], %f1139;
	st.shared.f32 	[%r3225+512], %f1140;
	st.shared.f32 	[%r3225+768], %f1141;
	add.s32 	%r248, %r3, %r10;
	setp.gt.u32 	%p303, %r248, 3;
	@%p303 bra 	$L__BB3_361;
	mul.wide.s32 	%rd1126, %r10, 16;
	add.s64 	%rd183, %rd182, %rd1126;
	ld.global.v4.f32 	{%f1142, %f1143, %f1144, %f1145}, [%rd183];
	shl.b32 	%r3226, %r248, 8;
	add.s32 	%r3227, %r3226, %r247;
	shl.b32 	%r3228, %r3227, 2;
	add.s32 	%r3230, %r3224, %r3228;
	st.shared.f32 	[%r3230], %f1142;
	st.shared.f32 	[%r3230+256], %f1143;
	st.shared.f32 	[%r3230+512], %f1144;
	st.shared.f32 	[%r3230+768], %f1145;
	add.s32 	%r249, %r248, %r10;
	setp.gt.u32 	%p304, %r249, 3;
	@%p304 bra 	$L__BB3_361;
	add.s64 	%rd184, %rd183, %rd1126;
	ld.global.v4.f32 	{%f1146, %f1147, %f1148, %f1149}, [%rd184];
	shl.b32 	%r3231, %r249, 8;
	add.s32 	%r3232, %r3231, %r247;
	shl.b32 	%r3233, %r3232, 2;
	add.s32 	%r3235, %r3224, %r3233;
	st.shared.f32 	[%r3235], %f1146;
	st.shared.f32 	[%r3235+256], %f1147;
	st.shared.f32 	[%r3235+512], %f1148;
	st.shared.f32 	[%r3235+768], %f1149;
	add.s32 	%r250, %r249, %r10;
	setp.gt.u32 	%p305, %r250, 3;
	@%p305 bra 	$L__BB3_361;
	add.s64 	%rd1129, %rd184, %rd1126;
	ld.global.v4.f32 	{%f1150, %f1151, %f1152, %f1153}, [%rd1129];
	shl.b32 	%r3236, %r250, 8;
	add.s32 	%r3237, %r3236, %r247;
	shl.b32 	%r3238, %r3237, 2;
	add.s32 	%r3240, %r3224, %r3238;
	st.shared.f32 	[%r3240], %f1150;
	st.shared.f32 	[%r3240+256], %f1151;
	st.shared.f32 	[%r3240+512], %f1152;
	st.shared.f32 	[%r3240+768], %f1153;
$L__BB3_361:
	add.s32 	%r251, %r247, %r11;
	setp.gt.u32 	%p306, %r251, 63;
	@%p306 bra 	$L__BB3_384;
	setp.gt.u32 	%p307, %r3, 3;
	@%p307 bra 	$L__BB3_367;
	ld.param.u32 	%r6203, [_Z61hand_gemm_kernel_blockmn_shared_l2_prefetch_splitK_transA_8x8ILi64ELi128ELi16ELi4ELi8EEviiiPfiS0_iS0_iff_param_4];
	mul.lo.s32 	%r3241, %r251, %r6203;
	cvt.s64.s32 	%rd1130, %r3241;
	add.s64 	%rd1131, %rd4, %rd1130;
	shl.b64 	%rd1132, %rd1131, 2;
	add.s64 	%rd1133, %rd1, %rd1132;
	mul.wide.u32 	%rd1134, %r3, 16;
	add.s64 	%rd185, %rd1133, %rd1134;
	ld.global.v4.f32 	{%f1154, %f1155, %f1156, %f1157}, [%rd185];
	shl.b32 	%r3242, %r3, 8;
	add.s32 	%r3243, %r3242, %r251;
	shl.b32 	%r3244, %r3243, 2;
	mov.u32 	%r3245, _ZZ61hand_gemm_kernel_blockmn_shared_l2_prefetch_splitK_transA_8x8ILi64ELi128ELi16ELi4ELi8EEviiiPfiS0_iS0_iffE4sm_A;
	add.s32 	%r3246, %r3245, %r3244;
	st.shared.f32 	[%r3246], %f1154;
	st.shared.f32 	[%r3246+256], %f1155;
	st.shared.f32 	[%r3246+512], %f1156;
	st.shared.f32 	[%r3246+768], %f1157;
	add.s32 	%r252, %r3, %r10;
	setp.gt.u32 	%p308, %r252, 3;
	@%p308 bra 	$L__BB3_367;
	mul.wide.s32 	%rd1135, %r10, 16;
	add.s64 	%rd186, %rd185, %rd1135;
	ld.global.v4.f32 	{%f1158, %f1159, %f1160, %f1161}, [%rd186];
	shl.b32 	%r3247, %r252, 8;
	add.s32 	%r3248, %r3247, %r251;
	shl.b32 	%r3249, %r3248, 2;
	add.s32 	%r3251, %r3245, %r3249;
	st.shared.f32 	[%r3251], %f1158;
	st.shared.f32 	[%r3251+256], %f1159;
	st.shared.f32 	[%r3251+512], %f1160;
	st.shared.f32 	[%r3251+768], %f1161;
	add.s32 	%r253, %r252, %r10;
	setp.gt.u32 	%p309, %r253, 3;
	@%p309 bra 	$L__BB3_367;
	add.s64 	%rd187, %rd186, %rd1135;
	ld.global.v4.f32 	{%f1162, %f1163, %f1164, %f1165}, [%rd187];
	shl.b32 	%r3252, %r253, 8;
	add.s32 	%r3253, %r3252, %r251;
	shl.b32 	%r3254, %r3253, 2;
	add.s32 	%r3256, %r3245, %r3254;
	st.shared.f32 	[%r3256], %f1162;
	st.shared.f32 	[%r3256+256], %f1163;
	st.shared.f32 	[%r3256+512], %f1164;
	st.shared.f32 	[%r3256+768], %f1165;
	add.s32 	%r254, %r253, %r10;
	setp.gt.u32 	%p310, %r254, 3;
	@%p310 bra 	$L__BB3_367;
	add.s64 	%rd1138, %rd187, %rd1135;
	ld.global.v4.f32 	{%f1166, %f1167, %f1168, %f1169}, [%rd1138];
	shl.b32 	%r3257, %r254, 8;
	add.s32 	%r3258, %r3257, %r251;
	shl.b32 	%r3259, %r3258, 2;
	add.s32 	%r3261, %r3245, %r3259;
	st.shared.f32 	[%r3261], %f1166;
	st.shared.f32 	[%r3261+256], %f1167;
	st.shared.f32 	[%r3261+512], %f1168;
	st.shared.f32 	[%r3261+768], %f1169;
$L__BB3_367:
	add.s32 	%r255, %r251, %r11;
	setp.gt.u32 	%p311, %r255, 63;
	@%p311 bra 	$L__BB3_384;
	setp.gt.u32 	%p312, %r3, 3;
	@%p312 bra 	$L__BB3_373;
	ld.param.u32 	%r6204, [_Z61hand_gemm_kernel_blockmn_shared_l2_prefetch_splitK_transA_8x8ILi64ELi128ELi16ELi4ELi8EEviiiPfiS0_iS0_iff_param_4];
	mul.lo.s32 	%r3262, %r255, %r6204;
	cvt.s64.s32 	%rd1139, %r3262;
	add.s64 	%rd1140, %rd4, %rd1139;
	shl.b64 	%rd1141, %rd1140, 2;
	add.s64 	%rd1142, %rd1, %rd1141;
	mul.wide.u32 	%rd1143, %r3, 16;
	add.s64 	%rd188, %rd1142, %rd1143;
	ld.global.v4.f32 	{%f1170, %f1171, %f1172, %f1173}, [%rd188];
	shl.b32 	%r3263, %r3, 8;
	add.s32 	%r3264, %r3263, %r255;
	shl.b32 	%r3265, %r3264, 2;
	mov.u32 	%r3266, _ZZ61hand_gemm_kernel_blockmn_shared_l2_prefetch_splitK_transA_8x8ILi64ELi128ELi16ELi4ELi8EEviiiPfiS0_iS0_iffE4sm_A;
	add.s32 	%r3267, %r3266, %r3265;
	st.shared.f32 	[%r3267], %f1170;
	st.shared.f32 	[%r3267+256], %f1171;
	st.shared.f32 	[%r3267+512], %f1172;
	st.shared.f32 	[%r3267+768], %f1173;
	add.s32 	%r256, %r3, %r10;
	setp.gt.u32 	%p313, %r256, 3;
	@%p313 bra 	$L__BB3_373;
	mul.wide.s32 	%rd1144, %r10, 16;
	add.s64 	%rd189, %rd188, %rd1144;
	ld.global.v4.f32 	{%f1174, %f1175, %f1176, %f1177}, [%rd189];
	shl.b32 	%r3268, %r256, 8;
	add.s32 	%r3269, %r3268, %r255;
	shl.b32 	%r3270, %r3269, 2;
	add.s32 	%r3272, %r3266, %r3270;
	st.shared.f32 	[%r3272], %f1174;
	st.shared.f32 	[%r3272+256], %f1175;
	st.shared.f32 	[%r3272+512], %f1176;
	st.shared.f32 	[%r3272+768], %f1177;
	add.s32 	%r257, %r256, %r10;
	setp.gt.u32 	%p314, %r257, 3;
	@%p314 bra 	$L__BB3_373;
	add.s64 	%rd190, %rd189, %rd1144;
	ld.global.v4.f32 	{%f1178, %f1179, %f1180, %f1181}, [%rd190];
	shl.b32 	%r3273, %r257, 8;
	add.s32 	%r3274, %r3273, %r255;
	shl.b32 	%r3275, %r3274, 2;
	add.s32 	%r3277, %r3266, %r3275;
	st.shared.f32 	[%r3277], %f1178;
	st.shared.f32 	[%r3277+256], %f1179;
	st.shared.f32 	[%r3277+512], %f1180;
	st.shared.f32 	[%r3277+768], %f1181;
	add.s32 	%r258, %r257, %r10;
	setp.gt.u32 	%p315, %r258, 3;
	@%p315 bra 	$L__BB3_373;
	add.s64 	%rd1147, %rd190, %rd1144;
	ld.global.v4.f32 	{%f1182, %f1183, %f1184, %f1185}, [%rd1147];
	shl.b32 	%r3278, %r258, 8;
	add.s32 	%r3279, %r3278, %r255;
	shl.b32 	%r3280, %r3279, 2;
	add.s32 	%r3282, %r3266, %r3280;
	st.shared.f32 	[%r3282], %f1182;
	st.shared.f32 	[%r3282+256], %f1183;
	st.shared.f32 	[%r3282+512], %f1184;
	st.shared.f32 	[%r3282+768], %f1185;
$L__BB3_373:
	add.s32 	%r259, %r255, %r11;
	setp.gt.u32 	%p316, %r259, 63;
	@%p316 bra 	$L__BB3_384;
	setp.gt.u32 	%p317, %r3, 3;
	@%p317 bra 	$L__BB3_379;
	ld.param.u32 	%r6205, [_Z61hand_gemm_kernel_blockmn_shared_l2_prefetch_splitK_transA_8x8ILi64ELi128ELi16ELi4ELi8EEviiiPfiS0_iS0_iff_param_4];
	mul.lo.s32 	%r3283, %r259, %r6205;
	cvt.s64.s32 	%rd1148, %r3283;
	add.s64 	%rd1149, %rd4, %rd1148;
	shl.b64 	%rd1150, %rd1149, 2;
	add.s64 	%rd1151, %rd1, %rd1150;
	mul.wide.u32 	%rd1152, %r3, 16;
	add.s64 	%rd191, %rd1151, %rd1152;
	ld.global.v4.f32 	{%f1186, %f1187, %f1188, %f1189}, [%rd191];
	shl.b32 	%r3284, %r3, 8;
	add.s32 	%r3285, %r3284, %r259;
	shl.b32 	%r3286, %r3285, 2;
	mov.u32 	%r3287, _ZZ61hand_gemm_kernel_blockmn_shared_l2_prefetch_splitK_transA_8x8ILi64ELi128ELi16ELi4ELi8EEviiiPfiS0_iS0_iffE4sm_A;
	add.s32 	%r3288, %r3287, %r3286;
	st.shared.f32 	[%r3288], %f1186;
	st.shared.f32 	[%r3288+256], %f1187;
	st.shared.f32 	[%r3288+512], %f1188;
	st.shared.f32 	[%r3288+768], %f1189;
	add.s32 	%r260, %r3, %r10;
	setp.gt.u32 	%p318, %r260, 3;
	@%p318 bra 	$L__BB3_379;
	mul.wide.s32 	%rd1153, %r10, 16;
	add.s64 	%rd192, %rd191, %rd1153;
	ld.global.v4.f32 	{%f1190, %f1191, %f1192, %f1193}, [%rd192];
	shl.b32 	%r3289, %r260, 8;
	add.s32 	%r3290, %r3289, %r259;
	shl.b32 	%r3291, %r3290, 2;
	add.s32 	%r3293, %r3287, %r3291;
	st.shared.f32 	[%r3293], %f1190;
	st.shared.f32 	[%r3293+256], %f1191;
	st.shared.f32 	[%r3293+512], %f1192;
	st.shared.f32 	[%r3293+768], %f1193;
	add.s32 	%r261, %r260, %r10;
	setp.gt.u32 	%p319, %r261, 3;
	@%p319 bra 	$L__BB3_379;
	add.s64 	%rd193, %rd192, %rd1153;
	ld.global.v4.f32 	{%f1194, %f1195, %f1196, %f1197}, [%rd193];
	shl.b32 	%r3294, %r261, 8;
	add.s32 	%r3295, %r3294, %r259;
	shl.b32 	%r3296, %r3295, 2;
	add.s32 	%r3298, %r3287, %r3296;
	st.shared.f32 	[%r3298], %f1194;
	st.shared.f32 	[%r3298+256], %f1195;
	st.shared.f32 	[%r3298+512], %f1196;
	st.shared.f32 	[%r3298+768], %f1197;
	add.s32 	%r262, %r261, %r10;
	setp.gt.u32 	%p320, %r262, 3;
	@%p320 bra 	$L__BB3_379;
	add.s64 	%rd1156, %rd193, %rd1153;
	ld.global.v4.f32 	{%f1198, %f1199, %f1200, %f1201}, [%rd1156];
	shl.b32 	%r3299, %r262, 8;
	add.s32 	%r3300, %r3299, %r259;
	shl.b32 	%r3301, %r3300, 2;
	add.s32 	%r3303, %r3287, %r3301;
	st.shared.f32 	[%r3303], %f1198;
	st.shared.f32 	[%r3303+256], %f1199;
	st.shared.f32 	[%r3303+512], %f1200;
	st.shared.f32 	[%r3303+768], %f1201;
$L__BB3_379:
	setp.gt.u32 	%p321, %r3, 3;
	add.s32 	%r263, %r259, %r11;
	setp.gt.u32 	%p322, %r263, 63;
	or.pred  	%p323, %p322, %p321;
	@%p323 bra 	$L__BB3_384;
	ld.param.u32 	%r6206, [_Z61hand_gemm_kernel_blockmn_shared_l2_prefetch_splitK_transA_8x8ILi64ELi128ELi16ELi4ELi8EEviiiPfiS0_iS0_iff_param_4];
	mul.lo.s32 	%r3304, %r263, %r6206;
	cvt.s64.s32 	%rd1157, %r3304;
	add.s64 	%rd1158, %rd4, %rd1157;
	shl.b64 	%rd1159, %rd1158, 2;
	add.s64 	%rd1160, %rd1, %rd1159;
	mul.wide.u32 	%rd1161, %r3, 16;
	add.s64 	%rd194, %rd1160, %rd1161;
	ld.global.v4.f32 	{%f1202, %f1203, %f1204, %f1205}, [%rd194];
	shl.b32 	%r3305, %r3, 8;
	add.s32 	%r3306, %r3305, %r263;
	shl.b32 	%r3307, %r3306, 2;
	mov.u32 	%r3308, _ZZ61hand_gemm_kernel_blockmn_shared_l2_prefetch_splitK_transA_8x8ILi64ELi128ELi16ELi4ELi8EEviiiPfiS0_iS0_iffE4sm_A;
	add.s32 	%r3309, %r3308, %r3307;
	st.shared.f32 	[%r3309], %f1202;
	st.shared.f32 	[%r3309+256], %f1203;
	st.shared.f32 	[%r3309+512], %f1204;
	st.shared.f32 	[%r3309+768], %f1205;
	add.s32 	%r264, %r3, %r10;
	setp.gt.u32 	%p324, %r264, 3;
	@%p324 bra 	$L__BB3_384;
	mul.wide.s32 	%rd1162, %r10, 16;
	add.s64 	%rd195, %rd194, %rd1162;
	ld.global.v4.f32 	{%f1206, %f1207, %f1208, %f1209}, [%rd195];
	shl.b32 	%r3310, %r264, 8;
	add.s32 	%r3311, %r3310, %r263;
	shl.b32 	%r3312, %r3311, 2;
	add.s32 	%r3314, %r3308, %r3312;
	st.shared.f32 	[%r3314], %f1206;
	st.shared.f32 	[%r3314+256], %f1207;
	st.shared.f32 	[%r3314+512], %f1208;
	st.shared.f32 	[%r3314+768], %f1209;
	add.s32 	%r265, %r264, %r10;
	setp.gt.u32 	%p325, %r265, 3;
	@%p325 bra 	$L__BB3_384;
	add.s64 	%rd196, %rd195, %rd1162;
	ld.global.v4.f32 	{%f1210, %f1211, %f1212, %f1213}, [%rd196];
	shl.b32 	%r3315, %r265, 8;
	add.s32 	%r3316, %r3315, %r263;
	shl.b32 	%r3317, %r3316, 2;
	add.s32 	%r3319, %r3308, %r3317;
	st.shared.f32 	[%r3319], %f1210;
	st.shared.f32 	[%r3319+256], %f1211;
	st.shared.f32 	[%r3319+512], %f1212;
	st.shared.f32 	[%r3319+768], %f1213;
	add.s32 	%r266, %r265, %r10;
	setp.gt.u32 	%p326, %r266, 3;
	@%p326 bra 	$L__BB3_384;
	add.s64 	%rd1165, %rd196, %rd1162;
	ld.global.v4.f32 	{%f1214, %f1215, %f1216, %f1217}, [%rd1165];
	shl.b32 	%r3320, %r266, 8;
	add.s32 	%r3321, %r3320, %r263;
	shl.b32 	%r3322, %r3321, 2;
	add.s32 	%r3324, %r3308, %r3322;
	st.shared.f32 	[%r3324], %f1214;
	st.shared.f32 	[%r3324+256], %f1215;
	st.shared.f32 	[%r3324+512], %f1216;
	st.shared.f32 	[%r3324+768], %f1217;
$L__BB3_384:
	ld.param.u32 	%r6271, [_Z61hand_gemm_kernel_blockmn_shared_l2_prefetch_splitK_transA_8x8ILi64ELi128ELi16ELi4ELi8EEviiiPfiS0_iS0_iff_param_6];
	mul.lo.s32 	%r3325, %r6271, %r6306;
	cvt.s64.s32 	%rd1166, %r3325;
	cvt.s64.s32 	%rd1167, %r2;
	add.s64 	%rd197, %rd1167, %rd1166;
	setp.gt.u32 	%p327, %r6, 15;
	@%p327 bra 	$L__BB3_927;
	setp.gt.u32 	%p328, %r3, 31;
	mov.u32 	%r267, %ntid.x;
	mov.u32 	%r268, %ntid.y;
	@%p328 bra 	$L__BB3_418;
	ld.param.u32 	%r6272, [_Z61hand_gemm_kernel_blockmn_shared_l2_prefetch_splitK_transA_8x8ILi64ELi128ELi16ELi4ELi8EEviiiPfiS0_iS0_iff_param_6];
	shl.b32 	%r3326, %r6, 9;
	mov.u32 	%r3327, _ZZ61hand_gemm_kernel_blockmn_shared_l2_prefetch_splitK_transA_8x8ILi64ELi128ELi16ELi4ELi8EEviiiPfiS0_iS0_iffE4sm_B;
	add.s32 	%r3328, %r3327, %r3326;
	mul.lo.s32 	%r3329, %r6, %r6272;
	cvt.s64.s32 	%rd1168, %r3329;
	add.s64 	%rd1169, %rd197, %rd1168;
	shl.b64 	%rd1170, %rd1169, 2;
	add.s64 	%rd198, %rd2, %rd1170;
	shl.b32 	%r3330, %r3, 4;
	add.s32 	%r269, %r3328, %r3330;
	mul.wide.u32 	%rd1171, %r3, 16;
	add.s64 	%rd199, %rd198, %rd1171;
	ld.global.v4.f32 	{%f1218, %f1219, %f1220, %f1221}, [%rd199];
	st.shared.v4.f32 	[%r269], {%f1218, %f1219, %f1220, %f1221};
	add.s32 	%r270, %r3, %r267;
	setp.gt.u32 	%p329, %r270, 31;
	@%p329 bra 	$L__BB3_418;
	shl.b32 	%r271, %r267, 4;
	add.s32 	%r272, %r269, %r271;
	mul.wide.s32 	%rd1172, %r267, 16;
	add.s64 	%rd200, %rd199, %rd1172;
	ld.global.v4.f32 	{%f1222, %f1223, %f1224, %f1225}, [%rd200];
	st.shared.v4.f32 	[%r272], {%f1222, %f1223, %f1224, %f1225};
	add.s32 	%r273, %r270, %r267;
	setp.gt.u32 	%p330, %r273, 31;
	@%p330 bra 	$L__BB3_418;
	add.s32 	%r274, %r272, %r271;
	add.s64 	%rd201, %rd200, %rd1172;
	ld.global.v4.f32 	{%f1226, %f1227, %f1228, %f1229}, [%rd201];
	st.shared.v4.f32 	[%r274], {%f1226, %f1227, %f1228, %f1229};
	add.s32 	%r275, %r273, %r267;
	setp.gt.u32 	%p331, %r275, 31;
	@%p331 bra 	$L__BB3_418;
	add.s32 	%r276, %r274, %r271;
	add.s64 	%rd202, %rd201, %rd1172;
	ld.global.v4.f32 	{%f1230, %f1231, %f1232, %f1233}, [%rd202];
	st.shared.v4.f32 	[%r276], {%f1230, %f1231, %f1232, %f1233};
	add.s32 	%r277, %r275, %r267;
	setp.gt.u32 	%p332, %r277, 31;
	@%p332 bra 	$L__BB3_418;
	add.s32 	%r278, %r276, %r271;
	add.s64 	%rd203, %rd202, %rd1172;
	ld.global.v4.f32 	{%f1234, %f1235, %f1236, %f1237}, [%rd203];
	st.shared.v4.f32 	[%r278], {%f1234, %f1235, %f1236, %f1237};
	add.s32 	%r279, %r277, %r267;
	setp.gt.u32 	%p333, %r279, 31;
	@%p333 bra 	$L__BB3_418;
	add.s32 	%r280, %r278, %r271;
	add.s64 	%rd1177, %rd203, %rd1172;
	ld.global.v4.f32 	{%f1238, %f1239, %f1240, %f1241}, [%rd1177];
	st.shared.v4.f32 	[%r280], {%f1238, %f1239, %f1240, %f1241};
	add.s32 	%r281, %r279, %r267;
	setp.gt.u32 	%p334, %r281, 31;
	@%p334 bra 	$L__BB3_418;
	add.s32 	%r282, %r280, %r271;
	mul.wide.u32 	%rd1178, %r281, 16;
	add.s64 	%rd1179, %rd198, %rd1178;
	ld.global.v4.f32 	{%f1242, %f1243, %f1244, %f1245}, [%rd1179];
	st.shared.v4.f32 	[%r282], {%f1242, %f1243, %f1244, %f1245};
	add.s32 	%r283, %r281, %r267;
	setp.gt.u32 	%p335, %r283, 31;
	@%p335 bra 	$L__BB3_418;
	add.s32 	%r284, %r282, %r271;
	mul.wide.u32 	%rd1180, %r283, 16;
	add.s64 	%rd1181, %rd198, %rd1180;
	ld.global.v4.f32 	{%f1246, %f1247, %f1248, %f1249}, [%rd1181];
	st.shared.v4.f32 	[%r284], {%f1246, %f1247, %f1248, %f1249};
	add.s32 	%r285, %r283, %r267;
	setp.gt.u32 	%p336, %r285, 31;
	@%p336 bra 	$L__BB3_418;
	add.s32 	%r286, %r284, %r271;
	mul.wide.u32 	%rd1182, %r285, 16;
	add.s64 	%rd1183, %rd198, %rd1182;
	ld.global.v4.f32 	{%f1250, %f1251, %f1252, %f1253}, [%rd1183];
	st.shared.v4.f32 	[%r286], {%f1250, %f1251, %f1252, %f1253};
	add.s32 	%r287, %r285, %r267;
	setp.gt.u32 	%p337, %r287, 31;
	@%p337 bra 	$L__BB3_418;
	add.s32 	%r288, %r286, %r271;
	mul.wide.u32 	%rd1184, %r287, 16;
	add.s64 	%rd1185, %rd198, %rd1184;
	ld.global.v4.f32 	{%f1254, %f1255, %f1256, %f1257}, [%rd1185];
	st.shared.v4.f32 	[%r288], {%f1254, %f1255, %f1256, %f1257};
	add.s32 	%r289, %r287, %r267;
	setp.gt.u32 	%p338, %r289, 31;
	@%p338 bra 	$L__BB3_418;
	add.s32 	%r290, %r288, %r271;
	mul.wide.u32 	%rd1186, %r289, 16;
	add.s64 	%rd1187, %rd198, %rd1186;
	ld.global.v4.f32 	{%f1258, %f1259, %f1260, %f1261}, [%rd1187];
	st.shared.v4.f32 	[%r290], {%f1258, %f1259, %f1260, %f1261};
	add.s32 	%r291, %r289, %r267;
	setp.gt.u32 	%p339, %r291, 31;
	@%p339 bra 	$L__BB3_418;
	add.s32 	%r292, %r290, %r271;
	mul.wide.u32 	%rd1188, %r291, 16;
	add.s64 	%rd1189, %rd198, %rd1188;
	ld.global.v4.f32 	{%f1262, %f1263, %f1264, %f1265}, [%rd1189];
	st.shared.v4.f32 	[%r292], {%f1262, %f1263, %f1264, %f1265};
	add.s32 	%r293, %r291, %r267;
	setp.gt.u32 	%p340, %r293, 31;
	@%p340 bra 	$L__BB3_418;
	add.s32 	%r294, %r292, %r271;
	mul.wide.u32 	%rd1190, %r293, 16;
	add.s64 	%rd1191, %rd198, %rd1190;
	ld.global.v4.f32 	{%f1266, %f1267, %f1268, %f1269}, [%rd1191];
	st.shared.v4.f32 	[%r294], {%f1266, %f1267, %f1268, %f1269};
	add.s32 	%r295, %r293, %r267;
	setp.gt.u32 	%p341, %r295, 31;
	@%p341 bra 	$L__BB3_418;
	add.s32 	%r296, %r294, %r271;
	mul.wide.u32 	%rd1192, %r295, 16;
	add.s64 	%rd1193, %rd198, %rd1192;
	ld.global.v4.f32 	{%f1270, %f1271, %f1272, %f1273}, [%rd1193];
	st.shared.v4.f32 	[%r296], {%f1270, %f1271, %f1272, %f1273};
	add.s32 	%r297, %r295, %r267;
	setp.gt.u32 	%p342, %r297, 31;
	@%p342 bra 	$L__BB3_418;
	add.s32 	%r298, %r296, %r271;
	mul.wide.u32 	%rd1194, %r297, 16;
	add.s64 	%rd1195, %rd198, %rd1194;
	ld.global.v4.f32 	{%f1274, %f1275, %f1276, %f1277}, [%rd1195];
	st.shared.v4.f32 	[%r298], {%f1274, %f1275, %f1276, %f1277};
	add.s32 	%r299, %r297, %r267;
	setp.gt.u32 	%p343, %r299, 31;
	@%p343 bra 	$L__BB3_418;
	add.s32 	%r300, %r298, %r271;
	mul.wide.u32 	%rd1196, %r299, 16;
	add.s64 	%rd1197, %rd198, %rd1196;
	ld.global.v4.f32 	{%f1278, %f1279, %f1280, %f1281}, [%rd1197];
	st.shared.v4.f32 	[%r300], {%f1278, %f1279, %f1280, %f1281};
	add.s32 	%r301, %r299, %r267;
	setp.gt.u32 	%p344, %r301, 31;
	@%p344 bra 	$L__BB3_418;
	add.s32 	%r302, %r300, %r271;
	mul.wide.u32 	%rd1198, %r301, 16;
	add.s64 	%rd1199, %rd198, %rd1198;
	ld.global.v4.f32 	{%f1282, %f1283, %f1284, %f1285}, [%rd1199];
	st.shared.v4.f32 	[%r302], {%f1282, %f1283, %f1284, %f1285};
	add.s32 	%r303, %r301, %r267;
	setp.gt.u32 	%p345, %r303, 31;
	@%p345 bra 	$L__BB3_418;
	add.s32 	%r304, %r302, %r271;
	mul.wide.u32 	%rd1200, %r303, 16;
	add.s64 	%rd1201, %rd198, %rd1200;
	ld.global.v4.f32 	{%f1286, %f1287, %f1288, %f1289}, [%rd1201];
	st.shared.v4.f32 	[%r304], {%f1286, %f1287, %f1288, %f1289};
	add.s32 	%r305, %r303, %r267;
	setp.gt.u32 	%p346, %r305, 31;
	@%p346 bra 	$L__BB3_418;
	add.s32 	%r306, %r304, %r271;
	mul.wide.u32 	%rd1202, %r305, 16;
	add.s64 	%rd1203, %rd198, %rd1202;
	ld.global.v4.f32 	{%f1290, %f1291, %f1292, %f1293}, [%rd1203];
	st.shared.v4.f32 	[%r306], {%f1290, %f1291, %f1292, %f1293};
	add.s32 	%r307, %r305, %r267;
	setp.gt.u32 	%p347, %r307, 31;
	@%p347 bra 	$L__BB3_418;
	add.s32 	%r308, %r306, %r271;
	mul.wide.u32 	%rd1204, %r307, 16;
	add.s64 	%rd1205, %rd198, %rd1204;
	ld.global.v4.f32 	{%f1294, %f1295, %f1296, %f1297}, [%rd1205];
	st.shared.v4.f32 	[%r308], {%f1294, %f1295, %f1296, %f1297};
	add.s32 	%r309, %r307, %r267;
	setp.gt.u32 	%p348, %r309, 31;
	@%p348 bra 	$L__BB3_418;
	add.s32 	%r310, %r308, %r271;
	mul.wide.u32 	%rd1206, %r309, 16;
	add.s64 	%rd1207, %rd198, %rd1206;
	ld.global.v4.f32 	{%f1298, %f1299, %f1300, %f1301}, [%rd1207];
	st.shared.v4.f32 	[%r310], {%f1298, %f1299, %f1300, %f1301};
	add.s32 	%r311, %r309, %r267;
	setp.gt.u32 	%p349, %r311, 31;
	@%p349 bra 	$L__BB3_418;
	add.s32 	%r312, %r310, %r271;
	mul.wide.u32 	%rd1208, %r311, 16;
	add.s64 	%rd1209, %rd198, %rd1208;
	ld.global.v4.f32 	{%f1302, %f1303, %f1304, %f1305}, [%rd1209];
	st.shared.v4.f32 	[%r312], {%f1302, %f1303, %f1304, %f1305};
	add.s32 	%r313, %r311, %r267;
	setp.gt.u32 	%p350, %r313, 31;
	@%p350 bra 	$L__BB3_418;
	add.s32 	%r314, %r312, %r271;
	mul.wide.u32 	%rd1210, %r313, 16;
	add.s64 	%rd1211, %rd198, %rd1210;
	ld.global.v4.f32 	{%f1306, %f1307, %f1308, %f1309}, [%rd1211];
	st.shared.v4.f32 	[%r314], {%f1306, %f1307, %f1308, %f1309};
	add.s32 	%r315, %r313, %r267;
	setp.gt.u32 	%p351, %r315, 31;
	@%p351 bra 	$L__BB3_418;
	add.s32 	%r316, %r314, %r271;
	mul.wide.u32 	%rd1212, %r315, 16;
	add.s64 	%rd1213, %rd198, %rd1212;
	ld.global.v4.f32 	{%f1310, %f1311, %f1312, %f1313}, [%rd1213];
	st.shared.v4.f32 	[%r316], {%f1310, %f1311, %f1312, %f1313};
	add.s32 	%r317, %r315, %r267;
	setp.gt.u32 	%p352, %r317, 31;
	@%p352 bra 	$L__BB3_418;
	add.s32 	%r318, %r316, %r271;
	mul.wide.u32 	%rd1214, %r317, 16;
	add.s64 	%rd1215, %rd198, %rd1214;
	ld.global.v4.f32 	{%f1314, %f1315, %f1316, %f1317}, [%rd1215];
	st.shared.v4.f32 	[%r318], {%f1314, %f1315, %f1316, %f1317};
	add.s32 	%r319, %r317, %r267;
	setp.gt.u32 	%p353, %r319, 31;
	@%p353 bra 	$L__BB3_418;
	add.s32 	%r320, %r318, %r271;
	mul.wide.u32 	%rd1216, %r319, 16;
	add.s64 	%rd1217, %rd198, %rd1216;
	ld.global.v4.f32 	{%f1318, %f1319, %f1320, %f1321}, [%rd1217];
	st.shared.v4.f32 	[%r320], {%f1318, %f1319, %f1320, %f1321};
	add.s32 	%r321, %r319, %r267;
	setp.gt.u32 	%p354, %r321, 31;
	@%p354 bra 	$L__BB3_418;
	add.s32 	%r322, %r320, %r271;
	mul.wide.u32 	%rd1218, %r321, 16;
	add.s64 	%rd1219, %rd198, %rd1218;
	ld.global.v4.f32 	{%f1322, %f1323, %f1324, %f1325}, [%rd1219];
	st.shared.v4.f32 	[%r322], {%f1322, %f1323, %f1324, %f1325};
	add.s32 	%r323, %r321, %r267;
	setp.gt.u32 	%p355, %r323, 31;
	@%p355 bra 	$L__BB3_418;
	add.s32 	%r324, %r322, %r271;
	mul.wide.u32 	%rd1220, %r323, 16;
	add.s64 	%rd1221, %rd198, %rd1220;
	ld.global.v4.f32 	{%f1326, %f1327, %f1328, %f1329}, [%rd1221];
	st.shared.v4.f32 	[%r324], {%f1326, %f1327, %f1328, %f1329};
	add.s32 	%r325, %r323, %r267;
	setp.gt.u32 	%p356, %r325, 31;
	@%p356 bra 	$L__BB3_418;
	add.s32 	%r326, %r324, %r271;
	mul.wide.u32 	%rd1222, %r325, 16;
	add.s64 	%rd1223, %rd198, %rd1222;
	ld.global.v4.f32 	{%f1330, %f1331, %f1332, %f1333}, [%rd1223];
	st.shared.v4.f32 	[%r326], {%f1330, %f1331, %f1332, %f1333};
	add.s32 	%r327, %r325, %r267;
	setp.gt.u32 	%p357, %r327, 31;
	@%p357 bra 	$L__BB3_418;
	add.s32 	%r328, %r326, %r271;
	mul.wide.u32 	%rd1224, %r327, 16;
	add.s64 	%rd1225, %rd198, %rd1224;
	ld.global.v4.f32 	{%f1334, %f1335, %f1336, %f1337}, [%rd1225];
	st.shared.v4.f32 	[%r328], {%f1334, %f1335, %f1336, %f1337};
	add.s32 	%r329, %r327, %r267;
	setp.gt.u32 	%p358, %r329, 31;
	@%p358 bra 	$L__BB3_418;
	add.s32 	%r330, %r328, %r271;
	mul.wide.u32 	%rd1226, %r329, 16;
	add.s64 	%rd1227, %rd198, %rd1226;
	ld.global.v4.f32 	{%f1338, %f1339, %f1340, %f1341}, [%rd1227];
	st.shared.v4.f32 	[%r330], {%f1338, %f1339, %f1340, %f1341};
	add.s32 	%r331, %r329, %r267;
	setp.gt.u32 	%p359, %r331, 31;
	@%p359 bra 	$L__BB3_418;
	add.s32 	%r3331, %r330, %r271;
	mul.wide.u32 	%rd1228, %r331, 16;
	add.s64 	%rd1229, %rd198, %rd1228;
	ld.global.v4.f32 	{%f1342, %f1343, %f1344, %f1345}, [%rd1229];
	st.shared.v4.f32 	[%r3331], {%f1342, %f1343, %f1344, %f1345};
$L__BB3_418:
	add.s32 	%r332, %r6, %r268;
	setp.gt.u32 	%p360, %r332, 15;
	@%p360 bra 	$L__BB3_927;
	setp.gt.u32 	%p361, %r3, 31;
	@%p361 bra 	$L__BB3_452;
	ld.param.u32 	%r6273, [_Z61hand_gemm_kernel_blockmn_shared_l2_prefetch_splitK_transA_8x8ILi64ELi128ELi16ELi4ELi8EEviiiPfiS0_iS0_iff_param_6];
	shl.b32 	%r3332, %r332, 9;
	mov.u32 	%r3333, _ZZ61hand_gemm_kernel_blockmn_shared_l2_prefetch_splitK_transA_8x8ILi64ELi128ELi16ELi4ELi8EEviiiPfiS0_iS0_iffE4sm_B;
	add.s32 	%r3334, %r3333, %r3332;
	mul.lo.s32 	%r3335, %r332, %r6273;
	cvt.s64.s32 	%rd1230, %r3335;
	add.s64 	%rd1231, %rd197, %rd1230;
	shl.b64 	%rd1232, %rd1231, 2;
	add.s64 	%rd204, %rd2, %rd1232;
	shl.b32 	%r3336, %r3, 4;
	add.s32 	%r333, %r3334, %r3336;
	mul.wide.u32 	%rd1233, %r3, 16;
	add.s64 	%rd205, %rd204, %rd1233;
	ld.global.v4.f32 	{%f1346, %f1347, %f1348, %f1349}, [%rd205];
	st.shared.v4.f32 	[%r333], {%f1346, %f1347, %f1348, %f1349};
	add.s32 	%r334, %r3, %r267;
	setp.gt.u32 	%p362, %r334, 31;
	@%p362 bra 	$L__BB3_452;
	shl.b32 	%r335, %r267, 4;
	add.s32 	%r336, %r333, %r335;
	mul.wide.s32 	%rd1234, %r267, 16;
	add.s64 	%rd206, %rd205, %rd1234;
	ld.global.v4.f32 	{%f1350, %f1351, %f1352, %f1353}, [%rd206];
	st.shared.v4.f32 	[%r336], {%f1350, %f1351, %f1352, %f1353};
	add.s32 	%r337, %r334, %r267;
	setp.gt.u32 	%p363, %r337, 31;
	@%p363 bra 	$L__BB3_452;
	add.s32 	%r338, %r336, %r335;
	add.s64 	%rd207, %rd206, %rd1234;
	ld.global.v4.f32 	{%f1354, %f1355, %f1356, %f1357}, [%rd207];
	st.shared.v4.f32 	[%r338], {%f1354, %f1355, %f1356, %f1357};
	add.s32 	%r339, %r337, %r267;
	setp.gt.u32 	%p364, %r339, 31;
	@%p364 bra 	$L__BB3_452;
	add.s32 	%r340, %r338, %r335;
	add.s64 	%rd208, %rd207, %rd1234;
	ld.global.v4.f32 	{%f1358, %f1359, %f1360, %f1361}, [%rd208];
	st.shared.v4.f32 	[%r340], {%f1358, %f1359, %f1360, %f1361};
	add.s32 	%r341, %r339, %r267;
	setp.gt.u32 	%p365, %r341, 31;
	@%p365 bra 	$L__BB3_452;
	add.s32 	%r342, %r340, %r335;
	add.s64 	%rd209, %rd208, %rd1234;
	ld.global.v4.f32 	{%f1362, %f1363, %f1364, %f1365}, [%rd209];
	st.shared.v4.f32 	[%r342], {%f1362, %f1363, %f1364, %f1365};
	add.s32 	%r343, %r341, %r267;
	setp.gt.u32 	%p366, %r343, 31;
	@%p366 bra 	$L__BB3_452;
	add.s32 	%r344, %r342, %r335;
	add.s64 	%rd1239, %rd209, %rd1234;
	ld.global.v4.f32 	{%f1366, %f1367, %f1368, %f1369}, [%rd1239];
	st.shared.v4.f32 	[%r344], {%f1366, %f1367, %f1368, %f1369};
	add.s32 	%r345, %r343, %r267;
	setp.gt.u32 	%p367, %r345, 31;
	@%p367 bra 	$L__BB3_452;
	add.s32 	%r346, %r344, %r335;
	mul.wide.u32 	%rd1240, %r345, 16;
	add.s64 	%rd1241, %rd204, %rd1240;
	ld.global.v4.f32 	{%f1370, %f1371, %f1372, %f1373}, [%rd1241];
	st.shared.v4.f32 	[%r346], {%f1370, %f1371, %f1372, %f1373};
	add.s32 	%r347, %r345, %r267;
	setp.gt.u32 	%p368, %r347, 31;
	@%p368 bra 	$L__BB3_452;
	add.s32 	%r348, %r346, %r335;
	mul.wide.u32 	%rd1242, %r347, 16;
	add.s64 	%rd1243, %rd204, %rd1242;
	ld.global.v4.f32 	{%f1374, %f1375, %f1376, %f1377}, [%rd1243];
	st.shared.v4.f32 	[%r348], {%f1374, %f1375, %f1376, %f1377};
	add.s32 	%r349, %r347, %r267;
	setp.gt.u32 	%p369, %r349, 31;
	@%p369 bra 	$L__BB3_452;
	add.s32 	%r350, %r348, %r335;
	mul.wide.u32 	%rd1244, %r349, 16;
	add.s64 	%rd1245, %rd204, %rd1244;
	ld.global.v4.f32 	{%f1378, %f1379, %f1380, %f1381}, [%rd1245];
	st.shared.v4.f32 	[%r350], {%f1378, %f1379, %f1380, %f1381};
	add.s32 	%r351, %r349, %r267;
	setp.gt.u32 	%p370, %r351, 31;
	@%p370 bra 	$L__BB3_452;
	add.s32 	%r352, %r350, %r335;
	mul.wide.u32 	%rd1246, %r351, 16;
	add.s64 	%rd1247, %rd204, %rd1246;
	ld.global.v4.f32 	{%f1382, %f1383, %f1384, %f1385}, [%rd1247];
	st.shared.v4.f32 	[%r352], {%f1382, %f1383, %f1384, %f1385};
	add.s32 	%r353, %r351, %r267;
	setp.gt.u32 	%p371, %r353, 31;
	@%p371 bra 	$L__BB3_452;
	add.s32 	%r354, %r352, %r335;
	mul.wide.u32 	%rd1248, %r353, 16;
	add.s64 	%rd1249, %rd204, %rd1248;
	ld.global.v4.f32 	{%f1386, %f1387, %f1388, %f1389}, [%rd1249];
	st.shared.v4.f32 	[%r354], {%f1386, %f1387, %f1388, %f1389};
	add.s32 	%r355, %r353, %r267;
	setp.gt.u32 	%p372, %r355, 31;
	@%p372 bra 	$L__BB3_452;
	add.s32 	%r356, %r354, %r335;
	mul.wide.u32 	%rd1250, %r355, 16;
	add.s64 	%rd1251, %rd204, %rd1250;
	ld.global.v4.f32 	{%f1390, %f1391, %f1392, %f1393}, [%rd1251];
	st.shared.v4.f32 	[%r356], {%f1390, %f1391, %f1392, %f1393};
	add.s32 	%r357, %r355, %r267;
	setp.gt.u32 	%p373, %r357, 31;
	@%p373 bra 	$L__BB3_452;
	add.s32 	%r358, %r356, %r335;
	mul.wide.u32 	%rd1252, %r357, 16;
	add.s64 	%rd1253, %rd204, %rd1252;
	ld.global.v4.f32 	{%f1394, %f1395, %f1396, %f1397}, [%rd1253];
	st.shared.v4.f32 	[%r358], {%f1394, %f1395, %f1396, %f1397};
	add.s32 	%r359, %r357, %r267;
	setp.gt.u32 	%p374, %r359, 31;
	@%p374 bra 	$L__BB3_452;
	add.s32 	%r360, %r358, %r335;
	mul.wide.u32 	%rd1254, %r359, 16;
	add.s64 	%rd1255, %rd204, %rd1254;
	ld.global.v4.f32 	{%f1398, %f1399, %f1400, %f1401}, [%rd1255];
	st.shared.v4.f32 	[%r360], {%f1398, %f1399, %f1400, %f1401};
	add.s32 	%r361, %r359, %r267;
	setp.gt.u32 	%p375, %r361, 31;
	@%p375 bra 	$L__BB3_452;
	add.s32 	%r362, %r360, %r335;
	mul.wide.u32 	%rd1256, %r361, 16;
	add.s64 	%rd1257, %rd204, %rd1256;
	ld.global.v4.f32 	{%f1402, %f1403, %f1404, %f1405}, [%rd1257];
	st.shared.v4.f32 	[%r362], {%f1402, %f1403, %f1404, %f1405};
	add.s32 	%r363, %r361, %r267;
	setp.gt.u32 	%p376, %r363, 31;
	@%p376 bra 	$L__BB3_452;
	add.s32 	%r364, %r362, %r335;
	mul.wide.u32 	%rd1258, %r363, 16;
	add.s64 	%rd1259, %rd204, %rd1258;
	ld.global.v4.f32 	{%f1406, %f1407, %f1408, %f1409}, [%rd1259];
	st.shared.v4.f32 	[%r364], {%f1406, %f1407, %f1408, %f1409};
	add.s32 	%r365, %r363, %r267;
	setp.gt.u32 	%p377, %r365, 31;
	@%p377 bra 	$L__BB3_452;
	add.s32 	%r366, %r364, %r335;
	mul.wide.u32 	%rd1260, %r365, 16;
	add.s64 	%rd1261, %rd204, %rd1260;
	ld.global.v4.f32 	{%f1410, %f1411, %f1412, %f1413}, [%rd1261];
	st.shared.v4.f32 	[%r366], {%f1410, %f1411, %f1412, %f1413};
	add.s32 	%r367, %r365, %r267;
	setp.gt.u32 	%p378, %r367, 31;
	@%p378 bra 	$L__BB3_452;
	add.s32 	%r368, %r366, %r335;
	mul.wide.u32 	%rd1262, %r367, 16;
	add.s64 	%rd1263, %rd204, %rd1262;
	ld.global.v4.f32 	{%f1414, %f1415, %f1416, %f1417}, [%rd1263];
	st.shared.v4.f32 	[%r368], {%f1414, %f1415, %f1416, %f1417};
	add.s32 	%r369, %r367, %r267;
	setp.gt.u32 	%p379, %r369, 31;
	@%p379 bra 	$L__BB3_452;
	add.s32 	%r370, %r368, %r335;
	mul.wide.u32 	%rd1264, %r369, 16;
	add.s64 	%rd1265, %rd204, %rd1264;
	ld.global.v4.f32 	{%f1418, %f1419, %f1420, %f1421}, [%rd1265];
	st.shared.v4.f32 	[%r370], {%f1418, %f1419, %f1420, %f1421};
	add.s32 	%r371, %r369, %r267;
	setp.gt.u32 	%p380, %r371, 31;
	@%p380 bra 	$L__BB3_452;
	add.s32 	%r372, %r370, %r335;
	mul.wide.u32 	%rd1266, %r371, 16;
	add.s64 	%rd1267, %rd204, %rd1266;
	ld.global.v4.f32 	{%f1422, %f1423, %f1424, %f1425}, [%rd1267];
	st.shared.v4.f32 	[%r372], {%f1422, %f1423, %f1424, %f1425};
	add.s32 	%r373, %r371, %r267;
	setp.gt.u32 	%p381, %r373, 31;
	@%p381 bra 	$L__BB3_452;
	add.s32 	%r374, %r372, %r335;
	mul.wide.u32 	%rd1268, %r373, 16;
	add.s64 	%rd1269, %rd204, %rd1268;
	ld.global.v4.f32 	{%f1426, %f1427, %f1428, %f1429}, [%rd1269];
	st.shared.v4.f32 	[%r374], {%f1426, %f1427, %f1428, %f1429};
	add.s32 	%r375, %r373, %r267;
	setp.gt.u32 	%p382, %r375, 31;
	@%p382 bra 	$L__BB3_452;
	add.s32 	%r376, %r374, %r335;
	mul.wide.u32 	%rd1270, %r375, 16;
	add.s64 	%rd1271, %rd204, %rd1270;
	ld.global.v4.f32 	{%f1430, %f1431, %f1432, %f1433}, [%rd1271];
	st.shared.v4.f32 	[%r376], {%f1430, %f1431, %f1432, %f1433};
	add.s32 	%r377, %r375, %r267;
	setp.gt.u32 	%p383, %r377, 31;
	@%p383 bra 	$L__BB3_452;
	add.s32 	%r378, %r376, %r335;
	mul.wide.u32 	%rd1272, %r377, 16;
	add.s64 	%rd1273, %rd204, %rd1272;
	ld.global.v4.f32 	{%f1434, %f1435, %f1436, %f1437}, [%rd1273];
	st.shared.v4.f32 	[%r378], {%f1434, %f1435, %f1436, %f1437};
	add.s32 	%r379, %r377, %r267;
	setp.gt.u32 	%p384, %r379, 31;
	@%p384 bra 	$L__BB3_452;
	add.s32 	%r380, %r378, %r335;
	mul.wide.u32 	%rd1274, %r379, 16;
	add.s64 	%rd1275, %rd204, %rd1274;
	ld.global.v4.f32 	{%f1438, %f1439, %f1440, %f1441}, [%rd1275];
	st.shared.v4.f32 	[%r380], {%f1438, %f1439, %f1440, %f1441};
	add.s32 	%r381, %r379, %r267;
	setp.gt.u32 	%p385, %r381, 31;
	@%p385 bra 	$L__BB3_452;
	add.s32 	%r382, %r380, %r335;
	mul.wide.u32 	%rd1276, %r381, 16;
	add.s64 	%rd1277, %rd204, %rd1276;
	ld.global.v4.f32 	{%f1442, %f1443, %f1444, %f1445}, [%rd1277];
	st.shared.v4.f32 	[%r382], {%f1442, %f1443, %f1444, %f1445};
	add.s32 	%r383, %r381, %r267;
	setp.gt.u32 	%p386, %r383, 31;
	@%p386 bra 	$L__BB3_452;
	add.s32 	%r384, %r382, %r335;
	mul.wide.u32 	%rd1278, %r383, 16;
	add.s64 	%rd1279, %rd204, %rd1278;
	ld.global.v4.f32 	{%f1446, %f1447, %f1448, %f1449}, [%rd1279];
	st.shared.v4.f32 	[%r384], {%f1446, %f1447, %f1448, %f1449};
	add.s32 	%r385, %r383, %r267;
	setp.gt.u32 	%p387, %r385, 31;
	@%p387 bra 	$L__BB3_452;
	add.s32 	%r386, %r384, %r335;
	mul.wide.u32 	%rd1280, %r385, 16;
	add.s64 	%rd1281, %rd204, %rd1280;
	ld.global.v4.f32 	{%f1450, %f1451, %f1452, %f1453}, [%rd1281];
	st.shared.v4.f32 	[%r386], {%f1450, %f1451, %f1452, %f1453};
	add.s32 	%r387, %r385, %r267;
	setp.gt.u32 	%p388, %r387, 31;
	@%p388 bra 	$L__BB3_452;
	add.s32 	%r388, %r386, %r335;
	mul.wide.u32 	%rd1282, %r387, 16;
	add.s64 	%rd1283, %rd204, %rd1282;
	ld.global.v4.f32 	{%f1454, %f1455, %f1456, %f1457}, [%rd1283];
	st.shared.v4.f32 	[%r388], {%f1454, %f1455, %f1456, %f1457};
	add.s32 	%r389, %r387, %r267;
	setp.gt.u32 	%p389, %r389, 31;
	@%p389 bra 	$L__BB3_452;
	add.s32 	%r390, %r388, %r335;
	mul.wide.u32 	%rd1284, %r389, 16;
	add.s64 	%rd1285, %rd204, %rd1284;
	ld.global.v4.f32 	{%f1458, %f1459, %f1460, %f1461}, [%rd1285];
	st.shared.v4.f32 	[%r390], {%f1458, %f1459, %f1460, %f1461};
	add.s32 	%r391, %r389, %r267;
	setp.gt.u32 	%p390, %r391, 31;
	@%p390 bra 	$L__BB3_452;
	add.s32 	%r392, %r390, %r335;
	mul.wide.u32 	%rd1286, %r391, 16;
	add.s64 	%rd1287, %rd204, %rd1286;
	ld.global.v4.f32 	{%f1462, %f1463, %f1464, %f1465}, [%rd1287];
	st.shared.v4.f32 	[%r392], {%f1462, %f1463, %f1464, %f1465};
	add.s32 	%r393, %r391, %r267;
	setp.gt.u32 	%p391, %r393, 31;
	@%p391 bra 	$L__BB3_452;
	add.s32 	%r394, %r392, %r335;
	mul.wide.u32 	%rd1288, %r393, 16;
	add.s64 	%rd1289, %rd204, %rd1288;
	ld.global.v4.f32 	{%f1466, %f1467, %f1468, %f1469}, [%rd1289];
	st.shared.v4.f32 	[%r394], {%f1466, %f1467, %f1468, %f1469};
	add.s32 	%r395, %r393, %r267;
	setp.gt.u32 	%p392, %r395, 31;
	@%p392 bra 	$L__BB3_452;
	add.s32 	%r3337, %r394, %r335;
	mul.wide.u32 	%rd1290, %r395, 16;
	add.s64 	%rd1291, %rd204, %rd1290;
	ld.global.v4.f32 	{%f1470, %f1471, %f1472, %f1473}, [%rd1291];
	st.shared.v4.f32 	[%r3337], {%f1470, %f1471, %f1472, %f1473};
$L__BB3_452:
	add.s32 	%r396, %r332, %r268;
	setp.gt.u32 	%p393, %r396, 15;
	@%p393 bra 	$L__BB3_927;
	setp.gt.u32 	%p394, %r3, 31;
	@%p394 bra 	$L__BB3_486;
	ld.param.u32 	%r6274, [_Z61hand_gemm_kernel_blockmn_shared_l2_prefetch_splitK_transA_8x8ILi64ELi128ELi16ELi4ELi8EEviiiPfiS0_iS0_iff_param_6];
	shl.b32 	%r3338, %r396, 9;
	mov.u32 	%r3339, _ZZ61hand_gemm_kernel_blockmn_shared_l2_prefetch_splitK_transA_8x8ILi64ELi128ELi16ELi4ELi8EEviiiPfiS0_iS0_iffE4sm_B;
	add.s32 	%r3340, %r3339, %r3338;
	mul.lo.s32 	%r3341, %r396, %r6274;
	cvt.s64.s32 	%rd1292, %r3341;
	add.s64 	%rd1293, %rd197, %rd1292;
	shl.b64 	%rd1294, %rd1293, 2;
	add.s64 	%rd210, %rd2, %rd1294;
	shl.b32 	%r3342, %r3, 4;
	add.s32 	%r397, %r3340, %r3342;
	mul.wide.u32 	%rd1295, %r3, 16;
	add.s64 	%rd211, %rd210, %rd1295;
	ld.global.v4.f32 	{%f1474, %f1475, %f1476, %f1477}, [%rd211];
	st.shared.v4.f32 	[%r397], {%f1474, %f1475, %f1476, %f1477};
	add.s32 	%r398, %r3, %r267;
	setp.gt.u32 	%p395, %r398, 31;
	@%p395 bra 	$L__BB3_486;
	shl.b32 	%r399, %r267, 4;
	add.s32 	%r400, %r397, %r399;
	mul.wide.s32 	%rd1296, %r267, 16;
	add.s64 	%rd212, %rd211, %rd1296;
	ld.global.v4.f32 	{%f1478, %f1479, %f1480, %f1481}, [%rd212];
	st.shared.v4.f32 	[%r400], {%f1478, %f1479, %f1480, %f1481};
	add.s32 	%r401, %r398, %r267;
	setp.gt.u32 	%p396, %r401, 31;
	@%p396 bra 	$L__BB3_486;
	add.s32 	%r402, %r400, %r399;
	add.s64 	%rd213, %rd212, %rd1296;
	ld.global.v4.f32 	{%f1482, %f1483, %f1484, %f1485}, [%rd213];
	st.shared.v4.f32 	[%r402], {%f1482, %f1483, %f1484, %f1485};
	add.s32 	%r403, %r401, %r267;
	setp.gt.u32 	%p397, %r403, 31;
	@%p397 bra 	$L__BB3_486;
	add.s32 	%r404, %r402, %r399;
	add.s64 	%rd214, %rd213, %rd1296;
	ld.global.v4.f32 	{%f1486, %f1487, %f1488, %f1489}, [%rd214];
	st.shared.v4.f32 	[%r404], {%f1486, %f1487, %f1488, %f1489};
	add.s32 	%r405, %r403, %r267;
	setp.gt.u32 	%p398, %r405, 31;
	@%p398 bra 	$L__BB3_486;
	add.s32 	%r406, %r404, %r399;
	add.s64 	%rd215, %rd214, %rd1296;
	ld.global.v4.f32 	{%f1490, %f1491, %f1492, %f1493}, [%rd215];
	st.shared.v4.f32 	[%r406], {%f1490, %f1491, %f1492, %f1493};
	add.s32 	%r407, %r405, %r267;
	setp.gt.u32 	%p399, %r407, 31;
	@%p399 bra 	$L__BB3_486;
	add.s32 	%r408, %r406, %r399;
	add.s64 	%rd1301, %rd215, %rd1296;
	ld.global.v4.f32 	{%f1494, %f1495, %f1496, %f1497}, [%rd1301];
	st.shared.v4.f32 	[%r408], {%f1494, %f1495, %f1496, %f1497};
	add.s32 	%r409, %r407, %r267;
	setp.gt.u32 	%p400, %r409, 31;
	@%p400 bra 	$L__BB3_486;
	add.s32 	%r410, %r408, %r399;
	mul.wide.u32 	%rd1302, %r409, 16;
	add.s64 	%rd1303, %rd210, %rd1302;
	ld.global.v4.f32 	{%f1498, %f1499, %f1500, %f1501}, [%rd1303];
	st.shared.v4.f32 	[%r410], {%f1498, %f1499, %f1500, %f1501};
	add.s32 	%r411, %r409, %r267;
	setp.gt.u32 	%p401, %r411, 31;
	@%p401 bra 	$L__BB3_486;
	add.s32 	%r412, %r410, %r399;
	mul.wide.u32 	%rd1304, %r411, 16;
	add.s64 	%rd1305, %rd210, %rd1304;
	ld.global.v4.f32 	{%f1502, %f1503, %f1504, %f1505}, [%rd1305];
	st.shared.v4.f32 	[%r412], {%f1502, %f1503, %f1504, %f1505};
	add.s32 	%r413, %r411, %r267;
	setp.gt.u32 	%p402, %r413, 31;
	@%p402 bra 	$L__BB3_486;
	add.s32 	%r414, %r412, %r399;
	mul.wide.u32 	%rd1306, %r413, 16;
	add.s64 	%rd1307, %rd210, %rd1306;
	ld.global.v4.f32 	{%f1506, %f1507, %f1508, %f1509}, [%rd1307];
	st.shared.v4.f32 	[%r414], {%f1506, %f1507, %f1508, %f1509};
	add.s32 	%r415, %r413, %r267;
	setp.gt.u32 	%p403, %r415, 31;
	@%p403 bra 	$L__BB3_486;
	add.s32 	%r416, %r414, %r399;
	mul.wide.u32 	%rd1308, %r415, 16;
	add.s64 	%rd1309, %rd210, %rd1308;
	ld.global.v4.f32 	{%f1510, %f1511, %f1512, %f1513}, [%rd1309];
	st.shared.v4.f32 	[%r416], {%f1510, %f1511, %f1512, %f1513};
	add.s32 	%r417, %r415, %r267;
	setp.gt.u32 	%p404, %r417, 31;
	@%p404 bra 	$L__BB3_486;
	add.s32 	%r418, %r416, %r399;
	mul.wide.u32 	%rd1310, %r417, 16;
	add.s64 	%rd1311, %rd210, %rd1310;
	ld.global.v4.f32 	{%f1514, %f1515, %f1516, %f1517}, [%rd1311];
	st.shared.v4.f32 	[%r418], {%f1514, %f1515, %f1516, %f1517};
	add.s32 	%r419, %r417, %r267;
	setp.gt.u32 	%p405, %r419, 31;
	@%p405 bra 	$L__BB3_486;
	add.s32 	%r420, %r418, %r399;
	mul.wide.u32 	%rd1312, %r419, 16;
	add.s64 	%rd1313, %rd210, %rd1312;
	ld.global.v4.f32 	{%f1518, %f1519, %f1520, %f1521}, [%rd1313];
	st.shared.v4.f32 	[%r420], {%f1518, %f1519, %f1520, %f1521};
	add.s32 	%r421, %r419, %r267;
	setp.gt.u32 	%p406, %r421, 31;
	@%p406 bra 	$L__BB3_486;
	add.s32 	%r422, %r420, %r399;
	mul.wide.u32 	%rd1314, %r421, 16;
	add.s64 	%rd1315, %rd210, %rd1314;
	ld.global.v4.f32 	{%f1522, %f1523, %f1524, %f1525}, [%rd1315];
	st.shared.v4.f32 	[%r422], {%f1522, %f1523, %f1524, %f1525};
	add.s32 	%r423, %r421, %r267;
	setp.gt.u32 	%p407, %r423, 31;
	@%p407 bra 	$L__BB3_486;
	add.s32 	%r424, %r422, %r399;
	mul.wide.u32 	%rd1316, %r423, 16;
	add.s64 	%rd1317, %rd210, %rd1316;
	ld.global.v4.f32 	{%f1526, %f1527, %f1528, %f1529}, [%rd1317];
	st.shared.v4.f32 	[%r424], {%f1526, %f1527, %f1528, %f1529};
	add.s32 	%r425, %r423, %r267;
	setp.gt.u32 	%p408, %r425, 31;
	@%p408 bra 	$L__BB3_486;
	add.s32 	%r426, %r424, %r399;
	mul.wide.u32 	%rd1318, %r425, 16;
	add.s64 	%rd1319, %rd210, %rd1318;
	ld.global.v4.f32 	{%f1530, %f1531, %f1532, %f1533}, [%rd1319];
	st.shared.v4.f32 	[%r426], {%f1530, %f1531, %f1532, %f1533};
	add.s32 	%r427, %r425, %r267;
	setp.gt.u32 	%p409, %r427, 31;
	@%p409 bra 	$L__BB3_486;
	add.s32 	%r428, %r426, %r399;
	mul.wide.u32 	%rd1320, %r427, 16;
	add.s64 	%rd1321, %rd210, %rd1320;
	ld.global.v4.f32 	{%f1534, %f1535, %f1536, %f1537}, [%rd1321];
	st.shared.v4.f32 	[%r428], {%f1534, %f1535, %f1536, %f1537};
	add.s32 	%r429, %r427, %r267;
	setp.gt.u32 	%p410, %r429, 31;
	@%p410 bra 	$L__BB3_486;
	add.s32 	%r430, %r428, %r399;
	mul.wide.u32 	%rd1322, %r429, 16;
	add.s64 	%rd1323, %rd210, %rd1322;
	ld.global.v4.f32 	{%f1538, %f1539, %f1540, %f1541}, [%rd1323];
	st.shared.v4.f32 	[%r430], {%f1538, %f1539, %f1540, %f1541};
	add.s32 	%r431, %r429, %r267;
	setp.gt.u32 	%p411, %r431, 31;
	@%p411 bra 	$L__BB3_486;
	add.s32 	%r432, %r430, %r399;
	mul.wide.u32 	%rd1324, %r431, 16;
	add.s64 	%rd1325, %rd210, %rd1324;
	ld.global.v4.f32 	{%f1542, %f1543, %f1544, %f1545}, [%rd1325];
	st.shared.v4.f32 	[%r432], {%f1542, %f1543, %f1544, %f1545};
	add.s32 	%r433, %r431, %r267;
	setp.gt.u32 	%p412, %r433, 31;
	@%p412 bra 	$L__BB3_486;
	add.s32 	%r434, %r432, %r399;
	mul.wide.u32 	%rd1326, %r433, 16;
	add.s64 	%rd1327, %rd210, %rd1326;
	ld.global.v4.f32 	{%f1546, %f1547, %f1548, %f1549}, [%rd1327];
	st.shared.v4.f32 	[%r434], {%f1546, %f1547, %f1548, %f1549};
	add.s32 	%r435, %r433, %r267;
	setp.gt.u32 	%p413, %r435, 31;
	@%p413 bra 	$L__BB3_486;
	add.s32 	%r436, %r434, %r399;
	mul.wide.u32 	%rd1328, %r435, 16;
	add.s64 	%rd1329, %rd210, %rd1328;
	ld.global.v4.f32 	{%f1550, %f1551, %f1552, %f1553}, [%rd1329];
	st.shared.v4.f32 	[%r436], {%f1550, %f1551, %f1552, %f1553};
	add.s32 	%r437, %r435, %r267;
	setp.gt.u32 	%p414, %r437, 31;
	@%p414 bra 	$L__BB3_486;
	add.s32 	%r438, %r436, %r399;
	mul.wide.u32 	%rd1330, %r437, 16;
	add.s64 	%rd1331, %rd210, %rd1330;
	ld.global.v4.f32 	{%f1554, %f1555, %f1556, %f1557}, [%rd1331];
	st.shared.v4.f32 	[%r438], {%f1554, %f1555, %f1556, %f1557};
	add.s32 	%r439, %r437, %r267;
	setp.gt.u32 	%p415, %r439, 31;
	@%p415 bra 	$L__BB3_486;
	add.s32 	%r440, %r438, %r399;
	mul.wide.u32 	%rd1332, %r439, 16;
	add.s64 	%rd1333, %rd210, %rd1332;
	ld.global.v4.f32 	{%f1558, %f1559, %f1560, %f1561}, [%rd1333];
	st.shared.v4.f32 	[%r440], {%f1558, %f1559, %f1560, %f1561};
	add.s32 	%r441, %r439, %r267;
	setp.gt.u32 	%p416, %r441, 31;
	@%p416 bra 	$L__BB3_486;
	add.s32 	%r442, %r440, %r399;
	mul.wide.u32 	%rd1334, %r441, 16;
	add.s64 	%rd1335, %rd210, %rd1334;
	ld.global.v4.f32 	{%f1562, %f1563, %f1564, %f1565}, [%rd1335];
	st.shared.v4.f32 	[%r442], {%f1562, %f1563, %f1564, %f1565};
	add.s32 	%r443, %r441, %r267;
	setp.gt.u32 	%p417, %r443, 31;
	@%p417 bra 	$L__BB3_486;
	add.s32 	%r444, %r442, %r399;
	mul.wide.u32 	%rd1336, %r443, 16;
	add.s64 	%rd1337, %rd210, %rd1336;
	ld.global.v4.f32 	{%f1566, %f1567, %f1568, %f1569}, [%rd1337];
	st.shared.v4.f32 	[%r444], {%f1566, %f1567, %f1568, %f1569};
	add.s32 	%r445, %r443, %r267;
	setp.gt.u32 	%p418, %r445, 31;
	@%p418 bra 	$L__BB3_486;
	add.s32 	%r446, %r444, %r399;
	mul.wide.u32 	%rd1338, %r445, 16;
	add.s64 	%rd1339, %rd210, %rd1338;
	ld.global.v4.f32 	{%f1570, %f1571, %f1572, %f1573}, [%rd1339];
	st.shared.v4.f32 	[%r446], {%f1570, %f1571, %f1572, %f1573};
	add.s32 	%r447, %r445, %r267;
	setp.gt.u32 	%p419, %r447, 31;
	@%p419 bra 	$L__BB3_486;
	add.s32 	%r448, %r446, %r399;
	mul.wide.u32 	%rd1340, %r447, 16;
	add.s64 	%rd1341, %rd210, %rd1340;
	ld.global.v4.f32 	{%f1574, %f1575, %f1576, %f1577}, [%rd1341];
	st.shared.v4.f32 	[%r448], {%f1574, %f1575, %f1576, %f1577};
	add.s32 	%r449, %r447, %r267;
	setp.gt.u32 	%p420, %r449, 31;
	@%p420 bra 	$L__BB3_486;
	add.s32 	%r450, %r448, %r399;
	mul.wide.u32 	%rd1342, %r449, 16;
	add.s64 	%rd1343, %rd210, %rd1342;
	ld.global.v4.f32 	{%f1578, %f1579, %f1580, %f1581}, [%rd1343];
	st.shared.v4.f32 	[%r450], {%f1578, %f1579, %f1580, %f1581};
	add.s32 	%r451, %r449, %r267;
	setp.gt.u32 	%p421, %r451, 31;
	@%p421 bra 	$L__BB3_486;
	add.s32 	%r452, %r450, %r399;
	mul.wide.u32 	%rd1344, %r451, 16;
	add.s64 	%rd1345, %rd210, %rd1344;
	ld.global.v4.f32 	{%f1582, %f1583, %f1584, %f1585}, [%rd1345];
	st.shared.v4.f32 	[%r452], {%f1582, %f1583, %f1584, %f1585};
	add.s32 	%r453, %r451, %r267;
	setp.gt.u32 	%p422, %r453, 31;
	@%p422 bra 	$L__BB3_486;
	add.s32 	%r454, %r452, %r399;
	mul.wide.u32 	%rd1346, %r453, 16;
	add.s64 	%rd1347, %rd210, %rd1346;
	ld.global.v4.f32 	{%f1586, %f1587, %f1588, %f1589}, [%rd1347];
	st.shared.v4.f32 	[%r454], {%f1586, %f1587, %f1588, %f1589};
	add.s32 	%r455, %r453, %r267;
	setp.gt.u32 	%p423, %r455, 31;
	@%p423 bra 	$L__BB3_486;
	add.s32 	%r456, %r454, %r399;
	mul.wide.u32 	%rd1348, %r455, 16;
	add.s64 	%rd1349, %rd210, %rd1348;
	ld.global.v4.f32 	{%f1590, %f1591, %f1592, %f1593}, [%rd1349];
	st.shared.v4.f32 	[%r456], {%f1590, %f1591, %f1592, %f1593};
	add.s32 	%r457, %r455, %r267;
	setp.gt.u32 	%p424, %r457, 31;
	@%p424 bra 	$L__BB3_486;
	add.s32 	%r458, %r456, %r399;
	mul.wide.u32 	%rd1350, %r457, 16;
	add.s64 	%rd1351, %rd210, %rd1350;
	ld.global.v4.f32 	{%f1594, %f1595, %f1596, %f1597}, [%rd1351];
	st.shared.v4.f32 	[%r458], {%f1594, %f1595, %f1596, %f1597};
	add.s32 	%r459, %r457, %r267;
	setp.gt.u32 	%p425, %r459, 31;
	@%p425 bra 	$L__BB3_486;
	add.s32 	%r3343, %r458, %r399;
	mul.wide.u32 	%rd1352, %r459, 16;
	add.s64 	%rd1353, %rd210, %rd1352;
	ld.global.v4.f32 	{%f1598, %f1599, %f1600, %f1601}, [%rd1353];
	st.shared.v4.f32 	[%r3343], {%f1598, %f1599, %f1600, %f1601};
$L__BB3_486:
	add.s32 	%r460, %r396, %r268;
	setp.gt.u32 	%p426, %r460, 15;
	@%p426 bra 	$L__BB3_927;
	setp.gt.u32 	%p427, %r3, 31;
	@%p427 bra 	$L__BB3_520;
	ld.param.u32 	%r6275, [_Z61hand_gemm_kernel_blockmn_shared_l2_prefetch_splitK_transA_8x8ILi64ELi128ELi16ELi4ELi8EEviiiPfiS0_iS0_iff_param_6];
	shl.b32 	%r3344, %r460, 9;
	mov.u32 	%r3345, _ZZ61hand_gemm_kernel_blockmn_shared_l2_prefetch_splitK_transA_8x8ILi64ELi128ELi16ELi4ELi8EEviiiPfiS0_iS0_iffE4sm_B;
	add.s32 	%r3346, %r3345, %r3344;
	mul.lo.s32 	%r3347, %r460, %r6275;
	cvt.s64.s32 	%rd1354, %r3347;
	add.s64 	%rd1355, %rd197, %rd1354;
	shl.b64 	%rd1356, %rd1355, 2;
	add.s64 	%rd216, %rd2, %rd1356;
	shl.b32 	%r3348, %r3, 4;
	add.s32 	%r461, %r3346, %r3348;
	mul.wide.u32 	%rd1357, %r3, 16;
	add.s64 	%rd217, %rd216, %rd1357;
	ld.global.v4.f32 	{%f1602, %f1603, %f1604, %f1605}, [%rd217];
	st.shared.v4.f32 	[%r461], {%f1602, %f1603, %f1604, %f1605};
	add.s32 	%r462, %r3, %r267;
	setp.gt.u32 	%p428, %r462, 31;
	@%p428 bra 	$L__BB3_520;
	shl.b32 	%r463, %r267, 4;
	add.s32 	%r464, %r461, %r463;
	mul.wide.s32 	%rd1358, %r267, 16;
	add.s64 	%rd218, %rd217, %rd1358;
	ld.global.v4.f32 	{%f1606, %f1607, %f1608, %f1609}, [%rd218];
	st.shared.v4.f32 	[%r464], {%f1606, %f1607, %f1608, %f1609};
	add.s32 	%r465, %r462, %r267;
	setp.gt.u32 	%p429, %r465, 31;
	@%p429 bra 	$L__BB3_520;
	add.s32 	%r466, %r464, %r463;
	add.s64 	%rd219, %rd218, %rd1358;
	ld.global.v4.f32 	{%f1610, %f1611, %f1612, %f1613}, [%rd219];
	st.shared.v4.f32 	[%r466], {%f1610, %f1611, %f1612, %f1613};
	add.s32 	%r467, %r465, %r267;
	setp.gt.u32 	%p430, %r467, 31;
	@%p430 bra 	$L__BB3_520;
	add.s32 	%r468, %r466, %r463;
	add.s64 	%rd220, %rd219, %rd1358;
	ld.global.v4.f32 	{%f1614, %f1615, %f1616, %f1617}, [%rd220];
	st.shared.v4.f32 	[%r468], {%f1614, %f1615, %f1616, %f1617};
	add.s32 	%r469, %r467, %r267;
	setp.gt.u32 	%p431, %r469, 31;
	@%p431 bra 	$L__BB3_520;
	add.s32 	%r470, %r468, %r463;
	add.s64 	%rd221, %rd220, %rd1358;
	ld.global.v4.f32 	{%f1618, %f1619, %f1620, %f1621}, [%rd221];
	st.shared.v4.f32 	[%r470], {%f1618, %f1619, %f1620, %f1621};
	add.s32 	%r471, %r469, %r267;
	setp.gt.u32 	%p432, %r471, 31;
	@%p432 bra 	$L__BB3_520;
	add.s32 	%r472, %r470, %r463;
	add.s64 	%rd1363, %rd221, %rd1358;
	ld.global.v4.f32 	{%f1622, %f1623, %f1624, %f1625}, [%rd1363];
	st.shared.v4.f32 	[%r472], {%f1622, %f1623, %f1624, %f1625};
	add.s32 	%r473, %r471, %r267;
	setp.gt.u32 	%p433, %r473, 31;
	@%p433 bra 	$L__BB3_520;
	add.s32 	%r474, %r472, %r463;
	mul.wide.u32 	%rd1364, %r473, 16;
	add.s64 	%rd1365, %rd216, %rd1364;
	ld.global.v4.f32 	{%f1626, %f1627, %f1628, %f1629}, [%rd1365];
	st.shared.v4.f32 	[%r474], {%f1626, %f1627, %f1628, %f1629};
	add.s32 	%r475, %r473, %r267;
	setp.gt.u32 	%p434, %r475, 31;
	@%p434 bra 	$L__BB3_520;
	add.s32 	%r476, %r474, %r463;
	mul.wide.u32 	%rd1366, %r475, 16;
	add.s64 	%rd1367, %rd216, %rd1366;
	ld.global.v4.f32 	{%f1630, %f1631, %f1632, %f1633}, [%rd1367];
	st.shared.v4.f32 	[%r476], {%f1630, %f1631, %f1632, %f1633};
	add.s32 	%r477, %r475, %r267;
	setp.gt.u32 	%p435, %r477, 31;
	@%p435 bra 	$L__BB3_520;
	add.s32 	%r478, %r476, %r463;
	mul.wide.u32 	%rd1368, %r477, 16;
	add.s64 	%rd1369, %rd216, %rd1368;
	ld.global.v4.f32 	{%f1634, %f1635, %f1636, %f1637}, [%rd1369];
	st.shared.v4.f32 	[%r478], {%f1634, %f1635, %f1636, %f1637};
	add.s32 	%r479, %r477, %r267;
	setp.gt.u32 	%p436, %r479, 31;
	@%p436 bra 	$L__BB3_520;
	add.s32 	%r480, %r478, %r463;
	mul.wide.u32 	%rd1370, %r479, 16;
	add.s64 	%rd1371, %rd216, %rd1370;
	ld.global.v4.f32 	{%f1638, %f1639, %f1640, %f1641}, [%rd1371];
	st.shared.v4.f32 	[%r480], {%f1638, %f1639, %f1640, %f1641};
	add.s32 	%r481, %r479, %r267;
	setp.gt.u32 	%p437, %r481, 31;
	@%p437 bra 	$L__BB3_520;
	add.s32 	%r482, %r480, %r463;
	mul.wide.u32 	%rd1372, %r481, 16;
	add.s64 	%rd1373, %rd216, %rd1372;
	ld.global.v4.f32 	{%f1642, %f1643, %f1644, %f1645}, [%rd1373];
	st.shared.v4.f32 	[%r482], {%f1642, %f1643, %f1644, %f1645};
	add.s32 	%r483, %r481, %r267;
	setp.gt.u32 	%p438, %r483, 31;
	@%p438 bra 	$L__BB3_520;
	add.s32 	%r484, %r482, %r463;
	mul.wide.u32 	%rd1374, %r483, 16;
	add.s64 	%rd1375, %rd216, %rd1374;
	ld.global.v4.f32 	{%f1646, %f1647, %f1648, %f1649}, [%rd1375];
	st.shared.v4.f32 	[%r484], {%f1646, %f1647, %f1648, %f1649};
	add.s32 	%r485, %r483, %r267;
	setp.gt.u32 	%p439, %r485, 31;
	@%p439 bra 	$L__BB3_520;
	add.s32 	%r486, %r484, %r463;
	mul.wide.u32 	%rd1376, %r485, 16;
	add.s64 	%rd1377, %rd216, %rd1376;
	ld.global.v4.f32 	{%f1650, %f1651, %f1652, %f1653}, [%rd1377];
	st.shared.v4.f32 	[%r486], {%f1650, %f1651, %f1652, %f1653};
	add.s32 	%r487, %r485, %r267;
	setp.gt.u32 	%p440, %r487, 31;
	@%p440 bra 	$L__BB3_520;
	add.s32 	%r488, %r486, %r463;
	mul.wide.u32 	%rd1378, %r487, 16;
	add.s64 	%rd1379, %rd216, %rd1378;
	ld.global.v4.f32 	{%f1654, %f1655, %f1656, %f1657}, [%rd1379];
	st.shared.v4.f32 	[%r488], {%f1654, %f1655, %f1656, %f1657};
	add.s32 	%r489, %r487, %r267;
	setp.gt.u32 	%p441, %r489, 31;
	@%p441 bra 	$L__BB3_520;
	add.s32 	%r490, %r488, %r463;
	mul.wide.u32 	%rd1380, %r489, 16;
	add.s64 	%rd1381, %rd216, %rd1380;
	ld.global.v4.f32 	{%f1658, %f1659, %f1660, %f1661}, [%rd1381];
	st.shared.v4.f32 	[%r490], {%f1658, %f1659, %f1660, %f1661};
	add.s32 	%r491, %r489, %r267;
	setp.gt.u32 	%p442, %r491, 31;
	@%p442 bra 	$L__BB3_520;
	add.s32 	%r492, %r490, %r463;
	mul.wide.u32 	%rd1382, %r491, 16;
	add.s64 	%rd1383, %rd216, %rd1382;
	ld.global.v4.f32 	{%f1662, %f1663, %f1664, %f1665}, [%rd1383];
	st.shared.v4.f32 	[%r492], {%f1662, %f1663, %f1664, %f1665};
	add.s32 	%r493, %r491, %r267;
	setp.gt.u32 	%p443, %r493, 31;
	@%p443 bra 	$L__BB3_520;
	add.s32 	%r494, %r492, %r463;
	mul.wide.u32 	%rd1384, %r493, 16;
	add.s64 	%rd1385, %rd216, %rd1384;
	ld.global.v4.f32 	{%f1666, %f1667, %f1668, %f1669}, [%rd1385];
	st.shared.v4.f32 	[%r494], {%f1666, %f1667, %f1668, %f1669};
	add.s32 	%r495, %r493, %r267;
	setp.gt.u32 	%p444, %r495, 31;
	@%p444 bra 	$L__BB3_520;
	add.s32 	%r496, %r494, %r463;
	mul.wide.u32 	%rd1386, %r495, 16;
	add.s64 	%rd1387, %rd216, %rd1386;
	ld.global.v4.f32 	{%f1670, %f1671, %f1672, %f1673}, [%rd1387];
	st.shared.v4.f32 	[%r496], {%f1670, %f1671, %f1672, %f1673};
	add.s32 	%r497, %r495, %r267;
	setp.gt.u32 	%p445, %r497, 31;
	@%p445 bra 	$L__BB3_520;
	add.s32 	%r498, %r496, %r463;
	mul.wide.u32 	%rd1388, %r497, 16;
	add.s64 	%rd1389, %rd216, %rd1388;
	ld.global.v4.f32 	{%f1674, %f1675, %f1676, %f1677}, [%rd1389];
	st.shared.v4.f32 	[%r498], {%f1674, %f1675, %f1676, %f1677};
	add.s32 	%r499, %r497, %r267;
	setp.gt.u32 	%p446, %r499, 31;
	@%p446 bra 	$L__BB3_520;
	add.s32 	%r500, %r498, %r463;
	mul.wide.u32 	%rd1390, %r499, 16;
	add.s64 	%rd1391, %rd216, %rd1390;
	ld.global.v4.f32 	{%f1678, %f1679, %f1680, %f1681}, [%rd1391];
	st.shared.v4.f32 	[%r500], {%f1678, %f1679, %f1680, %f1681};
	add.s32 	%r501, %r499, %r267;
	setp.gt.u32 	%p447, %r501, 31;
	@%p447 bra 	$L__BB3_520;
	add.s32 	%r502, %r500, %r463;
	mul.wide.u32 	%rd1392, %r501, 16;
	add.s64 	%rd1393, %rd216, %rd1392;
	ld.global.v4.f32 	{%f1682, %f1683, %f1684, %f1685}, [%rd1393];
	st.shared.v4.f32 	[%r502], {%f1682, %f1683, %f1684, %f1685};
	add.s32 	%r503, %r501, %r267;
	setp.gt.u32 	%p448, %r503, 31;
	@%p448 bra 	$L__BB3_520;
	add.s32 	%r504, %r502, %r463;
	mul.wide.u32 	%rd1394, %r503, 16;
	add.s64 	%rd1395, %rd216, %rd1394;
	ld.global.v4.f32 	{%f1686, %f1687, %f1688, %f1689}, [%rd1395];
	st.shared.v4.f32 	[%r504], {%f1686, %f1687, %f1688, %f1689};
	add.s32 	%r505, %r503, %r267;
	setp.gt.u32 	%p449, %r505, 31;
	@%p449 bra 	$L__BB3_520;
	add.s32 	%r506, %r504, %r463;
	mul.wide.u32 	%rd1396, %r505, 16;
	add.s64 	%rd1397, %rd216, %rd1396;
	ld.global.v4.f32 	{%f1690, %f1691, %f1692, %f1693}, [%rd1397];
	st.shared.v4.f32 	[%r506], {%f1690, %f1691, %f1692, %f1693};
	add.s32 	%r507, %r505, %r267;
	setp.gt.u32 	%p450, %r507, 31;
	@%p450 bra 	$L__BB3_520;
	add.s32 	%r508, %r506, %r463;
	mul.wide.u32 	%rd1398, %r507, 16;
	add.s64 	%rd1399, %rd216, %rd1398;
	ld.global.v4.f32 	{%f1694, %f1695, %f1696, %f1697}, [%rd1399];
	st.shared.v4.f32 	[%r508], {%f1694, %f1695, %f1696, %f1697};
	add.s32 	%r509, %r507, %r267;
	setp.gt.u32 	%p451, %r509, 31;
	@%p451 bra 	$L__BB3_520;
	add.s32 	%r510, %r508, %r463;
	mul.wide.u32 	%rd1400, %r509, 16;
	add.s64 	%rd1401, %rd216, %rd1400;
	ld.global.v4.f32 	{%f1698, %f1699, %f1700, %f1701}, [%rd1401];
	st.shared.v4.f32 	[%r510], {%f1698, %f1699, %f1700, %f1701};
	add.s32 	%r511, %r509, %r267;
	setp.gt.u32 	%p452, %r511, 31;
	@%p452 bra 	$L__BB3_520;
	add.s32 	%r512, %r510, %r463;
	mul.wide.u32 	%rd1402, %r511, 16;
	add.s64 	%rd1403, %rd216, %rd1402;
	ld.global.v4.f32 	{%f1702, %f1703, %f1704, %f1705}, [%rd1403];
	st.shared.v4.f32 	[%r512], {%f1702, %f1703, %f1704, %f1705};
	add.s32 	%r513, %r511, %r267;
	setp.gt.u32 	%p453, %r513, 31;
	@%p453 bra 	$L__BB3_520;
	add.s32 	%r514, %r512, %r463;
	mul.wide.u32 	%rd1404, %r513, 16;
	add.s64 	%rd1405, %rd216, %rd1404;
	ld.global.v4.f32 	{%f1706, %f1707, %f1708, %f1709}, [%rd1405];
	st.shared.v4.f32 	[%r514], {%f1706, %f1707, %f1708, %f1709};
	add.s32 	%r515, %r513, %r267;
	setp.gt.u32 	%p454, %r515, 31;
	@%p454 bra 	$L__BB3_520;
	add.s32 	%r516, %r514, %r463;
	mul.wide.u32 	%rd1406, %r515, 16;
	add.s64 	%rd1407, %rd216, %rd1406;
	ld.global.v4.f32 	{%f1710, %f1711, %f1712, %f1713}, [%rd1407];
	st.shared.v4.f32 	[%r516], {%f1710, %f1711, %f1712, %f1713};
	add.s32 	%r517, %r515, %r267;
	setp.gt.u32 	%p455, %r517, 31;
	@%p455 bra 	$L__BB3_520;
	add.s32 	%r518, %r516, %r463;
	mul.wide.u32 	%rd1408, %r517, 16;
	add.s64 	%rd1409, %rd216, %rd1408;
	ld.global.v4.f32 	{%f1714, %f1715, %f1716, %f1717}, [%rd1409];
	st.shared.v4.f32 	[%r518], {%f1714, %f1715, %f1716, %f1717};
	add.s32 	%r519, %r517, %r267;
	setp.gt.u32 	%p456, %r519, 31;
	@%p456 bra 	$L__BB3_520;
	add.s32 	%r520, %r518, %r463;
	mul.wide.u32 	%rd1410, %r519, 16;
	add.s64 	%rd1411, %rd216, %rd1410;
	ld.global.v4.f32 	{%f1718, %f1719, %f1720, %f1721}, [%rd1411];
	st.shared.v4.f32 	[%r520], {%f1718, %f1719, %f1720, %f1721};
	add.s32 	%r521, %r519, %r267;
	setp.gt.u32 	%p457, %r521, 31;
	@%p457 bra 	$L__BB3_520;
	add.s32 	%r522, %r520, %r463;
	mul.wide.u32 	%rd1412, %r521, 16;
	add.s64 	%rd1413, %rd216, %rd1412;
	ld.global.v4.f32 	{%f1722, %f1723, %f1724, %f1725}, [%rd1413];
	st.shared.v4.f32 	[%r522], {%f1722, %f1723, %f1724, %f1725};
	add.s32 	%r523, %r521, %r267;
	setp.gt.u32 	%p458, %r523, 31;
	@%p458 bra 	$L__BB3_520;
	add.s32 	%r3349, %r522, %r463;
	mul.wide.u32 	%rd1414, %r523, 16;
	add.s64 	%rd1415, %rd216, %rd1414;
	ld.global.v4.f32 	{%f1726, %f1727, %f1728, %f1729}, [%rd1415];
	st.shared.v4.f32 	[%r3349], {%f1726, %f1727, %f1728, %f1729};
$L__BB3_520:
	add.s32 	%r524, %r460, %r268;
	setp.gt.u32 	%p459, %r524, 15;
	@%p459 bra 	$L__BB3_927;
	setp.gt.u32 	%p460, %r3, 31;
	@%p460 bra 	$L__BB3_554;
	ld.param.u32 	%r6276, [_Z61hand_gemm_kernel_blockmn_shared_l2_prefetch_splitK_transA_8x8ILi64ELi128ELi16ELi4ELi8EEviiiPfiS0_iS0_iff_param_6];
	shl.b32 	%r3350, %r524, 9;
	mov.u32 	%r3351, _ZZ61hand_gemm_kernel_blockmn_shared_l2_prefetch_splitK_transA_8x8ILi64ELi128ELi16ELi4ELi8EEviiiPfiS0_iS0_iffE4sm_B;
	add.s32 	%r3352, %r3351, %r3350;
	mul.lo.s32 	%r3353, %r524, %r6276;
	cvt.s64.s32 	%rd1416, %r3353;
	add.s64 	%rd1417, %rd197, %rd1416;
	shl.b64 	%rd1418, %rd1417, 2;
	add.s64 	%rd222, %rd2, %rd1418;
	shl.b32 	%r3354, %r3, 4;
	add.s32 	%r525, %r3352, %r3354;
	mul.wide.u32 	%rd1419, %r3, 16;
	add.s64 	%rd223, %rd222, %rd1419;
	ld.global.v4.f32 	{%f1730, %f1731, %f1732, %f1733}, [%rd223];
	st.shared.v4.f32 	[%r525], {%f1730, %f1731, %f1732, %f1733};
	add.s32 	%r526, %r3, %r267;
	setp.gt.u32 	%p461, %r526, 31;
	@%p461 bra 	$L__BB3_554;
	shl.b32 	%r527, %r267, 4;
	add.s32 	%r528, %r525, %r527;
	mul.wide.s32 	%rd1420, %r267, 16;
	add.s64 	%rd224, %rd223, %rd1420;
	ld.global.v4.f32 	{%f1734, %f1735, %f1736, %f1737}, [%rd224];
	st.shared.v4.f32 	[%r528], {%f1734, %f1735, %f1736, %f1737};
	add.s32 	%r529, %r526, %r267;
	setp.gt.u32 	%p462, %r529, 31;
	@%p462 bra 	$L__BB3_554;
	add.s32 	%r530, %r528, %r527;
	add.s64 	%rd225, %rd224, %rd1420;
	ld.global.v4.f32 	{%f1738, %f1739, %f1740, %f1741}, [%rd225];
	st.shared.v4.f32 	[%r530], {%f1738, %f1739, %f1740, %f1741};
	add.s32 	%r531, %r529, %r267;
	setp.gt.u32 	%p463, %r531, 31;
	@%p463 bra 	$L__BB3_554;
	add.s32 	%r532, %r530, %r527;
	add.s64 	%rd226, %rd225, %rd1420;
	ld.global.v4.f32 	{%f1742, %f1743, %f1744, %f1745}, [%rd226];
	st.shared.v4.f32 	[%r532], {%f1742, %f1743, %f1744, %f1745};
	add.s32 	%r533, %r531, %r267;
	setp.gt.u32 	%p464, %r533, 31;
	@%p464 bra 	$L__BB3_554;
	add.s32 	%r534, %r532, %r527;
	add.s64 	%rd227, %rd226, %rd1420;
	ld.global.v4.f32 	{%f1746, %f1747, %f1748, %f1749}, [%rd227];
	st.shared.v4.f32 	[%r534], {%f1746, %f1747, %f1748, %f1749};
	add.s32 	%r535, %r533, %r267;
	setp.gt.u32 	%p465, %r535, 31;
	@%p465 bra 	$L__BB3_554;
	add.s32 	%r536, %r534, %r527;
	add.s64 	%rd1425, %rd227, %rd1420;
	ld.global.v4.f32 	{%f1750, %f1751, %f1752, %f1753}, [%rd1425];
	st.shared.v4.f32 	[%r536], {%f1750, %f1751, %f1752, %f1753};
	add.s32 	%r537, %r535, %r267;
	setp.gt.u32 	%p466, %r537, 31;
	@%p466 bra 	$L__BB3_554;
	add.s32 	%r538, %r536, %r527;
	mul.wide.u32 	%rd1426, %r537, 16;
	add.s64 	%rd1427, %rd222, %rd1426;
	ld.global.v4.f32 	{%f1754, %f1755, %f1756, %f1757}, [%rd1427];
	st.shared.v4.f32 	[%r538], {%f1754, %f1755, %f1756, %f1757};
	add.s32 	%r539, %r537, %r267;
	setp.gt.u32 	%p467, %r539, 31;
	@%p467 bra 	$L__BB3_554;
	add.s32 	%r540, %r538, %r527;
	mul.wide.u32 	%rd1428, %r539, 16;
	add.s64 	%rd1429, %rd222, %rd1428;
	ld.global.v4.f32 	{%f1758, %f1759, %f1760, %f1761}, [%rd1429];
	st.shared.v4.f32 	[%r540], {%f1758, %f1759, %f1760, %f1761};
	add.s32 	%r541, %r539, %r267;
	setp.gt.u32 	%p468, %r541, 31;
	@%p468 bra 	$L__BB3_554;
	add.s32 	%r542, %r540, %r527;
	mul.wide.u32 	%rd1430, %r541, 16;
	add.s64 	%rd1431, %rd222, %rd1430;
	ld.global.v4.f32 	{%f1762, %f1763, %f1764, %f1765}, [%rd1431];
	st.shared.v4.f32 	[%r542], {%f1762, %f1763, %f1764, %f1765};
	add.s32 	%r543, %r541, %r267;
	setp.gt.u32 	%p469, %r543, 31;
	@%p469 bra 	$L__BB3_554;
	add.s32 	%r544, %r542, %r527;
	mul.wide.u32 	%rd1432, %r543, 16;
	add.s64 	%rd1433, %rd222, %rd1432;
	ld.global.v4.f32 	{%f1766, %f1767, %f1768, %f1769}, [%rd1433];
	st.shared.v4.f32 	[%r544], {%f1766, %f1767, %f1768, %f1769};
	add.s32 	%r545, %r543, %r267;
	setp.gt.u32 	%p470, %r545, 31;
	@%p470 bra 	$L__BB3_554;
	add.s32 	%r546, %r544, %r527;
	mul.wide.u32 	%rd1434, %r545, 16;
	add.s64 	%rd1435, %rd222, %rd1434;
	ld.global.v4.f32 	{%f1770, %f1771, %f1772, %f1773}, [%rd1435];
	st.shared.v4.f32 	[%r546], {%f1770, %f1771, %f1772, %f1773};
	add.s32 	%r547, %r545, %r267;
	setp.gt.u32 	%p471, %r547, 31;
	@%p471 bra 	$L__BB3_554;
	add.s32 	%r548, %r546, %r527;
	mul.wide.u32 	%rd1436, %r547, 16;
	add.s64 	%rd1437, %rd222, %rd1436;
	ld.global.v4.f32 	{%f1774, %f1775, %f1776, %f1777}, [%rd1437];
	st.shared.v4.f32 	[%r548], {%f1774, %f1775, %f1776, %f1777};
	add.s32 	%r549, %r547, %r267;
	setp.gt.u32 	%p472, %r549, 31;
	@%p472 bra 	$L__BB3_554;
	add.s32 	%r550, %r548, %r527;
	mul.wide.u32 	%rd1438, %r549, 16;
	add.s64 	%rd1439, %rd222, %rd1438;
	ld.global.v4.f32 	{%f1778, %f1779, %f1780, %f1781}, [%rd1439];
	st.shared.v4.f32 	[%r550], {%f1778, %f1779, %f1780, %f1781};
	add.s32 	%r551, %r549, %r267;
	setp.gt.u32 	%p473, %r551, 31;
	@%p473 bra 	$L__BB3_554;
	add.s32 	%r552, %r550, %r527;
	mul.wide.u32 	%rd1440, %r551, 16;
	add.s64 	%rd1441, %rd222, %rd1440;
	ld.global.v4.f32 	{%f1782, %f1783, %f1784, %f1785}, [%rd1441];
	st.shared.v4.f32 	[%r552], {%f1782, %f1783, %f1784, %f1785};
	add.s32 	%r553, %r551, %r267;
	setp.gt.u32 	%p474, %r553, 31;
	@%p474 bra 	$L__BB3_554;
	add.s32 	%r554, %r552, %r527;
	mul.wide.u32 	%rd1442, %r553, 16;
	add.s64 	%rd1443, %rd222, %rd1442;
	ld.global.v4.f32 	{%f1786, %f1787, %f1788, %f1789}, [%rd1443];
	st.shared.v4.f32 	[%r554], {%f1786, %f1787, %f1788, %f1789};
	add.s32 	%r555, %r553, %r267;
	setp.gt.u32 	%p475, %r555, 31;
	@%p475 bra 	$L__BB3_554;
	add.s32 	%r556, %r554, %r527;
	mul.wide.u32 	%rd1444, %r555, 16;
	add.s64 	%rd1445, %rd222, %rd1444;
	ld.global.v4.f32 	{%f1790, %f1791, %f1792, %f1793}, [%rd1445];
	st.shared.v4.f32 	[%r556], {%f1790, %f1791, %f1792, %f1793};
	add.s32 	%r557, %r555, %r267;
	setp.gt.u32 	%p476, %r557, 31;
	@%p476 bra 	$L__BB3_554;
	add.s32 	%r558, %r556, %r527;
	mul.wide.u32 	%rd1446, %r557, 16;
	add.s64 	%rd1447, %rd222, %rd1446;
	ld.global.v4.f32 	{%f1794, %f1795, %f1796, %f1797}, [%rd1447];
	st.shared.v4.f32 	[%r558], {%f1794, %f1795, %f1796, %f1797};
	add.s32 	%r559, %r557, %r267;
	setp.gt.u32 	%p477, %r559, 31;
	@%p477 bra 	$L__BB3_554;
	add.s32 	%r560, %r558, %r527;
	mul.wide.u32 	%rd1448, %r559, 16;
	add.s64 	%rd1449, %rd222, %rd1448;
	ld.global.v4.f32 	{%f1798, %f1799, %f1800, %f1801}, [%rd1449];
	st.shared.v4.f32 	[%r560], {%f1798, %f1799, %f1800, %f1801};
	add.s32 	%r561, %r559, %r267;
	setp.gt.u32 	%p478, %r561, 31;
	@%p478 bra 	$L__BB3_554;
	add.s32 	%r562, %r560, %r527;
	mul.wide.u32 	%rd1450, %r561, 16;
	add.s64 	%rd1451, %rd222, %rd1450;
	ld.global.v4.f32 	{%f1802, %f1803, %f1804, %f1805}, [%rd1451];
	st.shared.v4.f32 	[%r562], {%f1802, %f1803, %f1804, %f1805};
	add.s32 	%r563, %r561, %r267;
	setp.gt.u32 	%p479, %r563, 31;
	@%p479 bra 	$L__BB3_554;
	add.s32 	%r564, %r562, %r527;
	mul.wide.u32 	%rd1452, %r563, 16;
	add.s64 	%rd1453, %rd222, %rd1452;
	ld.global.v4.f32 	{%f1806, %f1807, %f1808, %f1809}, [%rd1453];
	st.shared.v4.f32 	[%r564], {%f1806, %f1807, %f1808, %f1809};
	add.s32 	%r565, %r563, %r267;
	setp.gt.u32 	%p480, %r565, 31;
	@%p480 bra 	$L__BB3_554;
	add.s32 	%r566, %r564, %r527;
	mul.wide.u32 	%rd1454, %r565, 16;
	add.s64 	%rd1455, %rd222, %rd1454;
	ld.global.v4.f32 	{%f1810, %f1811, %f1812, %f1813}, [%rd1455];
	st.shared.v4.f32 	[%r566], {%f1810, %f1811, %f1812, %f1813};
	add.s32 	%r567, %r565, %r267;
	setp.gt.u32 	%p481, %r567, 31;
	@%p481 bra 	$L__BB3_554;
	add.s32 	%r568, %r566, %r527;
	mul.wide.u32 	%rd1456, %r567, 16;
	add.s64 	%rd1457, %rd222, %rd1456;
	ld.global.v4.f32 	{%f1814, %f1815, %f1816, %f1817}, [%rd1457];
	st.shared.v4.f32 	[%r568], {%f1814, %f1815, %f1816, %f1817};
	add.s32 	%r569, %r567, %r267;
	setp.gt.u32 	%p482, %r569, 31;
	@%p482 bra 	$L__BB3_554;
	add.s32 	%r570, %r568, %r527;
	mul.wide.u32 	%rd1458, %r569, 16;
	add.s64 	%rd1459, %rd222, %rd1458;
	ld.global.v4.f32 	{%f1818, %f1819, %f1820, %f1821}, [%rd1459];
	st.shared.v4.f32 	[%r570], {%f1818, %f1819, %f1820, %f1821};
	add.s32 	%r571, %r569, %r267;
	setp.gt.u32 	%p483, %r571, 31;
	@%p483 bra 	$L__BB3_554;
	add.s32 	%r572, %r570, %r527;
	mul.wide.u32 	%rd1460, %r571, 16;
	add.s64 	%rd1461, %rd222, %rd1460;
	ld.global.v4.f32 	{%f1822, %f1823, %f1824, %f1825}, [%rd1461];
	st.shared.v4.f32 	[%r572], {%f1822, %f1823, %f1824, %f1825};
	add.s32 	%r573, %r571, %r267;
	setp.gt.u32 	%p484, %r573, 31;
	@%p484 bra 	$L__BB3_554;
	add.s32 	%r574, %r572, %r527;
	mul.wide.u32 	%rd1462, %r573, 16;
	add.s64 	%rd1463, %rd222, %rd1462;
	ld.global.v4.f32 	{%f1826, %f1827, %f1828, %f1829}, [%rd1463];
	st.shared.v4.f32 	[%r574], {%f1826, %f1827, %f1828, %f1829};
	add.s32 	%r575, %r573, %r267;
	setp.gt.u32 	%p485, %r575, 31;
	@%p485 bra 	$L__BB3_554;
	add.s32 	%r576, %r574, %r527;
	mul.wide.u32 	%rd1464, %r575, 16;
	add.s64 	%rd1465, %rd222, %rd1464;
	ld.global.v4.f32 	{%f1830, %f1831, %f1832, %f1833}, [%rd1465];
	st.shared.v4.f32 	[%r576], {%f1830, %f1831, %f1832, %f1833};
	add.s32 	%r577, %r575, %r267;
	setp.gt.u32 	%p486, %r577, 31;
	@%p486 bra 	$L__BB3_554;
	add.s32 	%r578, %r576, %r527;
	mul.wide.u32 	%rd1466, %r577, 16;
	add.s64 	%rd1467, %rd222, %rd1466;
	ld.global.v4.f32 	{%f1834, %f1835, %f1836, %f1837}, [%rd1467];
	st.shared.v4.f32 	[%r578], {%f1834, %f1835, %f1836, %f1837};
	add.s32 	%r579, %r577, %r267;
	setp.gt.u32 	%p487, %r579, 31;
	@%p487 bra 	$L__BB3_554;
	add.s32 	%r580, %r578, %r527;
	mul.wide.u32 	%rd1468, %r579, 16;
	add.s64 	%rd1469, %rd222, %rd1468;
	ld.global.v4.f32 	{%f1838, %f1839, %f1840, %f1841}, [%rd1469];
	st.shared.v4.f32 	[%r580], {%f1838, %f1839, %f1840, %f1841};
	add.s32 	%r581, %r579, %r267;
	setp.gt.u32 	%p488, %r581, 31;
	@%p488 bra 	$L__BB3_554;
	add.s32 	%r582, %r580, %r527;
	mul.wide.u32 	%rd1470, %r581, 16;
	add.s64 	%rd1471, %rd222, %rd1470;
	ld.global.v4.f32 	{%f1842, %f1843, %f1844, %f1845}, [%rd1471];
	st.shared.v4.f32 	[%r582], {%f1842, %f1843, %f1844, %f1845};
	add.s32 	%r583, %r581, %r267;
	setp.gt.u32 	%p489, %r583, 31;
	@%p489 bra 	$L__BB3_554;
	add.s32 	%r584, %r582, %r527;
	mul.wide.u32 	%rd1472, %r583, 16;
	add.s64 	%rd1473, %rd222, %rd1472;
	ld.global.v4.f32 	{%f1846, %f1847, %f1848, %f1849}, [%rd1473];
	st.shared.v4.f32 	[%r584], {%f1846, %f1847, %f1848, %f1849};
	add.s32 	%r585, %r583, %r267;
	setp.gt.u32 	%p490, %r585, 31;
	@%p490 bra 	$L__BB3_554;
	add.s32 	%r586, %r584, %r527;
	mul.wide.u32 	%rd1474, %r585, 16;
	add.s64 	%rd1475, %rd222, %rd1474;
	ld.global.v4.f32 	{%f1850, %f1851, %f1852, %f1853}, [%rd1475];
	st.shared.v4.f32 	[%r586], {%f1850, %f1851, %f1852, %f1853};
	add.s32 	%r587, %r585, %r267;
	setp.gt.u32 	%p491, %r587, 31;
	@%p491 bra 	$L__BB3_554;
	add.s32 	%r3355, %r586, %r527;
	mul.wide.u32 	%rd1476, %r587, 16;
	add.s64 	%rd1477, %rd222, %rd1476;
	ld.global.v4.f32 	{%f1854, %f1855, %f1856, %f1857}, [%rd1477];
	st.shared.v4.f32 	[%r3355], {%f1854, %f1855, %f1856, %f1857};
$L__BB3_554:
	add.s32 	%r588, %r524, %r268;
	setp.gt.u32 	%p492, %r588, 15;
	@%p492 bra 	$L__BB3_927;
	setp.gt.u32 	%p493, %r3, 31;
	@%p493 bra 	$L__BB3_588;
	ld.param.u32 	%r6277, [_Z61hand_gemm_kernel_blockmn_shared_l2_prefetch_splitK_transA_8x8ILi64ELi128ELi16ELi4ELi8EEviiiPfiS0_iS0_iff_param_6];
	shl.b32 	%r3356, %r588, 9;
	mov.u32 	%r3357, _ZZ61hand_gemm_kernel_blockmn_shared_l2_prefetch_splitK_transA_8x8ILi64ELi128ELi16ELi4ELi8EEviiiPfiS0_iS0_iffE4sm_B;
	add.s32 	%r3358, %r3357, %r3356;
	mul.lo.s32 	%r3359, %r588, %r6277;
	cvt.s64.s32 	%rd1478, %r3359;
	add.s64 	%rd1479, %rd197, %rd1478;
	shl.b64 	%rd1480, %rd1479, 2;
	add.s64 	%rd228, %rd2, %rd1480;
	shl.b32 	%r3360, %r3, 4;
	add.s32 	%r589, %r3358, %r3360;
	mul.wide.u32 	%rd1481, %r3, 16;
	add.s64 	%rd229, %rd228, %rd1481;
	ld.global.v4.f32 	{%f1858, %f1859, %f1860, %f1861}, [%rd229];
	st.shared.v4.f32 	[%r589], {%f1858, %f1859, %f1860, %f1861};
	add.s32 	%r590, %r3, %r267;
	setp.gt.u32 	%p494, %r590, 31;
	@%p494 bra 	$L__BB3_588;
	shl.b32 	%r591, %r267, 4;
	add.s32 	%r592, %r589, %r591;
	mul.wide.s32 	%rd1482, %r267, 16;
	add.s64 	%rd230, %rd229, %rd1482;
	ld.global.v4.f32 	{%f1862, %f1863, %f1864, %f1865}, [%rd230];
	st.shared.v4.f32 	[%r592], {%f1862, %f1863, %f1864, %f1865};
	add.s32 	%r593, %r590, %r267;
	setp.gt.u32 	%p495, %r593, 31;
	@%p495 bra 	$L__BB3_588;
	add.s32 	%r594, %r592, %r591;
	add.s64 	%rd231, %rd230, %rd1482;
	ld.global.v4.f32 	{%f1866, %f1867, %f1868, %f1869}, [%rd231];
	st.shared.v4.f32 	[%r594], {%f1866, %f1867, %f1868, %f1869};
	add.s32 	%r595, %r593, %r267;
	setp.gt.u32 	%p496, %r595, 31;
	@%p496 bra 	$L__BB3_588;
	add.s32 	%r596, %r594, %r591;
	add.s64 	%rd232, %rd231, %rd1482;
	ld.global.v4.f32 	{%f1870, %f1871, %f1872, %f1873}, [%rd232];
	st.shared.v4.f32 	[%r596], {%f1870, %f1871, %f1872, %f1873};
	add.s32 	%r597, %r595, %r267;
	setp.gt.u32 	%p497, %r597, 31;
	@%p497 bra 	$L__BB3_588;
	add.s32 	%r598, %r596, %r591;
	add.s64 	%rd233, %rd232, %rd1482;
	ld.global.v4.f32 	{%f1874, %f1875, %f1876, %f1877}, [%rd233];
	st.shared.v4.f32 	[%r598], {%f1874, %f1875, %f1876, %f1877};
	add.s32 	%r599, %r597, %r267;
	setp.gt.u32 	%p498, %r599, 31;
	@%p498 bra 	$L__BB3_588;
	add.s32 	%r600, %r598, %r591;
	add.s64 	%rd1487, %rd233, %rd1482;
	ld.global.v4.f32 	{%f1878, %f1879, %f1880, %f1881}, [%rd1487];
	st.shared.v4.f32 	[%r600], {%f1878, %f1879, %f1880, %f1881};
	add.s32 	%r601, %r599, %r267;
	setp.gt.u32 	%p499, %r601, 31;
	@%p499 bra 	$L__BB3_588;
	add.s32 	%r602, %r600, %r591;
	mul.wide.u32 	%rd1488, %r601, 16;
	add.s64 	%rd1489, %rd228, %rd1488;
	ld.global.v4.f32 	{%f1882, %f1883, %f1884, %f1885}, [%rd1489];
	st.shared.v4.f32 	[%r602], {%f1882, %f1883, %f1884, %f1885};
	add.s32 	%r603, %r601, %r267;
	setp.gt.u32 	%p500, %r603, 31;
	@%p500 bra 	$L__BB3_588;
	add.s32 	%r604, %r602, %r591;
	mul.wide.u32 	%rd1490, %r603, 16;
	add.s64 	%rd1491, %rd228, %rd1490;
	ld.global.v4.f32 	{%f1886, %f1887, %f1888, %f1889}, [%rd1491];
	st.shared.v4.f32 	[%r604], {%f1886, %f1887, %f1888, %f1889};
	add.s32 	%r605, %r603, %r267;
	setp.gt.u32 	%p501, %r605, 31;
	@%p501 bra 	$L__BB3_588;
	add.s32 	%r606, %r604, %r591;
	mul.wide.u32 	%rd1492, %r605, 16;
	add.s64 	%rd1493, %rd228, %rd1492;
	ld.global.v4.f32 	{%f1890, %f1891, %f1892, %f1893}, [%rd1493];
	st.shared.v4.f32 	[%r606], {%f1890, %f1891, %f1892, %f1893};
	add.s32 	%r607, %r605, %r267;
	setp.gt.u32 	%p502, %r607, 31;
	@%p502 bra 	$L__BB3_588;
	add.s32 	%r608, %r606, %r591;
	mul.wide.u32 	%rd1494, %r607, 16;
	add.s64 	%rd1495, %rd228, %rd1494;
	ld.global.v4.f32 	{%f1894, %f1895, %f1896, %f1897}, [%rd1495];
	st.shared.v4.f32 	[%r608], {%f1894, %f1895, %f1896, %f1897};
	add.s32 	%r609, %r607, %r267;
	setp.gt.u32 	%p503, %r609, 31;
	@%p503 bra 	$L__BB3_588;
	add.s32 	%r610, %r608, %r591;
	mul.wide.u32 	%rd1496, %r609, 16;
	add.s64 	%rd1497, %rd228, %rd1496;
	ld.global.v4.f32 	{%f1898, %f1899, %f1900, %f1901}, [%rd1497];
	st.shared.v4.f32 	[%r610], {%f1898, %f1899, %f1900, %f1901};
	add.s32 	%r611, %r609, %r267;
	setp.gt.u32 	%p504, %r611, 31;
	@%p504 bra 	$L__BB3_588;
	add.s32 	%r612, %r610, %r591;
	mul.wide.u32 	%rd1498, %r611, 16;
	add.s64 	%rd1499, %rd228, %rd1498;
	ld.global.v4.f32 	{%f1902, %f1903, %f1904, %f1905}, [%rd1499];
	st.shared.v4.f32 	[%r612], {%f1902, %f1903, %f1904, %f1905};
	add.s32 	%r613, %r611, %r267;
	setp.gt.u32 	%p505, %r613, 31;
	@%p505 bra 	$L__BB3_588;
	add.s32 	%r614, %r612, %r591;
	mul.wide.u32 	%rd1500, %r613, 16;
	add.s64 	%rd1501, %rd228, %rd1500;
	ld.global.v4.f32 	{%f1906, %f1907, %f1908, %f1909}, [%rd1501];
	st.shared.v4.f32 	[%r614], {%f1906, %f1907, %f1908, %f1909};
	add.s32 	%r615, %r613, %r267;
	setp.gt.u32 	%p506, %r615, 31;
	@%p506 bra 	$L__BB3_588;
	add.s32 	%r616, %r614, %r591;
	mul.wide.u32 	%rd1502, %r615, 16;
	add.s64 	%rd1503, %rd228, %rd1502;
	ld.global.v4.f32 	{%f1910, %f1911, %f1912, %f1913}, [%rd1503];
	st.shared.v4.f32 	[%r616], {%f1910, %f1911, %f1912, %f1913};
	add.s32 	%r617, %r615, %r267;
	setp.gt.u32 	%p507, %r617, 31;
	@%p507 bra 	$L__BB3_588;
	add.s32 	%r618, %r616, %r591;
	mul.wide.u32 	%rd1504, %r617, 16;
	add.s64 	%rd1505, %rd228, %rd1504;
	ld.global.v4.f32 	{%f1914, %f1915, %f1916, %f1917}, [%rd1505];
	st.shared.v4.f32 	[%r618], {%f1914, %f1915, %f1916, %f1917};
	add.s32 	%r619, %r617, %r267;
	setp.gt.u32 	%p508, %r619, 31;
	@%p508 bra 	$L__BB3_588;
	add.s32 	%r620, %r618, %r591;
	mul.wide.u32 	%rd1506, %r619, 16;
	add.s64 	%rd1507, %rd228, %rd1506;
	ld.global.v4.f32 	{%f1918, %f1919, %f1920, %f1921}, [%rd1507];
	st.shared.v4.f32 	[%r620], {%f1918, %f1919, %f1920, %f1921};
	add.s32 	%r621, %r619, %r267;
	setp.gt.u32 	%p509, %r621, 31;
	@%p509 bra 	$L__BB3_588;
	add.s32 	%r622, %r620, %r591;
	mul.wide.u32 	%rd1508, %r621, 16;
	add.s64 	%rd1509, %rd228, %rd1508;
	ld.global.v4.f32 	{%f1922, %f1923, %f1924, %f1925}, [%rd1509];
	st.shared.v4.f32 	[%r622], {%f1922, %f1923, %f1924, %f1925};
	add.s32 	%r623, %r621, %r267;
	setp.gt.u32 	%p510, %r623, 31;
	@%p510 bra 	$L__BB3_588;
	add.s32 	%r624, %r622, %r591;
	mul.wide.u32 	%rd1510, %r623, 16;
	add.s64 	%rd1511, %rd228, %rd1510;
	ld.global.v4.f32 	{%f1926, %f1927, %f1928, %f1929}, [%rd1511];
	st.shared.v4.f32 	[%r624], {%f1926, %f1927, %f1928, %f1929};
	add.s32 	%r625, %r623, %r267;
	setp.gt.u32 	%p511, %r625, 31;
	@%p511 bra 	$L__BB3_588;
	add.s32 	%r626, %r624, %r591;
	mul.wide.u32 	%rd1512, %r625, 16;
	add.s64 	%rd1513, %rd228, %rd1512;
	ld.global.v4.f32 	{%f1930, %f1931, %f1932, %f1933}, [%rd1513];
	st.shared.v4.f32 	[%r626], {%f1930, %f1931, %f1932, %f1933};
	add.s32 	%r627, %r625, %r267;
	setp.gt.u32 	%p512, %r627, 31;
	@%p512 bra 	$L__BB3_588;
	add.s32 	%r628, %r626, %r591;
	mul.wide.u32 	%rd1514, %r627, 16;
	add.s64 	%rd1515, %rd228, %rd1514;
	ld.global.v4.f32 	{%f1934, %f1935, %f1936, %f1937}, [%rd1515];
	st.shared.v4.f32 	[%r628], {%f1934, %f1935, %f1936, %f1937};
	add.s32 	%r629, %r627, %r267;
	setp.gt.u32 	%p513, %r629, 31;
	@%p513 bra 	$L__BB3_588;
	add.s32 	%r630, %r628, %r591;
	mul.wide.u32 	%rd1516, %r629, 16;
	add.s64 	%rd1517, %rd228, %rd1516;
	ld.global.v4.f32 	{%f1938, %f1939, %f1940, %f1941}, [%rd1517];
	st.shared.v4.f32 	[%r630], {%f1938, %f1939, %f1940, %f1941};
	add.s32 	%r631, %r629, %r267;
	setp.gt.u32 	%p514, %r631, 31;
	@%p514 bra 	$L__BB3_588;
	add.s32 	%r632, %r630, %r591;
	mul.wide.u32 	%rd1518, %r631, 16;
	add.s64 	%rd1519, %rd228, %rd1518;
	ld.global.v4.f32 	{%f1942, %f1943, %f1944, %f1945}, [%rd1519];
	st.shared.v4.f32 	[%r632], {%f1942, %f1943, %f1944, %f1945};
	add.s32 	%r633, %r631, %r267;
	setp.gt.u32 	%p515, %r633, 31;
	@%p515 bra 	$L__BB3_588;
	add.s32 	%r634, %r632, %r591;
	mul.wide.u32 	%rd1520, %r633, 16;
	add.s64 	%rd1521, %rd228, %rd1520;
	ld.global.v4.f32 	{%f1946, %f1947, %f1948, %f1949}, [%rd1521];
	st.shared.v4.f32 	[%r634], {%f1946, %f1947, %f1948, %f1949};
	add.s32 	%r635, %r633, %r267;
	setp.gt.u32 	%p516, %r635, 31;
	@%p516 bra 	$L__BB3_588;
	add.s32 	%r636, %r634, %r591;
	mul.wide.u32 	%rd1522, %r635, 16;
	add.s64 	%rd1523, %rd228, %rd1522;
	ld.global.v4.f32 	{%f1950, %f1951, %f1952, %f1953}, [%rd1523];
	st.shared.v4.f32 	[%r636], {%f1950, %f1951, %f1952, %f1953};
	add.s32 	%r637, %r635, %r267;
	setp.gt.u32 	%p517, %r637, 31;
	@%p517 bra 	$L__BB3_588;
	add.s32 	%r638, %r636, %r591;
	mul.wide.u32 	%rd1524, %r637, 16;
	add.s64 	%rd1525, %rd228, %rd1524;
	ld.global.v4.f32 	{%f1954, %f1955, %f1956, %f1957}, [%rd1525];
	st.shared.v4.f32 	[%r638], {%f1954, %f1955, %f1956, %f1957};
	add.s32 	%r639, %r637, %r267;
	setp.gt.u32 	%p518, %r639, 31;
	@%p518 bra 	$L__BB3_588;
	add.s32 	%r640, %r638, %r591;
	mul.wide.u32 	%rd1526, %r639, 16;
	add.s64 	%rd1527, %rd228, %rd1526;
	ld.global.v4.f32 	{%f1958, %f1959, %f1960, %f1961}, [%rd1527];
	st.shared.v4.f32 	[%r640], {%f1958, %f1959, %f1960, %f1961};
	add.s32 	%r641, %r639, %r267;
	setp.gt.u32 	%p519, %r641, 31;
	@%p519 bra 	$L__BB3_588;
	add.s32 	%r642, %r640, %r591;
	mul.wide.u32 	%rd1528, %r641, 16;
	add.s64 	%rd1529, %rd228, %rd1528;
	ld.global.v4.f32 	{%f1962, %f1963, %f1964, %f1965}, [%rd1529];
	st.shared.v4.f32 	[%r642], {%f1962, %f1963, %f1964, %f1965};
	add.s32 	%r643, %r641, %r267;
	setp.gt.u32 	%p520, %r643, 31;
	@%p520 bra 	$L__BB3_588;
	add.s32 	%r644, %r642, %r591;
	mul.wide.u32 	%rd1530, %r643, 16;
	add.s64 	%rd1531, %rd228, %rd1530;
	ld.global.v4.f32 	{%f1966, %f1967, %f1968, %f1969}, [%rd1531];
	st.shared.v4.f32 	[%r644], {%f1966, %f1967, %f1968, %f1969};
	add.s32 	%r645, %r643, %r267;
	setp.gt.u32 	%p521, %r645, 31;
	@%p521 bra 	$L__BB3_588;
	add.s32 	%r646, %r644, %r591;
	mul.wide.u32 	%rd1532, %r645, 16;
	add.s64 	%rd1533, %rd228, %rd1532;
	ld.global.v4.f32 	{%f1970, %f1971, %f1972, %f1973}, [%rd1533];
	st.shared.v4.f32 	[%r646], {%f1970, %f1971, %f1972, %f1973};
	add.s32 	%r647, %r645, %r267;
	setp.gt.u32 	%p522, %r647, 31;
	@%p522 bra 	$L__BB3_588;
	add.s32 	%r648, %r646, %r591;
	mul.wide.u32 	%rd1534, %r647, 16;
	add.s64 	%rd1535, %rd228, %rd1534;
	ld.global.v4.f32 	{%f1974, %f1975, %f1976, %f1977}, [%rd1535];
	st.shared.v4.f32 	[%r648], {%f1974, %f1975, %f1976, %f1977};
	add.s32 	%r649, %r647, %r267;
	setp.gt.u32 	%p523, %r649, 31;
	@%p523 bra 	$L__BB3_588;
	add.s32 	%r650, %r648, %r591;
	mul.wide.u32 	%rd1536, %r649, 16;
	add.s64 	%rd1537, %rd228, %rd1536;
	ld.global.v4.f32 	{%f1978, %f1979, %f1980, %f1981}, [%rd1537];
	st.shared.v4.f32 	[%r650], {%f1978, %f1979, %f1980, %f1981};
	add.s32 	%r651, %r649, %r267;
	setp.gt.u32 	%p524, %r651, 31;
	@%p524 bra 	$L__BB3_588;
	add.s32 	%r3361, %r650, %r591;
	mul.wide.u32 	%rd1538, %r651, 16;
	add.s64 	%rd1539, %rd228, %rd1538;
	ld.global.v4.f32 	{%f1982, %f1983, %f1984, %f1985}, [%rd1539];
	st.shared.v4.f32 	[%r3361], {%f1982, %f1983, %f1984, %f1985};
$L__BB3_588:
	add.s32 	%r652, %r588, %r268;
	setp.gt.u32 	%p525, %r652, 15;
	@%p525 bra 	$L__BB3_927;
	setp.gt.u32 	%p526, %r3, 31;
	@%p526 bra 	$L__BB3_622;
	ld.param.u32 	%r6278, [_Z61hand_gemm_kernel_blockmn_shared_l2_prefetch_splitK_transA_8x8ILi64ELi128ELi16ELi4ELi8EEviiiPfiS0_iS0_iff_param_6];
	shl.b32 	%r3362, %r652, 9;
	mov.u32 	%r3363, _ZZ61hand_gemm_kernel_blockmn_shared_l2_prefetch_splitK_transA_8x8ILi64ELi128ELi16ELi4ELi8EEviiiPfiS0_iS0_iffE4sm_B;
	add.s32 	%r3364, %r3363, %r3362;
	mul.lo.s32 	%r3365, %r652, %r6278;
	cvt.s64.s32 	%rd1540, %r3365;
	add.s64 	%rd1541, %rd197, %rd1540;
	shl.b64 	%rd1542, %rd1541, 2;
	add.s64 	%rd234, %rd2, %rd1542;
	shl.b32 	%r3366, %r3, 4;
	add.s32 	%r653, %r3364, %r3366;
	mul.wide.u32 	%rd1543, %r3, 16;
	add.s64 	%rd235, %rd234, %rd1543;
	ld.global.v4.f32 	{%f1986, %f1987, %f1988, %f1989}, [%rd235];
	st.shared.v4.f32 	[%r653], {%f1986, %f1987, %f1988, %f1989};
	add.s32 	%r654, %r3, %r267;
	setp.gt.u32 	%p527, %r654, 31;
	@%p527 bra 	$L__BB3_622;
	shl.b32 	%r655, %r267, 4;
	add.s32 	%r656, %r653, %r655;
	mul.wide.s32 	%rd1544, %r267, 16;
	add.s64 	%rd236, %rd235, %rd1544;
	ld.global.v4.f32 	{%f1990, %f1991, %f1992, %f1993}, [%rd236];
	st.shared.v4.f32 	[%r656], {%f1990, %f1991, %f1992, %f1993};
	add.s32 	%r657, %r654, %r267;
	setp.gt.u32 	%p528, %r657, 31;
	@%p528 bra 	$L__BB3_622;
	add.s32 	%r658, %r656, %r655;
	add.s64 	%rd237, %rd236, %rd1544;
	ld.global.v4.f32 	{%f1994, %f1995, %f1996, %f1997}, [%rd237];
	st.shared.v4.f32 	[%r658], {%f1994, %f1995, %f1996, %f1997};
	add.s32 	%r659, %r657, %r267;
	setp.gt.u32 	%p529, %r659, 31;
	@%p529 bra 	$L__BB3_622;
	add.s32 	%r660, %r658, %r655;
	add.s64 	%rd238, %rd237, %rd1544;
	ld.global.v4.f32 	{%f1998, %f1999, %f2000, %f2001}, [%rd238];
	st.shared.v4.f32 	[%r660], {%f1998, %f1999, %f2000, %f2001};
	add.s32 	%r661, %r659, %r267;
	setp.gt.u32 	%p530, %r661, 31;
	@%p530 bra 	$L__BB3_622;
	add.s32 	%r662, %r660, %r655;
	add.s64 	%rd239, %rd238, %rd1544;
	ld.global.v4.f32 	{%f2002, %f2003, %f2004, %f2005}, [%rd239];
	st.shared.v4.f32 	[%r662], {%f2002, %f2003, %f2004, %f2005};
	add.s32 	%r663, %r661, %r267;
	setp.gt.u32 	%p531, %r663, 31;
	@%p531 bra 	$L__BB3_622;
	add.s32 	%r664, %r662, %r655;
	add.s64 	%rd1549, %rd239, %rd1544;
	ld.global.v4.f32 	{%f2006, %f2007, %f2008, %f2009}, [%rd1549];
	st.shared.v4.f32 	[%r664], {%f2006, %f2007, %f2008, %f2009};
	add.s32 	%r665, %r663, %r267;
	setp.gt.u32 	%p532, %r665, 31;
	@%p532 bra 	$L__BB3_622;
	add.s32 	%r666, %r664, %r655;
	mul.wide.u32 	%rd1550, %r665, 16;
	add.s64 	%rd1551, %rd234, %rd1550;
	ld.global.v4.f32 	{%f2010, %f2011, %f2012, %f2013}, [%rd1551];
	st.shared.v4.f32 	[%r666], {%f2010, %f2011, %f2012, %f2013};
	add.s32 	%r667, %r665, %r267;
	setp.gt.u32 	%p533, %r667, 31;
	@%p533 bra 	$L__BB3_622;
	add.s32 	%r668, %r666, %r655;
	mul.wide.u32 	%rd1552, %r667, 16;
	add.s64 	%rd1553, %rd234, %rd1552;
	ld.global.v4.f32 	{%f2014, %f2015, %f2016, %f2017}, [%rd1553];
	st.shared.v4.f32 	[%r668], {%f2014, %f2015, %f2016, %f2017};
	add.s32 	%r669, %r667, %r267;
	setp.gt.u32 	%p534, %r669, 31;
	@%p534 bra 	$L__BB3_622;
	add.s32 	%r670, %r668, %r655;
	mul.wide.u32 	%rd1554, %r669, 16;
	add.s64 	%rd1555, %rd234, %rd1554;
	ld.global.v4.f32 	{%f2018, %f2019, %f2020, %f2021}, [%rd1555];
	st.shared.v4.f32 	[%r670], {%f2018, %f2019, %f2020, %f2021};
	add.s32 	%r671, %r669, %r267;
	setp.gt.u32 	%p535, %r671, 31;
	@%p535 bra 	$L__BB3_622;
	add.s32 	%r672, %r670, %r655;
	mul.wide.u32 	%rd1556, %r671, 16;
	add.s64 	%rd1557, %rd234, %rd1556;
	ld.global.v4.f32 	{%f2022, %f2023, %f2024, %f2025}, [%rd1557];
	st.shared.v4.f32 	[%r672], {%f2022, %f2023, %f2024, %f2025};
	add.s32 	%r673, %r671, %r267;
	setp.gt.u32 	%p536, %r673, 31;
	@%p536 bra 	$L__BB3_622;
	add.s32 	%r674, %r672, %r655;
	mul.wide.u32 	%rd1558, %r673, 16;
	add.s64 	%rd1559, %rd234, %rd1558;
	ld.global.v4.f32 	{%f2026, %f2027, %f2028, %f2029}, [%rd1559];
	st.shared.v4.f32 	[%r674], {%f2026, %f2027, %f2028, %f2029};
	add.s32 	%r675, %r673, %r267;
	setp.gt.u32 	%p537, %r675, 31;
	@%p537 bra 	$L__BB3_622;
	add.s32 	%r676, %r674, %r655;
	mul.wide.u32 	%rd1560, %r675, 16;
	add.s64 	%rd1561, %rd234, %rd1560;
	ld.global.v4.f32 	{%f2030, %f2031, %f2032, %f2033}, [%rd1561];
	st.shared.v4.f32 	[%r676], {%f2030, %f2031, %f2032, %f2033};
	add.s32 	%r677, %r675, %r267;
	setp.gt.u32 	%p538, %r677, 31;
	@%p538 bra 	$L__BB3_622;
	add.s32 	%r678, %r676, %r655;
	mul.wide.u32 	%rd1562, %r677, 16;
	add.s64 	%rd1563, %rd234, %rd1562;
	ld.global.v4.f32 	{%f2034, %f2035, %f2036, %f2037}, [%rd1563];
	st.shared.v4.f32 	[%r678], {%f2034, %f2035, %f2036, %f2037};
	add.s32 	%r679, %r677, %r267;
	setp.gt.u32 	%p539, %r679, 31;
	@%p539 bra 	$L__BB3_622;
	add.s32 	%r680, %r678, %r655;
	mul.wide.u32 	%rd1564, %r679, 16;
	add.s64 	%rd1565, %rd234, %rd1564;
	ld.global.v4.f32 	{%f2038, %f2039, %f2040, %f2041}, [%rd1565];
	st.shared.v4.f32 	[%r680], {%f2038, %f2039, %f2040, %f2041};
	add.s32 	%r681, %r679, %r267;
	setp.gt.u32 	%p540, %r681, 31;
	@%p540 bra 	$L__BB3_622;
	add.s32 	%r682, %r680, %r655;
	mul.wide.u32 	%rd1566, %r681, 16;
	add.s64 	%rd1567, %rd234, %rd1566;
	ld.global.v4.f32 	{%f2042, %f2043, %f2044, %f2045}, [%rd1567];
	st.shared.v4.f32 	[%r682], {%f2042, %f2043, %f2044, %f2045};
	add.s32 	%r683, %r681, %r267;
	setp.gt.u32 	%p541, %r683, 31;
	@%p541 bra 	$L__BB3_622;
	add.s32 	%r684, %r682, %r655;
	mul.wide.u32 	%rd1568, %r683, 16;
	add.s64 	%rd1569, %rd234, %rd1568;
	ld.global.v4.f32 	{%f2046, %f2047, %f2048, %f2049}, [%rd1569];
	st.shared.v4.f32 	[%r684], {%f2046, %f2047, %f2048, %f2049};
	add.s32 	%r685, %r683, %r267;
	setp.gt.u32 	%p542, %r685, 31;
	@%p542 bra 	$L__BB3_622;
	add.s32 	%r686, %r684, %r655;
	mul.wide.u32 	%rd1570, %r685, 16;
	add.s64 	%rd1571, %rd234, %rd1570;
	ld.global.v4.f32 	{%f2050, %f2051, %f2052, %f2053}, [%rd1571];
	st.shared.v4.f32 	[%r686], {%f2050, %f2051, %f2052, %f2053};
	add.s32 	%r687, %r685, %r267;
	setp.gt.u32 	%p543, %r687, 31;
	@%p543 bra 	$L__BB3_622;
	add.s32 	%r688, %r686, %r655;
	mul.wide.u32 	%rd1572, %r687, 16;
	add.s64 	%rd1573, %rd234, %rd1572;
	ld.global.v4.f32 	{%f2054, %f2055, %f2056, %f2057}, [%rd1573];
	st.shared.v4.f32 	[%r688], {%f2054, %f2055, %f2056, %f2057};
	add.s32 	%r689, %r687, %r267;
	setp.gt.u32 	%p544, %r689, 31;
	@%p544 bra 	$L__BB3_622;
	add.s32 	%r690, %r688, %r655;
	mul.wide.u32 	%rd1574, %r689, 16;
	add.s64 	%rd1575, %rd234, %rd1574;
	ld.global.v4.f32 	{%f2058, %f2059, %f2060, %f2061}, [%rd1575];
	st.shared.v4.f32 	[%r690], {%f2058, %f2059, %f2060, %f2061};
	add.s32 	%r691, %r689, %r267;
	setp.gt.u32 	%p545, %r691, 31;
	@%p545 bra 	$L__BB3_622;
	add.s32 	%r692, %r690, %r655;
	mul.wide.u32 	%rd1576, %r691, 16;
	add.s64 	%rd1577, %rd234, %rd1576;
	ld.global.v4.f32 	{%f2062, %f2063, %f2064, %f2065}, [%rd1577];
	st.shared.v4.f32 	[%r692], {%f2062, %f2063, %f2064, %f2065};
	add.s32 	%r693, %r691, %r267;
	setp.gt.u32 	%p546, %r693, 31;
	@%p546 bra 	$L__BB3_622;
	add.s32 	%r694, %r692, %r655;
	mul.wide.u32 	%rd1578, %r693, 16;
	add.s64 	%rd1579, %rd234, %rd1578;
	ld.global.v4.f32 	{%f2066, %f2067, %f2068, %f2069}, [%rd1579];
	st.shared.v4.f32 	[%r694], {%f2066, %f2067, %f2068, %f2069};
	add.s32 	%r695, %r693, %r267;
	setp.gt.u32 	%p547, %r695, 31;
	@%p547 bra 	$L__BB3_622;
	add.s32 	%r696, %r694, %r655;
	mul.wide.u32 	%rd1580, %r695, 16;
	add.s64 	%rd1581, %rd234, %rd1580;
	ld.global.v4.f32 	{%f2070, %f2071, %f2072, %f2073}, [%rd1581];
	st.shared.v4.f32 	[%r696], {%f2070, %f2071, %f2072, %f2073};
	add.s32 	%r697, %r695, %r267;
	setp.gt.u32 	%p548, %r697, 31;
	@%p548 bra 	$L__BB3_622;
	add.s32 	%r698, %r696, %r655;
	mul.wide.u32 	%rd1582, %r697, 16;
	add.s64 	%rd1583, %rd234, %rd1582;
	ld.global.v4.f32 	{%f2074, %f2075, %f2076, %f2077}, [%rd1583];
	st.shared.v4.f32 	[%r698], {%f2074, %f2075, %f2076, %f2077};
	add.s32 	%r699, %r697, %r267;
	setp.gt.u32 	%p549, %r699, 31;
	@%p549 bra 	$L__BB3_622;
	add.s32 	%r700, %r698, %r655;
	mul.wide.u32 	%rd1584, %r699, 16;
	add.s64 	%rd1585, %rd234, %rd1584;
	ld.global.v4.f32 	{%f2078, %f2079, %f2080, %f2081}, [%rd1585];
	st.shared.v4.f32 	[%r700], {%f2078, %f2079, %f2080, %f2081};
	add.s32 	%r701, %r699, %r267;
	setp.gt.u32 	%p550, %r701, 31;
	@%p550 bra 	$L__BB3_622;
	add.s32 	%r702, %r700, %r655;
	mul.wide.u32 	%rd1586, %r701, 16;
	add.s64 	%rd1587, %rd234, %rd1586;
	ld.global.v4.f32 	{%f2082, %f2083, %f2084, %f2085}, [%rd1587];
	st.shared.v4.f32 	[%r702], {%f2082, %f2083, %f2084, %f2085};
	add.s32 	%r703, %r701, %r267;
	setp.gt.u32 	%p551, %r703, 31;
	@%p551 bra 	$L__BB3_622;
	add.s32 	%r704, %r702, %r655;
	mul.wide.u32 	%rd1588, %r703, 16;
	add.s64 	%rd1589, %rd234, %rd1588;
	ld.global.v4.f32 	{%f2086, %f2087, %f2088, %f2089}, [%rd1589];
	st.shared.v4.f32 	[%r704], {%f2086, %f2087, %f2088, %f2089};
	add.s32 	%r705, %r703, %r267;
	setp.gt.u32 	%p552, %r705, 31;
	@%p552 bra 	$L__BB3_622;
	add.s32 	%r706, %r704, %r655;
	mul.wide.u32 	%rd1590, %r705, 16;
	add.s64 	%rd1591, %rd234, %rd1590;
	ld.global.v4.f32 	{%f2090, %f2091, %f2092, %f2093}, [%rd1591];
	st.shared.v4.f32 	[%r706], {%f2090, %f2091, %f2092, %f2093};
	add.s32 	%r707, %r705, %r267;
	setp.gt.u32 	%p553, %r707, 31;
	@%p553 bra 	$L__BB3_622;
	add.s32 	%r708, %r706, %r655;
	mul.wide.u32 	%rd1592, %r707, 16;
	add.s64 	%rd1593, %rd234, %rd1592;
	ld.global.v4.f32 	{%f2094, %f2095, %f2096, %f2097}, [%rd1593];
	st.shared.v4.f32 	[%r708], {%f2094, %f2095, %f2096, %f2097};
	add.s32 	%r709, %r707, %r267;
	setp.gt.u32 	%p554, %r709, 31;
	@%p554 bra 	$L__BB3_622;
	add.s32 	%r710, %r708, %r655;
	mul.wide.u32 	%rd1594, %r709, 16;
	add.s64 	%rd1595, %rd234, %rd1594;
	ld.global.v4.f32 	{%f2098, %f2099, %f2100, %f2101}, [%rd1595];
	st.shared.v4.f32 	[%r710], {%f2098, %f2099, %f2100, %f2101};
	add.s32 	%r711, %r709, %r267;
	setp.gt.u32 	%p555, %r711, 31;
	@%p555 bra 	$L__BB3_622;
	add.s32 	%r712, %r710, %r655;
	mul.wide.u32 	%rd1596, %r711, 16;
	add.s64 	%rd1597, %rd234, %rd1596;
	ld.global.v4.f32 	{%f2102, %f2103, %f2104, %f2105}, [%rd1597];
	st.shared.v4.f32 	[%r712], {%f2102, %f2103, %f2104, %f2105};
	add.s32 	%r713, %r711, %r267;
	setp.gt.u32 	%p556, %r713, 31;
	@%p556 bra 	$L__BB3_622;
	add.s32 	%r714, %r712, %r655;
	mul.wide.u32 	%rd1598, %r713, 16;
	add.s64 	%rd1599, %rd234, %rd1598;
	ld.global.v4.f32 	{%f2106, %f2107, %f2108, %f2109}, [%rd1599];
	st.shared.v4.f32 	[%r714], {%f2106, %f2107, %f2108, %f2109};
	add.s32 	%r715, %r713, %r267;
	setp.gt.u32 	%p557, %r715, 31;
	@%p557 bra 	$L__BB3_622;
	add.s32 	%r3367, %r714, %r655;
	mul.wide.u32 	%rd1600, %r715, 16;
	add.s64 	%rd1601, %rd234, %rd1600;
	ld.global.v4.f32 	{%f2110, %f2111, %f2112, %f2113}, [%rd1601];
	st.shared.v4.f32 	[%r3367], {%f2110, %f2111, %f2112, %f2113};
$L__BB3_622:
	add.s32 	%r716, %r652, %r268;
	setp.gt.u32 	%p558, %r716, 15;
	@%p558 bra 	$L__BB3_927;
	setp.gt.u32 	%p559, %r3, 31;
	@%p559 bra 	$L__BB3_656;
	ld.param.u32 	%r6279, [_Z61hand_gemm_kernel_blockmn_shared_l2_prefetch_splitK_transA_8x8ILi64ELi128ELi16ELi4ELi8EEviiiPfiS0_iS0_iff_param_6];
	shl.b32 	%r3368, %r716, 9;
	mov.u32 	%r3369, _ZZ61hand_gemm_kernel_blockmn_shared_l2_prefetch_splitK_transA_8x8ILi64ELi128ELi16ELi4ELi8EEviiiPfiS0_iS0_iffE4sm_B;
	add.s32 	%r3370, %r3369, %r3368;
	mul.lo.s32 	%r3371, %r716, %r6279;
	cvt.s64.s32 	%rd1602, %r3371;
	add.s64 	%rd1603, %rd197, %rd1602;
	shl.b64 	%rd1604, %rd1603, 2;
	add.s64 	%rd240, %rd2, %rd1604;
	shl.b32 	%r3372, %r3, 4;
	add.s32 	%r717, %r3370, %r3372;
	mul.wide.u32 	%rd1605, %r3, 16;
	add.s64 	%rd241, %rd240, %rd1605;
	ld.global.v4.f32 	{%f2114, %f2115, %f2116, %f2117}, [%rd241];
	st.shared.v4.f32 	[%r717], {%f2114, %f2115, %f2116, %f2117};
	add.s32 	%r718, %r3, %r267;
	setp.gt.u32 	%p560, %r718, 31;
	@%p560 bra 	$L__BB3_656;
	shl.b32 	%r719, %r267, 4;
	add.s32 	%r720, %r717, %r719;
	mul.wide.s32 	%rd1606, %r267, 16;
	add.s64 	%rd242, %rd241, %rd1606;
	ld.global.v4.f32 	{%f2118, %f2119, %f2120, %f2121}, [%rd242];
	st.shared.v4.f32 	[%r720], {%f2118, %f2119, %f2120, %f2121};
	add.s32 	%r721, %r718, %r267;
	setp.gt.u32 	%p561, %r721, 31;
	@%p561 bra 	$L__BB3_656;
	add.s32 	%r722, %r720, %r719;
	add.s64 	%rd243, %rd242, %rd1606;
	ld.global.v4.f32 	{%f2122, %f2123, %f2124, %f2125}, [%rd243];
	st.shared.v4.f32 	[%r722], {%f2122, %f2123, %f2124, %f2125};
	add.s32 	%r723, %r721, %r267;
	setp.gt.u32 	%p562, %r723, 31;
	@%p562 bra 	$L__BB3_656;
	add.s32 	%r724, %r722, %r719;
	add.s64 	%rd244, %rd243, %rd1606;
	ld.global.v4.f32 	{%f2126, %f2127, %f2128, %f2129}, [%rd244];
	st.shared.v4.f32 	[%r724], {%f2126, %f2127, %f2128, %f2129};
	add.s32 	%r725, %r723, %r267;
	setp.gt.u32 	%p563, %r725, 31;
	@%p563 bra 	$L__BB3_656;
	add.s32 	%r726, %r724, %r719;
	add.s64 	%rd245, %rd244, %rd1606;
	ld.global.v4.f32 	{%f2130, %f2131, %f2132, %f2133}, [%rd245];
	st.shared.v4.f32 	[%r726], {%f2130, %f2131, %f2132, %f2133};
	add.s32 	%r727, %r725, %r267;
	setp.gt.u32 	%p564, %r727, 31;
	@%p564 bra 	$L__BB3_656;
	add.s32 	%r728, %r726, %r719;
	add.s64 	%rd1611, %rd245, %rd1606;
	ld.global.v4.f32 	{%f2134, %f2135, %f2136, %f2137}, [%rd1611];
	st.shared.v4.f32 	[%r728], {%f2134, %f2135, %f2136, %f2137};
	add.s32 	%r729, %r727, %r267;
	setp.gt.u32 	%p565, %r729, 31;
	@%p565 bra 	$L__BB3_656;
	add.s32 	%r730, %r728, %r719;
	mul.wide.u32 	%rd1612, %r729, 16;
	add.s64 	%rd1613, %rd240, %rd1612;
	ld.global.v4.f32 	{%f2138, %f2139, %f2140, %f2141}, [%rd1613];
	st.shared.v4.f32 	[%r730], {%f2138, %f2139, %f2140, %f2141};
	add.s32 	%r731, %r729, %r267;
	setp.gt.u32 	%p566, %r731, 31;
	@%p566 bra 	$L__BB3_656;
	add.s32 	%r732, %r730, %r719;
	mul.wide.u32 	%rd1614, %r731, 16;
	add.s64 	%rd1615, %rd240, %rd1614;
	ld.global.v4.f32 	{%f2142, %f2143, %f2144, %f2145}, [%rd1615];
	st.shared.v4.f32 	[%r732], {%f2142, %f2143, %f2144, %f2145};
	add.s32 	%r733, %r731, %r267;
	setp.gt.u32 	%p567, %r733, 31;
	@%p567 bra 	$L__BB3_656;
	add.s32 	%r734, %r732, %r719;
	mul.wide.u32 	%rd1616, %r733, 16;
	add.s64 	%rd1617, %rd240, %rd1616;
	ld.global.v4.f32 	{%f2146, %f2147, %f2148, %f2149}, [%rd1617];
	st.shared.v4.f32 	[%r734], {%f2146, %f2147, %f2148, %f2149};
	add.s32 	%r735, %r733, %r267;
	setp.gt.u32 	%p568, %r735, 31;
	@%p568 bra 	$L__BB3_656;
	add.s32 	%r736, %r734, %r719;
	mul.wide.u32 	%rd1618, %r735, 16;
	add.s64 	%rd1619, %rd240, %rd1618;
	ld.global.v4.f32 	{%f2150, %f2151, %f2152, %f2153}, [%rd1619];
	st.shared.v4.f32 	[%r736], {%f2150, %f2151, %f2152, %f2153};
	add.s32 	%r737, %r735, %r267;
	setp.gt.u32 	%p569, %r737, 31;
	@%p569 bra 	$L__BB3_656;
	add.s32 	%r738, %r736, %r719;
	mul.wide.u32 	%rd1620, %r737, 16;
	add.s64 	%rd1621, %rd240, %rd1620;
	ld.global.v4.f32 	{%f2154, %f2155, %f2156, %f2157}, [%rd1621];
	st.shared.v4.f32 	[%r738], {%f2154, %f2155, %f2156, %f2157};
	add.s32 	%r739, %r737, %r267;
	setp.gt.u32 	%p570, %r739, 31;
	@%p570 bra 	$L__BB3_656;
	add.s32 	%r740, %r738, %r719;
	mul.wide.u32 	%rd1622, %r739, 16;
	add.s64 	%rd1623, %rd240, %rd1622;
	ld.global.v4.f32 	{%f2158, %f2159, %f2160, %f2161}, [%rd1623];
	st.shared.v4.f32 	[%r740], {%f2158, %f2159, %f2160, %f2161};
	add.s32 	%r741, %r739, %r267;
	setp.gt.u32 	%p571, %r741, 31;
	@%p571 bra 	$L__BB3_656;
	add.s32 	%r742, %r740, %r719;
	mul.wide.u32 	%rd1624, %r741, 16;
	add.s64 	%rd1625, %rd240, %rd1624;
	ld.global.v4.f32 	{%f2162, %f2163, %f2164, %f2165}, [%rd1625];
	st.shared.v4.f32 	[%r742], {%f2162, %f2163, %f2164, %f2165};
	add.s32 	%r743, %r741, %r267;
	setp.gt.u32 	%p572, %r743, 31;
	@%p572 bra 	$L__BB3_656;
	add.s32 	%r744, %r742, %r719;
	mul.wide.u32 	%rd1626, %r743, 16;
	add.s64 	%rd1627, %rd240, %rd1626;
	ld.global.v4.f32 	{%f2166, %f2167, %f2168, %f2169}, [%rd1627];
	st.shared.v4.f32 	[%r744], {%f2166, %f2167, %f2168, %f2169};
	add.s32 	%r745, %r743, %r267;
	setp.gt.u32 	%p573, %r745, 31;
	@%p573 bra 	$L__BB3_656;
	add.s32 	%r746, %r744, %r719;
	mul.wide.u32 	%rd1628, %r745, 16;
	add.s64 	%rd1629, %rd240, %rd1628;
	ld.global.v4.f32 	{%f2170, %f2171, %f2172, %f2173}, [%rd1629];
	st.shared.v4.f32 	[%r746], {%f2170, %f2171, %f2172, %f2173};
	add.s32 	%r747, %r745, %r267;
	setp.gt.u32 	%p574, %r747, 31;
	@%p574 bra 	$L__BB3_656;
	add.s32 	%r748, %r746, %r719;
	mul.wide.u32 	%rd1630, %r747, 16;
	add.s64 	%rd1631, %rd240, %rd1630;
	ld.global.v4.f32 	{%f2174, %f2175, %f2176, %f2177}, [%rd1631];
	st.shared.v4.f32 	[%r748], {%f2174, %f2175, %f2176, %f2177};
	add.s32 	%r749, %r747, %r267;
	setp.gt.u32 	%p575, %r749, 31;
	@%p575 bra 	$L__BB3_656;
	add.s32 	%r750, %r748, %r719;
	mul.wide.u32 	%rd1632, %r749, 16;
	add.s64 	%rd1633, %rd240, %rd1632;
	ld.global.v4.f32 	{%f2178, %f2179, %f2180, %f2181}, [%rd1633];
	st.shared.v4.f32 	[%r750], {%f2178, %f2179, %f2180, %f2181};
	add.s32 	%r751, %r749, %r267;
	setp.gt.u32 	%p576, %r751, 31;
	@%p576 bra 	$L__BB3_656;
	add.s32 	%r752, %r750, %r719;
	mul.wide.u32 	%rd1634, %r751, 16;
	add.s64 	%rd1635, %rd240, %rd1634;
	ld.global.v4.f32 	{%f2182, %f2183, %f2184, %f2185}, [%rd1635];
	st.shared.v4.f32 	[%r752], {%f2182, %f2183, %f2184, %f2185};
	add.s32 	%r753, %r751, %r267;
	setp.gt.u32 	%p577, %r753, 31;
	@%p577 bra 	$L__BB3_656;
	add.s32 	%r754, %r752, %r719;
	mul.wide.u32 	%rd1636, %r753, 16;
	add.s64 	%rd1637, %rd240, %rd1636;
	ld.global.v4.f32 	{%f2186, %f2187, %f2188, %f2189}, [%rd1637];
	st.shared.v4.f32 	[%r754], {%f2186, %f2187, %f2188, %f2189};
	add.s32 	%r755, %r753, %r267;
	setp.gt.u32 	%p578, %r755, 31;
	@%p578 bra 	$L__BB3_656;
	add.s32 	%r756, %r754, %r719;
	mul.wide.u32 	%rd1638, %r755, 16;
	add.s64 	%rd1639, %rd240, %rd1638;
	ld.global.v4.f32 	{%f2190, %f2191, %f2192, %f2193}, [%rd1639];
	st.shared.v4.f32 	[%r756], {%f2190, %f2191, %f2192, %f2193};
	add.s32 	%r757, %r755, %r267;
	setp.gt.u32 	%p579, %r757, 31;
	@%p579 bra 	$L__BB3_656;
	add.s32 	%r758, %r756, %r719;
	mul.wide.u32 	%rd1640, %r757, 16;
	add.s64 	%rd1641, %rd240, %rd1640;
	ld.global.v4.f32 	{%f2194, %f2195, %f2196, %f2197}, [%rd1641];
	st.shared.v4.f32 	[%r758], {%f2194, %f2195, %f2196, %f2197};
	add.s32 	%r759, %r757, %r267;
	setp.gt.u32 	%p580, %r759, 31;
	@%p580 bra 	$L__BB3_656;
	add.s32 	%r760, %r758, %r719;
	mul.wide.u32 	%rd1642, %r759, 16;
	add.s64 	%rd1643, %rd240, %rd1642;
	ld.global.v4.f32 	{%f2198, %f2199, %f2200, %f2201}, [%rd1643];
	st.shared.v4.f32 	[%r760], {%f2198, %f2199, %f2200, %f2201};
	add.s32 	%r761, %r759, %r267;
	setp.gt.u32 	%p581, %r761, 31;
	@%p581 bra 	$L__BB3_656;
	add.s32 	%r762, %r760, %r719;
	mul.wide.u32 	%rd1644, %r761, 16;
	add.s64 	%rd1645, %rd240, %rd1644;
	ld.global.v4.f32 	{%f2202, %f2203, %f2204, %f2205}, [%rd1645];
	st.shared.v4.f32 	[%r762], {%f2202, %f2203, %f2204, %f2205};
	add.s32 	%r763, %r761, %r267;
	setp.gt.u32 	%p582, %r763, 31;
	@%p582 bra 	$L__BB3_656;
	add.s32 	%r764, %r762, %r719;
	mul.wide.u32 	%rd1646, %r763, 16;
	add.s64 	%rd1647, %rd240, %rd1646;
	ld.global.v4.f32 	{%f2206, %f2207, %f2208, %f2209}, [%rd1647];
	st.shared.v4.f32 	[%r764], {%f2206, %f2207, %f2208, %f2209};
	add.s32 	%r765, %r763, %r267;
	setp.gt.u32 	%p583, %r765, 31;
	@%p583 bra 	$L__BB3_656;
	add.s32 	%r766, %r764, %r719;
	mul.wide.u32 	%rd1648, %r765, 16;
	add.s64 	%rd1649, %rd240, %rd1648;
	ld.global.v4.f32 	{%f2210, %f2211, %f2212, %f2213}, [%rd1649];
	st.shared.v4.f32 	[%r766], {%f2210, %f2211, %f2212, %f2213};
	add.s32 	%r767, %r765, %r267;
	setp.gt.u32 	%p584, %r767, 31;
	@%p584 bra 	$L__BB3_656;
	add.s32 	%r768, %r766, %r719;
	mul.wide.u32 	%rd1650, %r767, 16;
	add.s64 	%rd1651, %rd240, %rd1650;
	ld.global.v4.f32 	{%f2214, %f2215, %f2216, %f2217}, [%rd1651];
	st.shared.v4.f32 	[%r768], {%f2214, %f2215, %f2216, %f2217};
	add.s32 	%r769, %r767, %r267;
	setp.gt.u32 	%p585, %r769, 31;
	@%p585 bra 	$L__BB3_656;
	add.s32 	%r770, %r768, %r719;
	mul.wide.u32 	%rd1652, %r769, 16;
	add.s64 	%rd1653, %rd240, %rd1652;
	ld.global.v4.f32 	{%f2218, %f2219, %f2220, %f2221}, [%rd1653];
	st.shared.v4.f32 	[%r770], {%f2218, %f2219, %f2220, %f2221};
	add.s32 	%r771, %r769, %r267;
	setp.gt.u32 	%p586, %r771, 31;
	@%p586 bra 	$L__BB3_656;
	add.s32 	%r772, %r770, %r719;
	mul.wide.u32 	%rd1654, %r771, 16;
	add.s64 	%rd1655, %rd240, %rd1654;
	ld.global.v4.f32 	{%f2222, %f2223, %f2224, %f2225}, [%rd1655];
	st.shared.v4.f32 	[%r772], {%f2222, %f2223, %f2224, %f2225};
	add.s32 	%r773, %r771, %r267;
	setp.gt.u32 	%p587, %r773, 31;
	@%p587 bra 	$L__BB3_656;
	add.s32 	%r774, %r772, %r719;
	mul.wide.u32 	%rd1656, %r773, 16;
	add.s64 	%rd1657, %rd240, %rd1656;
	ld.global.v4.f32 	{%f2226, %f2227, %f2228, %f2229}, [%rd1657];
	st.shared.v4.f32 	[%r774], {%f2226, %f2227, %f2228, %f2229};
	add.s32 	%r775, %r773, %r267;
	setp.gt.u32 	%p588, %r775, 31;
	@%p588 bra 	$L__BB3_656;
	add.s32 	%r776, %r774, %r719;
	mul.wide.u32 	%rd1658, %r775, 16;
	add.s64 	%rd1659, %rd240, %rd1658;
	ld.global.v4.f32 	{%f2230, %f2231, %f2232, %f2233}, [%rd1659];
	st.shared.v4.f32 	[%r776], {%f2230, %f2231, %f2232, %f2233};
	add.s32 	%r777, %r775, %r267;
	setp.gt.u32 	%p589, %r777, 31;
	@%p589 bra 	$L__BB3_656;
	add.s32 	%r778, %r776, %r719;
	mul.wide.u32 	%rd1660, %r777, 16;
	add.s64 	%rd1661, %rd240, %rd1660;
	ld.global.v4.f32 	{%f2234, %f2235, %f2236, %f2237}, [%rd1661];
	st.shared.v4.f32 	[%r778], {%f2234, %f2235, %f2236, %f2237};
	add.s32 	%r779, %r777, %r267;
	setp.gt.u32 	%p590, %r779, 31;
	@%p590 bra 	$L__BB3_656;
	add.s32 	%r3373, %r778, %r719;
	mul.wide.u32 	%rd1662, %r779, 16;
	add.s64 	%rd1663, %rd240, %rd1662;
	ld.global.v4.f32 	{%f2238, %f2239, %f2240, %f2241}, [%rd1663];
	st.shared.v4.f32 	[%r3373], {%f2238, %f2239, %f2240, %f2241};
$L__BB3_656:
	add.s32 	%r780, %r716, %r268;
	setp.gt.u32 	%p591, %r780, 15;
	@%p591 bra 	$L__BB3_927;
	setp.gt.u32 	%p592, %r3, 31;
	@%p592 bra 	$L__BB3_690;
	ld.param.u32 	%r6280, [_Z61hand_gemm_kernel_blockmn_shared_l2_prefetch_splitK_transA_8x8ILi64ELi128ELi16ELi4ELi8EEviiiPfiS0_iS0_iff_param_6];
	shl.b32 	%r3374, %r780, 9;
	mov.u32 	%r3375, _ZZ61hand_gemm_kernel_blockmn_shared_l2_prefetch_splitK_transA_8x8ILi64ELi128ELi16ELi4ELi8EEviiiPfiS0_iS0_iffE4sm_B;
	add.s32 	%r3376, %r3375, %r3374;
	mul.lo.s32 	%r3377, %r780, %r6280;
	cvt.s64.s32 	%rd1664, %r3377;
	add.s64 	%rd1665, %rd197, %rd1664;
	shl.b64 	%rd1666, %rd1665, 2;
	add.s64 	%rd246, %rd2, %rd1666;
	shl.b32 	%r3378, %r3, 4;
	add.s32 	%r781, %r3376, %r3378;
	mul.wide.u32 	%rd1667, %r3, 16;
	add.s64 	%rd247, %rd246, %rd1667;
	ld.global.v4.f32 	{%f2242, %f2243, %f2244, %f2245}, [%rd247];
	st.shared.v4.f32 	[%r781], {%f2242, %f2243, %f2244, %f2245};
	add.s32 	%r782, %r3, %r267;
	setp.gt.u32 	%p593, %r782, 31;
	@%p593 bra 	$L__BB3_690;
	shl.b32 	%r783, %r267, 4;
	add.s32 	%r784, %r781, %r783;
	mul.wide.s32 	%rd1668, %r267, 16;
	add.s64 	%rd248, %rd247, %rd1668;
	ld.global.v4.f32 	{%f2246, %f2247, %f2248, %f2249}, [%rd248];
	st.shared.v4.f32 	[%r784], {%f2246, %f2247, %f2248, %f2249};
	add.s32 	%r785, %r782, %r267;
	setp.gt.u32 	%p594, %r785, 31;
	@%p594 bra 	$L__BB3_690;
	add.s32 	%r786, %r784, %r783;
	add.s64 	%rd249, %rd248, %rd1668;
	ld.global.v4.f32 	{%f2250, %f2251, %f2252, %f2253}, [%rd249];
	st.shared.v4.f32 	[%r786], {%f2250, %f2251, %f2252, %f2253};
	add.s32 	%r787, %r785, %r267;
	setp.gt.u32 	%p595, %r787, 31;
	@%p595 bra 	$L__BB3_690;
	add.s32 	%r788, %r786, %r783;
	add.s64 	%rd250, %rd249, %rd1668;
	ld.global.v4.f32 	{%f2254, %f2255, %f2256, %f2257}, [%rd250];
	st.shared.v4.f32 	[%r788], {%f2254, %f2255, %f2256, %f2257};
	add.s32 	%r789, %r787, %r267;
	setp.gt.u32 	%p596, %r789, 31;
	@%p596 bra 	$L__BB3_690;
	add.s32 	%r790, %r788, %r783;
	add.s64 	%rd251, %rd250, %rd1668;
	ld.global.v4.f32 	{%f2258, %f2259, %f2260, %f2261}, [%rd251];
	st.shared.v4.f32 	[%r790], {%f2258, %f2259, %f2260, %f2261};
	add.s32 	%r791, %r789, %r267;
	setp.gt.u32 	%p597, %r791, 31;
	@%p597 bra 	$L__BB3_690;
	add.s32 	%r792, %r790, %r783;
	add.s64 	%rd1673, %rd251, %rd1668;
	ld.global.v4.f32 	{%f2262, %f2263, %f2264, %f2265}, [%rd1673];
	st.shared.v4.f32 	[%r792], {%f2262, %f2263, %f2264, %f2265};
	add.s32 	%r793, %r791, %r267;
	setp.gt.u32 	%p598, %r793, 31;
	@%p598 bra 	$L__BB3_690;
	add.s32 	%r794, %r792, %r783;
	mul.wide.u32 	%rd1674, %r793, 16;
	add.s64 	%rd1675, %rd246, %rd1674;
	ld.global.v4.f32 	{%f2266, %f2267, %f2268, %f2269}, [%rd1675];
	st.shared.v4.f32 	[%r794], {%f2266, %f2267, %f2268, %f2269};
	add.s32 	%r795, %r793, %r267;
	setp.gt.u32 	%p599, %r795, 31;
	@%p599 bra 	$L__BB3_690;
	add.s32 	%r796, %r794, %r783;
	mul.wide.u32 	%rd1676, %r795, 16;
	add.s64 	%rd1677, %rd246, %rd1676;
	ld.global.v4.f32 	{%f2270, %f2271, %f2272, %f2273}, [%rd1677];
	st.shared.v4.f32 	[%r796], {%f2270, %f2271, %f2272, %f2273};
	add.s32 	%r797, %r795, %r267;
	setp.gt.u32 	%p600, %r797, 31;
	@%p600 bra 	$L__BB3_690;
	add.s32 	%r798, %r796, %r783;
	mul.wide.u32 	%rd1678, %r797, 16;
	add.s64 	%rd1679, %rd246, %rd1678;
	ld.global.v4.f32 	{%f2274, %f2275, %f2276, %f2277}, [%rd1679];
	st.shared.v4.f32 	[%r798], {%f2274, %f2275, %f2276, %f2277};
	add.s32 	%r799, %r797, %r267;
	setp.gt.u32 	%p601, %r799, 31;
	@%p601 bra 	$L__BB3_690;
	add.s32 	%r800, %r798, %r783;
	mul.wide.u32 	%rd1680, %r799, 16;
	add.s64 	%rd1681, %rd246, %rd1680;
	ld.global.v4.f32 	{%f2278, %f2279, %f2280, %f2281}, [%rd1681];
	st.shared.v4.f32 	[%r800], {%f2278, %f2279, %f2280, %f2281};
	add.s32 	%r801, %r799, %r267;
	setp.gt.u32 	%p602, %r801, 31;
	@%p602 bra 	$L__BB3_690;
	add.s32 	%r802, %r800, %r783;
	mul.wide.u32 	%rd1682, %r801, 16;
	add.s64 	%rd1683, %rd246, %rd1682;
	ld.global.v4.f32 	{%f2282, %f2283, %f2284, %f2285}, [%rd1683];
	st.shared.v4.f32 	[%r802], {%f2282, %f2283, %f2284, %f2285};
	add.s32 	%r803, %r801, %r267;
	setp.gt.u32 	%p603, %r803, 31;
	@%p603 bra 	$L__BB3_690;
	add.s32 	%r804, %r802, %r783;
	mul.wide.u32 	%rd1684, %r803, 16;
	add.s64 	%rd1685, %rd246, %rd1684;
	ld.global.v4.f32 	{%f2286, %f2287, %f2288, %f2289}, [%rd1685];
	st.shared.v4.f32 	[%r804], {%f2286, %f2287, %f2288, %f2289};
	add.s32 	%r805, %r803, %r267;
	setp.gt.u32 	%p604, %r805, 31;
	@%p604 bra 	$L__BB3_690;
	add.s32 	%r806, %r804, %r783;
	mul.wide.u32 	%rd1686, %r805, 16;
	add.s64 	%rd1687, %rd246, %rd1686;
	ld.global.v4.f32 	{%f2290, %f2291, %f2292, %f2293}, [%rd1687];
	st.shared.v4.f32 	[%r806], {%f2290, %f2291, %f2292, %f2293};
	add.s32 	%r807, %r805, %r267;
	setp.gt.u32 	%p605, %r807, 31;
	@%p605 bra 	$L__BB3_690;
	add.s32 	%r808, %r806, %r783;
	mul.wide.u32 	%rd1688, %r807, 16;
	add.s64 	%rd1689, %rd246, %rd1688;
	ld.global.v4.f32 	{%f2294, %f2295, %f2296, %f2297}, [%rd1689];
	st.shared.v4.f32 	[%r808], {%f2294, %f2295, %f2296, %f2297};
	add.s32 	%r809, %r807, %r267;
	setp.gt.u32 	%p606, %r809, 31;
	@%p606 bra 	$L__BB3_690;
	add.s32 	%r810, %r808, %r783;
	mul.wide.u32 	%rd1690, %r809, 16;
	add.s64 	%rd1691, %rd246, %rd1690;
	ld.global.v4.f32 	{%f2298, %f2299, %f2300, %f2301}, [%rd1691];
	st.shared.v4.f32 	[%r810], {%f2298, %f2299, %f2300, %f2301};
	add.s32 	%r811, %r809, %r267;
	setp.gt.u32 	%p607, %r811, 31;
	@%p607 bra 	$L__BB3_690;
	add.s32 	%r812, %r810, %r783;
	mul.wide.u32 	%rd1692, %r811, 16;
	add.s64 	%rd1693, %rd246, %rd1692;
	ld.global.v4.f32 	{%f2302, %f2303, %f2304, %f2305}, [%rd1693];
	st.shared.v4.f32 	[%r812], {%f2302, %f2303, %f2304, %f2305};
	add.s32 	%r813, %r811, %r267;
	setp.gt.u32 	%p608, %r813, 31;
	@%p608 bra 	$L__BB3_690;
	add.s32 	%r814, %r812, %r783;
	mul.wide.u32 	%rd1694, %r813, 16;
	add.s64 	%rd1695, %rd246, %rd1694;
	ld.global.v4.f32 	{%f2306, %f2307, %f2308, %f2309}, [%rd1695];
	st.shared.v4.f32 	[%r814], {%f2306, %f2307, %f2308, %f2309};
	add.s32 	%r815, %r813, %r267;
	setp.gt.u32 	%p609, %r815, 31;
	@%p609 bra 	$L__BB3_690;
	add.s32 	%r816, %r814, %r783;
	mul.wide.u32 	%rd1696, %r815, 16;
	add.s64 	%rd1697, %rd246, %rd1696;
	ld.global.v4.f32 	{%f2310, %f2311, %f2312, %f2313}, [%rd1697];
	st.shared.v4.f32 	[%r816], {%f2310, %f2311, %f2312, %f2313};
	add.s32 	%r817, %r815, %r267;
	setp.gt.u32 	%p610, %r817, 31;
	@%p610 bra 	$L__BB3_690;
	add.s32 	%r818, %r816, %r783;
	mul.wide.u32 	%rd1698, %r817, 16;
	add.s64 	%rd1699, %rd246, %rd1698;
	ld.global.v4.f32 	{%f2314, %f2315, %f2316, %f2317}, [%rd1699];
	st.shared.v4.f32 	[%r818], {%f2314, %f2315, %f2316, %f2317};
	add.s32 	%r819, %r817, %r267;
	setp.gt.u32 	%p611, %r819, 31;
	@%p611 bra 	$L__BB3_690;
	add.s32 	%r820, %r818, %r783;
	mul.wide.u32 	%rd1700, %r819, 16;
	add.s64 	%rd1701, %rd246, %rd1700;
	ld.global.v4.f32 	{%f2318, %f2319, %f2320, %f2321}, [%rd1701];
	st.shared.v4.f32 	[%r820], {%f2318, %f2319, %f2320, %f2321};
	add.s32 	%r821, %r819, %r267;
	setp.gt.u32 	%p612, %r821, 31;
	@%p612 bra 	$L__BB3_690;
	add.s32 	%r822, %r820, %r783;
	mul.wide.u32 	%rd1702, %r821, 16;
	add.s64 	%rd1703, %rd246, %rd1702;
	ld.global.v4.f32 	{%f2322, %f2323, %f2324, %f2325}, [%rd1703];
	st.shared.v4.f32 	[%r822], {%f2322, %f2323, %f2324, %f2325};
	add.s32 	%r823, %r821, %r267;
	setp.gt.u32 	%p613, %r823, 31;
	@%p613 bra 	$L__BB3_690;
	add.s32 	%r824, %r822, %r783;
	mul.wide.u32 	%rd1704, %r823, 16;
	add.s64 	%rd1705, %rd246, %rd1704;
	ld.global.v4.f32 	{%f2326, %f2327, %f2328, %f2329}, [%rd1705];
	st.shared.v4.f32 	[%r824], {%f2326, %f2327, %f2328, %f2329};
	add.s32 	%r825, %r823, %r267;
	setp.gt.u32 	%p614, %r825, 31;
	@%p614 bra 	$L__BB3_690;
	add.s32 	%r826, %r824, %r783;
	mul.wide.u32 	%rd1706, %r825, 16;
	add.s64 	%rd1707, %rd246, %rd1706;
	ld.global.v4.f32 	{%f2330, %f2331, %f2332, %f2333}, [%rd1707];
	st.shared.v4.f32 	[%r826], {%f2330, %f2331, %f2332, %f2333};
	add.s32 	%r827, %r825, %r267;
	setp.gt.u32 	%p615, %r827, 31;
	@%p615 bra 	$L__BB3_690;
	add.s32 	%r828, %r826, %r783;
	mul.wide.u32 	%rd1708, %r827, 16;
	add.s64 	%rd1709, %rd246, %rd1708;
	ld.global.v4.f32 	{%f2334, %f2335, %f2336, %f2337}, [%rd1709];
	st.shared.v4.f32 	[%r828], {%f2334, %f2335, %f2336, %f2337};
	add.s32 	%r829, %r827, %r267;
	setp.gt.u32 	%p616, %r829, 31;
	@%p616 bra 	$L__BB3_690;
	add.s32 	%r830, %r828, %r783;
	mul.wide.u32 	%rd1710, %r829, 16;
	add.s64 	%rd1711, %rd246, %rd1710;
	ld.global.v4.f32 	{%f2338, %f2339, %f2340, %f2341}, [%rd1711];
	st.shared.v4.f32 	[%r830], {%f2338, %f2339, %f2340, %f2341};
	add.s32 	%r831, %r829, %r267;
	setp.gt.u32 	%p617, %r831, 31;
	@%p617 bra 	$L__BB3_690;
	add.s32 	%r832, %r830, %r783;
	mul.wide.u32 	%rd1712, %r831, 16;
	add.s64 	%rd1713, %rd246, %rd1712;
	ld.global.v4.f32 	{%f2342, %f2343, %f2344, %f2345}, [%rd1713];
	st.shared.v4.f32 	[%r832], {%f2342, %f2343, %f2344, %f2345};
	add.s32 	%r833, %r831, %r267;
	setp.gt.u32 	%p618, %r833, 31;
	@%p618 bra 	$L__BB3_690;
	add.s32 	%r834, %r832, %r783;
	mul.wide.u32 	%rd1714, %r833, 16;
	add.s64 	%rd1715, %rd246, %rd1714;
	ld.global.v4.f32 	{%f2346, %f2347, %f2348, %f2349}, [%rd1715];
	st.shared.v4.f32 	[%r834], {%f2346, %f2347, %f2348, %f2349};
	add.s32 	%r835, %r833, %r267;
	setp.gt.u32 	%p619, %r835, 31;
	@%p619 bra 	$L__BB3_690;
	add.s32 	%r836, %r834, %r783;
	mul.wide.u32 	%rd1716, %r835, 16;
	add.s64 	%rd1717, %rd246, %rd1716;
	ld.global.v4.f32 	{%f2350, %f2351, %f2352, %f2353}, [%rd1717];
	st.shared.v4.f32 	[%r836], {%f2350, %f2351, %f2352, %f2353};
	add.s32 	%r837, %r835, %r267;
	setp.gt.u32 	%p620, %r837, 31;
	@%p620 bra 	$L__BB3_690;
	add.s32 	%r838, %r836, %r783;
	mul.wide.u32 	%rd1718, %r837, 16;
	add.s64 	%rd1719, %rd246, %rd1718;
	ld.global.v4.f32 	{%f2354, %f2355, %f2356, %f2357}, [%rd1719];
	st.shared.v4.f32 	[%r838], {%f2354, %f2355, %f2356, %f2357};
	add.s32 	%r839, %r837, %r267;
	setp.gt.u32 	%p621, %r839, 31;
	@%p621 bra 	$L__BB3_690;
	add.s32 	%r840, %r838, %r783;
	mul.wide.u32 	%rd1720, %r839, 16;
	add.s64 	%rd1721, %rd246, %rd1720;
	ld.global.v4.f32 	{%f2358, %f2359, %f2360, %f2361}, [%rd1721];
	st.shared.v4.f32 	[%r840], {%f2358, %f2359, %f2360, %f2361};
	add.s32 	%r841, %r839, %r267;
	setp.gt.u32 	%p622, %r841, 31;
	@%p622 bra 	$L__BB3_690;
	add.s32 	%r842, %r840, %r783;
	mul.wide.u32 	%rd1722, %r841, 16;
	add.s64 	%rd1723, %rd246, %rd1722;
	ld.global.v4.f32 	{%f2362, %f2363, %f2364, %f2365}, [%rd1723];
	st.shared.v4.f32 	[%r842], {%f2362, %f2363, %f2364, %f2365};
	add.s32 	%r843, %r841, %r267;
	setp.gt.u32 	%p623, %r843, 31;
	@%p623 bra 	$L__BB3_690;
	add.s32 	%r3379, %r842, %r783;
	mul.wide.u32 	%rd1724, %r843, 16;
	add.s64 	%rd1725, %rd246, %rd1724;
	ld.global.v4.f32 	{%f2366, %f2367, %f2368, %f2369}, [%rd1725];
	st.shared.v4.f32 	[%r3379], {%f2366, %f2367, %f2368, %f2369};
$L__BB3_690:
	add.s32 	%r844, %r780, %r268;
	setp.gt.u32 	%p624, %r844, 15;
	@%p624 bra 	$L__BB3_927;
	setp.gt.u32 	%p625, %r3, 31;
	@%p625 bra 	$L__BB3_724;
	ld.param.u32 	%r6281, [_Z61hand_gemm_kernel_blockmn_shared_l2_prefetch_splitK_transA_8x8ILi64ELi128ELi16ELi4ELi8EEviiiPfiS0_iS0_iff_param_6];
	shl.b32 	%r3380, %r844, 9;
	mov.u32 	%r3381, _ZZ61hand_gemm_kernel_blockmn_shared_l2_prefetch_splitK_transA_8x8ILi64ELi128ELi16ELi4ELi8EEviiiPfiS0_iS0_iffE4sm_B;
	add.s32 	%r3382, %r3381, %r3380;
	mul.lo.s32 	%r3383, %r844, %r6281;
	cvt.s64.s32 	%rd1726, %r3383;
	add.s64 	%rd1727, %rd197, %rd1726;
	shl.b64 	%rd1728, %rd1727, 2;
	add.s64 	%rd252, %rd2, %rd1728;
	shl.b32 	%r3384, %r3, 4;
	add.s32 	%r845, %r3382, %r3384;
	mul.wide.u32 	%rd1729, %r3, 16;
	add.s64 	%rd253, %rd252, %rd1729;
	ld.global.v4.f32 	{%f2370, %f2371, %f2372, %f2373}, [%rd253];
	st.shared.v4.f32 	[%r845], {%f2370, %f2371, %f2372, %f2373};
	add.s32 	%r846, %r3, %r267;
	setp.gt.u32 	%p626, %r846, 31;
	@%p626 bra 	$L__BB3_724;
	shl.b32 	%r847, %r267, 4;
	add.s32 	%r848, %r845, %r847;
	mul.wide.s32 	%rd1730, %r267, 16;
	add.s64 	%rd254, %rd253, %rd1730;
	ld.global.v4.f32 	{%f2374, %f2375, %f2376, %f2377}, [%rd254];
	st.shared.v4.f32 	[%r848], {%f2374, %f2375, %f2376, %f2377};
	add.s32 	%r849, %r846, %r267;
	setp.gt.u32 	%p627, %r849, 31;
	@%p627 bra 	$L__BB3_724;
	add.s32 	%r850, %r848, %r847;
	add.s64 	%rd255, %rd254, %rd1730;
	ld.global.v4.f32 	{%f2378, %f2379, %f2380, %f2381}, [%rd255];
	st.shared.v4.f32 	[%r850], {%f2378, %f2379, %f2380, %f2381};
	add.s32 	%r851, %r849, %r267;
	setp.gt.u32 	%p628, %r851, 31;
	@%p628 bra 	$L__BB3_724;
	add.s32 	%r852, %r850, %r847;
	add.s64 	%rd256, %rd255, %rd1730;
	ld.global.v4.f32 	{%f2382, %f2383, %f2384, %f2385}, [%rd256];
	st.shared.v4.f32 	[%r852], {%f2382, %f2383, %f2384, %f2385};
	add.s32 	%r853, %r851, %r267;
	setp.gt.u32 	%p629, %r853, 31;
	@%p629 bra 	$L__BB3_724;
	add.s32 	%r854, %r852, %r847;
	add.s64 	%rd257, %rd256, %rd1730;
	ld.global.v4.f32 	{%f2386, %f2387, %f2388, %f2389}, [%rd257];
	st.shared.v4.f32 	[%r854], {%f2386, %f2387, %f2388, %f2389};
	add.s32 	%r855, %r853, %r267;
	setp.gt.u32 	%p630, %r855, 31;
	@%p630 bra 	$L__BB3_724;
	add.s32 	%r856, %r854, %r847;
	add.s64 	%rd1735, %rd257, %rd1730;
	ld.global.v4.f32 	{%f2390, %f2391, %f2392, %f2393}, [%rd1735];
	st.shared.v4.f32 	[%r856], {%f2390, %f2391, %f2392, %f2393};
	add.s32 	%r857, %r855, %r267;
	setp.gt.u32 	%p631, %r857, 31;
	@%p631 bra 	$L__BB3_724;
	add.s32 	%r858, %r856, %r847;
	mul.wide.u32 	%rd1736, %r857, 16;
	add.s64 	%rd1737, %rd252, %rd1736;
	ld.global.v4.f32 	{%f2394, %f2395, %f2396, %f2397}, [%rd1737];
	st.shared.v4.f32 	[%r858], {%f2394, %f2395, %f2396, %f2397};
	add.s32 	%r859, %r857, %r267;
	setp.gt.u32 	%p632, %r859, 31;
	@%p632 bra 	$L__BB3_724;
	add.s32 	%r860, %r858, %r847;
	mul.wide.u32 	%rd1738, %r859, 16;
	add.s64 	%rd1739, %rd252, %rd1738;
	ld.global.v4.f32 	{%f2398, %f2399, %f2400, %f2401}, [%rd1739];
	st.shared.v4.f32 	[%r860], {%f2398, %f2399, %f2400, %f2401};
	add.s32 	%r861, %r859, %r267;
	setp.gt.u32 	%p633, %r861, 31;
	@%p633 bra 	$L__BB3_724;
	add.s32 	%r862, %r860, %r847;
	mul.wide.u32 	%rd1740, %r861, 16;
	add.s64 	%rd1741, %rd252, %rd1740;
	ld.global.v4.f32 	{%f2402, %f2403, %f2404, %f2405}, [%rd1741];
	st.shared.v4.f32 	[%r862], {%f2402, %f2403, %f2404, %f2405};
	add.s32 	%r863, %r861, %r267;
	setp.gt.u32 	%p634, %r863, 31;
	@%p634 bra 	$L__BB3_724;
	add.s32 	%r864, %r862, %r847;
	mul.wide.u32 	%rd1742, %r863, 16;
	add.s64 	%rd1743, %rd252, %rd1742;
	ld.global.v4.f32 	{%f2406, %f2407, %f2408, %f2409}, [%rd1743];
	st.shared.v4.f32 	[%r864], {%f2406, %f2407, %f2408, %f2409};
	add.s32 	%r865, %r863, %r267;
	setp.gt.u32 	%p635, %r865, 31;
	@%p635 bra 	$L__BB3_724;
	add.s32 	%r866, %r864, %r847;
	mul.wide.u32 	%rd1744, %r865, 16;
	add.s64 	%rd1745, %rd252, %rd1744;
	ld.global.v4.f32 	{%f2410, %f2411, %f2412, %f2413}, [%rd1745];
	st.shared.v4.f32 	[%r866], {%f2410, %f2411, %f2412, %f2413};
	add.s32 	%r867, %r865, %r267;
	setp.gt.u32 	%p636, %r867, 31;
	@%p636 bra 	$L__BB3_724;
	add.s32 	%r868, %r866, %r847;
	mul.wide.u32 	%rd1746, %r867, 16;
	add.s64 	%rd1747, %rd252, %rd1746;
	ld.global.v4.f32 	{%f2414, %f2415, %f2416, %f2417}, [%rd1747];
	st.shared.v4.f32 	[%r868], {%f2414, %f2415, %f2416, %f2417};
	add.s32 	%r869, %r867, %r267;
	setp.gt.u32 	%p637, %r869, 31;
	@%p637 bra 	$L__BB3_724;
	add.s32 	%r870, %r868, %r847;
	mul.wide.u32 	%rd1748, %r869, 16;
	add.s64 	%rd1749, %rd252, %rd1748;
	ld.global.v4.f32 	{%f2418, %f2419, %f2420, %f2421}, [%rd1749];
	st.shared.v4.f32 	[%r870], {%f2418, %f2419, %f2420, %f2421};
	add.s32 	%r871, %r869, %r267;
	setp.gt.u32 	%p638, %r871, 31;
	@%p638 bra 	$L__BB3_724;
	add.s32 	%r872, %r870, %r847;
	mul.wide.u32 	%rd1750, %r871, 16;
	add.s64 	%rd1751, %rd252, %rd1750;
	ld.global.v4.f32 	{%f2422, %f2423, %f2424, %f2425}, [%rd1751];
	st.shared.v4.f32 	[%r872], {%f2422, %f2423, %f2424, %f2425};
	add.s32 	%r873, %r871, %r267;
	setp.gt.u32 	%p639, %r873, 31;
	@%p639 bra 	$L__BB3_724;
	add.s32 	%r874, %r872, %r847;
	mul.wide.u32 	%rd1752, %r873, 16;
	add.s64 	%rd1753, %rd252, %rd1752;
	ld.global.v4.f32 	{%f2426, %f2427, %f2428, %f2429}, [%rd1753];
	st.shared.v4.f32 	[%r874], {%f2426, %f2427, %f2428, %f2429};
	add.s32 	%r875, %r873, %r267;
	setp.gt.u32 	%p640, %r875, 31;
	@%p640 bra 	$L__BB3_724;
	add.s32 	%r876, %r874, %r847;
	mul.wide.u32 	%rd1754, %r875, 16;
	add.s64 	%rd1755, %rd252, %rd1754;
	ld.global.v4.f32 	{%f2430, %f2431, %f2432, %f2433}, [%rd1755];
	st.shared.v4.f32 	[%r876], {%f2430, %f2431, %f2432, %f2433};
	add.s32 	%r877, %r875, %r267;
	setp.gt.u32 	%p641, %r877, 31;
	@%p641 bra 	$L__BB3_724;
	add.s32 	%r878, %r876, %r847;
	mul.wide.u32 	%rd1756, %r877, 16;
	add.s64 	%rd1757, %rd252, %rd1756;
	ld.global.v4.f32 	{%f2434, %f2435, %f2436, %f2437}, [%rd1757];
	st.shared.v4.f32 	[%r878], {%f2434, %f2435, %f2436, %f2437};
	add.s32 	%r879, %r877, %r267;
	setp.gt.u32 	%p642, %r879, 31;
	@%p642 bra 	$L__BB3_724;
	add.s32 	%r880, %r878, %r847;
	mul.wide.u32 	%rd1758, %r879, 16;
	add.s64 	%rd1759, %rd252, %rd1758;
	ld.global.v4.f32 	{%f2438, %f2439, %f2440, %f2441}, [%rd1759];
	st.shared.v4.f32 	[%r880], {%f2438, %f2439, %f2440, %f2441};
	add.s32 	%r881, %r879, %r267;
	setp.gt.u32 	%p643, %r881, 31;
	@%p643 bra 	$L__BB3_724;
	add.s32 	%r882, %r880, %r847;
	mul.wide.u32 	%rd1760, %r881, 16;
	add.s64 	%rd1761, %rd252, %rd1760;
	ld.global.v4.f32 	{%f2442, %f2443, %f2444, %f2445}, [%rd1761];
	st.shared.v4.f32 	[%r882], {%f2442, %f2443, %f2444, %f2445};
	add.s32 	%r883, %r881, %r267;
	setp.gt.u32 	%p644, %r883, 31;
	@%p644 bra 	$L__BB3_724;
	add.s32 	%r884, %r882, %r847;
	mul.wide.u32 	%rd1762, %r883, 16;
	add.s64 	%rd1763, %rd252, %rd1762;
	ld.global.v4.f32 	{%f2446, %f2447, %f2448, %f2449}, [%rd1763];
	st.shared.v4.f32 	[%r884], {%f2446, %f2447, %f2448, %f2449};
	add.s32 	%r885, %r883, %r267;
	setp.gt.u32 	%p645, %r885, 31;
	@%p645 bra 	$L__BB3_724;
	add.s32 	%r886, %r884, %r847;
	mul.wide.u32 	%rd1764, %r885, 16;
	add.s64 	%rd1765, %rd252, %rd1764;
	ld.global.v4.f32 	{%f2450, %f2451, %f2452, %f2453}, [%rd1765];
	st.shared.v4.f32 	[%r886], {%f2450, %f2451, %f2452, %f2453};
	add.s32 	%r887, %r885, %r267;
	setp.gt.u32 	%p646, %r887, 31;
	@%p646 bra 	$L__BB3_724;
	add.s32 	%r888, %r886, %r847;
	mul.wide.u32 	%rd1766, %r887, 16;
	add.s64 	%rd1767, %rd252, %rd1766;
	ld.global.v4.f32 	{%f2454, %f2455, %f2456, %f2457}, [%rd1767];
	st.shared.v4.f32 	[%r888], {%f2454, %f2455, %f2456, %f2457};
	add.s32 	%r889, %r887, %r267;
	setp.gt.u32 	%p647, %r889, 31;
	@%p647 bra 	$L__BB3_724;
	add.s32 	%r890, %r888, %r847;
	mul.wide.u32 	%rd1768, %r889, 16;
	add.s64 	%rd1769, %rd252, %rd1768;
	ld.global.v4.f32 	{%f2458, %f2459, %f2460, %f2461}, [%rd1769];
	st.shared.v4.f32 	[%r890], {%f2458, %f2459, %f2460, %f2461};
	add.s32 	%r891, %r889, %r267;
	setp.gt.u32 	%p648, %r891, 31;
	@%p648 bra 	$L__BB3_724;
	add.s32 	%r892, %r890, %r847;
	mul.wide.u32 	%rd1770, %r891, 16;
	add.s64 	%rd1771, %rd252, %rd1770;
	ld.global.v4.f32 	{%f2462, %f2463, %f2464, %f2465}, [%rd1771];
	st.shared.v4.f32 	[%r892], {%f2462, %f2463, %f2464, %f2465};
	add.s32 	%r893, %r891, %r267;
	setp.gt.u32 	%p649, %r893, 31;
	@%p649 bra 	$L__BB3_724;
	add.s32 	%r894, %r892, %r847;
	mul.wide.u32 	%rd1772, %r893, 16;
	add.s64 	%rd1773, %rd252, %rd1772;
	ld.global.v4.f32 	{%f2466, %f2467, %f2468, %f2469}, [%rd1773];
	st.shared.v4.f32 	[%r894], {%f2466, %f2467, %f2468, %f2469};
	add.s32 	%r895, %r893, %r267;
	setp.gt.u32 	%p650, %r895, 31;
	@%p650 bra 	$L__BB3_724;
	add.s32 	%r896, %r894, %r847;
	mul.wide.u32 	%rd1774, %r895, 16;
	add.s64 	%rd1775, %rd252, %rd1774;
	ld.global.v4.f32 	{%f2470, %f2471, %f2472, %f2473}, [%rd1775];
	st.shared.v4.f32 	[%r896], {%f2470, %f2471, %f2472, %f2473};
	add.s32 	%r897, %r895, %r267;
	setp.gt.u32 	%p651, %r897, 31;
	@%p651 bra 	$L__BB3_724;
	add.s32 	%r898, %r896, %r847;
	mul.wide.u32 	%rd1776, %r897, 16;
	add.s64 	%rd1777, %rd252, %rd1776;
	ld.global.v4.f32 	{%f2474, %f2475, %f2476, %f2477}, [%rd1777];
	st.shared.v4.f32 	[%r898], {%f2474, %f2475, %f2476, %f2477};
	add.s32 	%r899, %r897, %r267;
	setp.gt.u32 	%p652, %r899, 31;
	@%p652 bra 	$L__BB3_724;
	add.s32 	%r900, %r898, %r847;
	mul.wide.u32 	%rd1778, %r899, 16;
	add.s64 	%rd1779, %rd252, %rd1778;
	ld.global.v4.f32 	{%f2478, %f2479, %f2480, %f2481}, [%rd1779];
	st.shared.v4.f32 	[%r900], {%f2478, %f2479, %f2480, %f2481};
	add.s32 	%r901, %r899, %r267;
	setp.gt.u32 	%p653, %r901, 31;
	@%p653 bra 	$L__BB3_724;
	add.s32 	%r902, %r900, %r847;
	mul.wide.u32 	%rd1780, %r901, 16;
	add.s64 	%rd1781, %rd252, %rd1780;
	ld.global.v4.f32 	{%f2482, %f2483, %f2484, %f2485}, [%rd1781];
	st.shared.v4.f32 	[%r902], {%f2482, %f2483, %f2484, %f2485};
	add.s32 	%r903, %r901, %r267;
	setp.gt.u32 	%p654, %r903, 31;
	@%p654 bra 	$L__BB3_724;
	add.s32 	%r904, %r902, %r847;
	mul.wide.u32 	%rd1782, %r903, 16;
	add.s64 	%rd1783, %rd252, %rd1782;
	ld.global.v4.f32 	{%f2486, %f2487, %f2488, %f2489}, [%rd1783];
	st.shared.v4.f32 	[%r904], {%f2486, %f2487, %f2488, %f2489};
	add.s32 	%r905, %r903, %r267;
	setp.gt.u32 	%p655, %r905, 31;
	@%p655 bra 	$L__BB3_724;
	add.s32 	%r906, %r904, %r847;
	mul.wide.u32 	%rd1784, %r905, 16;
	add.s64 	%rd1785, %rd252, %rd1784;
	ld.global.v4.f32 	{%f2490, %f2491, %f2492, %f2493}, [%rd1785];
	st.shared.v4.f32 	[%r906], {%f2490, %f2491, %f2492, %f2493};
	add.s32 	%r907, %r905, %r267;
	setp.gt.u32 	%p656, %r907, 31;
	@%p656 bra 	$L__BB3_724;
	add.s32 	%r3385, %r906, %r847;
	mul.wide.u32 	%rd1786, %r907, 16;
	add.s64 	%rd1787, %rd252, %rd1786;
	ld.global.v4.f32 	{%f2494, %f2495, %f2496, %f2497}, [%rd1787];
	st.shared.v4.f32 	[%r3385], {%f2494, %f2495, %f2496, %f2497};
$L__BB3_724:
	add.s32 	%r908, %r844, %r268;
	setp.gt.u32 	%p657, %r908, 15;
	@%p657 bra 	$L__BB3_927;
	setp.gt.u32 	%p658, %r3, 31;
	@%p658 bra 	$L__BB3_758;
	ld.param.u32 	%r6282, [_Z61hand_gemm_kernel_blockmn_shared_l2_prefetch_splitK_transA_8x8ILi64ELi128ELi16ELi4ELi8EEviiiPfiS0_iS0_iff_param_6];
	shl.b32 	%r3386, %r908, 9;
	mov.u32 	%r3387, _ZZ61hand_gemm_kernel_blockmn_shared_l2_prefetch_splitK_transA_8x8ILi64ELi128ELi16ELi4ELi8EEviiiPfiS0_iS0_iffE4sm_B;
	add.s32 	%r3388, %r3387, %r3386;
	mul.lo.s32 	%r3389, %r908, %r6282;
	cvt.s64.s32 	%rd1788, %r3389;
	add.s64 	%rd1789, %rd197, %rd1788;
	shl.b64 	%rd1790, %rd1789, 2;
	add.s64 	%rd258, %rd2, %rd1790;
	shl.b32 	%r3390, %r3, 4;
	add.s32 	%r909, %r3388, %r3390;
	mul.wide.u32 	%rd1791, %r3, 16;
	add.s64 	%rd259, %rd258, %rd1791;
	ld.global.v4.f32 	{%f2498, %f2499, %f2500, %f2501}, [%rd259];
	st.shared.v4.f32 	[%r909], {%f2498, %f2499, %f2500, %f2501};
	add.s32 	%r910, %r3, %r267;
	setp.gt.u32 	%p659, %r910, 31;
	@%p659 bra 	$L__BB3_758;
	shl.b32 	%r911, %r267, 4;
	add.s32 	%r912, %r909, %r911;
	mul.wide.s32 	%rd1792, %r267, 16;
	add.s64 	%rd260, %rd259, %rd1792;
	ld.global.v4.f32 	{%f2502, %f2503, %f2504, %f2505}, [%rd260];
	st.shared.v4.f32 	[%r912], {%f2502, %f2503, %f2504, %f2505};
	add.s32 	%r913, %r910, %r267;
	setp.gt.u32 	%p660, %r913, 31;
	@%p660 bra 	$L__BB3_758;
	add.s32 	%r914, %r912, %r911;
	add.s64 	%rd261, %rd260, %rd1792;
	ld.global.v4.f32 	{%f2506, %f2507, %f2508, %f2509}, [%rd261];
	st.shared.v4.f32 	[%r914], {%f2506, %f2507, %f2508, %f2509};
	add.s32 	%r915, %r913, %r267;
	setp.gt.u32 	%p661, %r915, 31;
	@%p661 bra 	$L__BB3_758;
	add.s32 	%r916, %r914, %r911;
	add.s64 	%rd262, %rd261, %rd1792;
	ld.global.v4.f32 	{%f2510, %f2511, %f2512, %f2513}, [%rd262];
	st.shared.v4.f32 	[%r916], {%f2510, %f2511, %f2512, %f2513};
	add.s32 	%r917, %r915, %r267;
	setp.gt.u32 	%p662, %r917, 31;
	@%p662 bra 	$L__BB3_758;
	add.s32 	%r918, %r916, %r911;
	add.s64 	%rd263, %rd262, %rd1792;
	ld.global.v4.f32 	{%f2514, %f2515, %f2516, %f2517}, [%rd263];
	st.shared.v4.f32 	[%r918], {%f2514, %f2515, %f2516, %f2517};
	add.s32 	%r919, %r917, %r267;
	setp.gt.u32 	%p663, %r919, 31;
	@%p663 bra 	$L__BB3_758;
	add.s32 	%r920, %r918, %r911;
	add.s64 	%rd1797, %rd263, %rd1792;
	ld.global.v4.f32 	{%f2518, %f2519, %f2520, %f2521}, [%rd1797];
	st.shared.v4.f32 	[%r920], {%f2518, %f2519, %f2520, %f2521};
	add.s32 	%r921, %r919, %r267;
	setp.gt.u32 	%p664, %r921, 31;
	@%p664 bra 	$L__BB3_758;
	add.s32 	%r922, %r920, %r911;
	mul.wide.u32 	%rd1798, %r921, 16;
	add.s64 	%rd1799, %rd258, %rd1798;
	ld.global.v4.f32 	{%f2522, %f2523, %f2524, %f2525}, [%rd1799];
	st.shared.v4.f32 	[%r922], {%f2522, %f2523, %f2524, %f2525};
	add.s32 	%r923, %r921, %r267;
	setp.gt.u32 	%p665, %r923, 31;
	@%p665 bra 	$L__BB3_758;
	add.s32 	%r924, %r922, %r911;
	mul.wide.u32 	%rd1800, %r923, 16;
	add.s64 	%rd1801, %rd258, %rd1800;
	ld.global.v4.f32 	{%f2526, %f2527, %f2528, %f2529}, [%rd1801];
	st.shared.v4.f32 	[%r924], {%f2526, %f2527, %f2528, %f2529};
	add.s32 	%r925, %r923, %r267;
	setp.gt.u32 	%p666, %r925, 31;
	@%p666 bra 	$L__BB3_758;
	add.s32 	%r926, %r924, %r911;
	mul.wide.u32 	%rd1802, %r925, 16;
	add.s64 	%rd1803, %rd258, %rd1802;
	ld.global.v4.f32 	{%f2530, %f2531, %f2532, %f2533}, [%rd1803];
	st.shared.v4.f32 	[%r926], {%f2530, %f2531, %f2532, %f2533};
	add.s32 	%r927, %r925, %r267;
	setp.gt.u32 	%p667, %r927, 31;
	@%p667 bra 	$L__BB3_758;
	add.s32 	%r928, %r926, %r911;
	mul.wide.u32 	%rd1804, %r927, 16;
	add.s64 	%rd1805, %rd258, %rd1804;
	ld.global.v4.f32 	{%f2534, %f2535, %f2536, %f2537}, [%rd1805];
	st.shared.v4.f32 	[%r928], {%f2534, %f2535, %f2536, %f2537};
	add.s32 	%r929, %r927, %r267;
	setp.gt.u32 	%p668, %r929, 31;
	@%p668 bra 	$L__BB3_758;
	add.s32 	%r930, %r928, %r911;
	mul.wide.u32 	%rd1806, %r929, 16;
	add.s64 	%rd1807, %rd258, %rd1806;
	ld.global.v4.f32 	{%f2538, %f2539, %f2540, %f2541}, [%rd1807];
	st.shared.v4.f32 	[%r930], {%f2538, %f2539, %f2540, %f2541};
	add.s32 	%r931, %r929, %r267;
	setp.gt.u32 	%p669, %r931, 31;
	@%p669 bra 	$L__BB3_758;
	add.s32 	%r932, %r930, %r911;
	mul.wide.u32 	%rd1808, %r931, 16;
	add.s64 	%rd1809, %rd258, %rd1808;
	ld.global.v4.f32 	{%f2542, %f2543, %f2544, %f2545}, [%rd1809];
	st.shared.v4.f32 	[%r932], {%f2542, %f2543, %f2544, %f2545};
	add.s32 	%r933, %r931, %r267;
	setp.gt.u32 	%p670, %r933, 31;
	@%p670 bra 	$L__BB3_758;
	add.s32 	%r934, %r932, %r911;
	mul.wide.u32 	%rd1810, %r933, 16;
	add.s64 	%rd1811, %rd258, %rd1810;
	ld.global.v4.f32 	{%f2546, %f2547, %f2548, %f2549}, [%rd1811];
	st.shared.v4.f32 	[%r934], {%f2546, %f2547, %f2548, %f2549};
	add.s32 	%r935, %r933, %r267;
	setp.gt.u32 	%p671, %r935, 31;
	@%p671 bra 	$L__BB3_758;
	add.s32 	%r936, %r934, %r911;
	mul.wide.u32 	%rd1812, %r935, 16;
	add.s64 	%rd1813, %rd258, %rd1812;
	ld.global.v4.f32 	{%f2550, %f2551, %f2552, %f2553}, [%rd1813];
	st.shared.v4.f32 	[%r936], {%f2550, %f2551, %f2552, %f2553};
	add.s32 	%r937, %r935, %r267;
	setp.gt.u32 	%p672, %r937, 31;
	@%p672 bra 	$L__BB3_758;
	add.s32 	%r938, %r936, %r911;
	mul.wide.u32 	%rd1814, %r937, 16;
	add.s64 	%rd1815, %rd258, %rd1814;
	ld.global.v4.f32 	{%f2554, %f2555, %f2556, %f2557}, [%rd1815];
	st.shared.v4.f32 	[%r938], {%f2554, %f2555, %f2556, %f2557};
	add.s32 	%r939, %r937, %r267;
	setp.gt.u32 	%p673, %r939, 31;
	@%p673 bra 	$L__BB3_758;
	add.s32 	%r940, %r938, %r911;
	mul.wide.u32 	%rd1816, %r939, 16;
	add.s64 	%rd1817, %rd258, %rd1816;
	ld.global.v4.f32 	{%f2558, %f2559, %f2560, %f2561}, [%rd1817];
	st.shared.v4.f32 	[%r940], {%f2558, %f2559, %f2560, %f2561};
	add.s32 	%r941, %r939, %r267;
	setp.gt.u32 	%p674, %r941, 31;
	@%p674 bra 	$L__BB3_758;
	add.s32 	%r942, %r940, %r911;
	mul.wide.u32 	%rd1818, %r941, 16;
	add.s64 	%rd1819, %rd258, %rd1818;
	ld.global.v4.f32 	{%f2562, %f2563, %f2564, %f2565}, [%rd1819];
	st.shared.v4.f32 	[%r942], {%f2562, %f2563, %f2564, %f2565};
	add.s32 	%r943, %r941, %r267;
	setp.gt.u32 	%p675, %r943, 31;
	@%p675 bra 	$L__BB3_758;
	add.s32 	%r944, %r942, %r911;
	mul.wide.u32 	%rd1820, %r943, 16;
	add.s64 	%rd1821, %rd258, %rd1820;
	ld.global.v4.f32 	{%f2566, %f2567, %f2568, %f2569}, [%rd1821];
	st.shared.v4.f32 	[%r944], {%f2566, %f2567, %f2568, %f2569};
	add.s32 	%r945, %r943, %r267;
	setp.gt.u32 	%p676, %r945, 31;
	@%p676 bra 	$L__BB3_758;
	add.s32 	%r946, %r944, %r911;
	mul.wide.u32 	%rd1822, %r945, 16;
	add.s64 	%rd1823, %rd258, %rd1822;
	ld.global.v4.f32 	{%f2570, %f2571, %f2572, %f2573}, [%rd1823];
	st.shared.v4.f32 	[%r946], {%f2570, %f2571, %f2572, %f2573};
	add.s32 	%r947, %r945, %r267;
	setp.gt.u32 	%p677, %r947, 31;
	@%p677 bra 	$L__BB3_758;
	add.s32 	%r948, %r946, %r911;
	mul.wide.u32 	%rd1824, %r947, 16;
	add.s64 	%rd1825, %rd258, %rd1824;
	ld.global.v4.f32 	{%f2574, %f2575, %f2576, %f2577}, [%rd1825];
	st.shared.v4.f32 	[%r948], {%f2574, %f2575, %f2576, %f2577};
	add.s32 	%r949, %r947, %r267;
	setp.gt.u32 	%p678, %r949, 31;
	@%p678 bra 	$L__BB3_758;
	add.s32 	%r950, %r948, %r911;
	mul.wide.u32 	%rd1826, %r949, 16;
	add.s64 	%rd1827, %rd258, %rd1826;
	ld.global.v4.f32 	{%f2578, %f2579, %f2580, %f2581}, [%rd1827];
	st.shared.v4.f32 	[%r950], {%f2578, %f2579, %f2580, %f2581};
	add.s32 	%r951, %r949, %r267;
	setp.gt.u32 	%p679, %r951, 31;
	@%p679 bra 	$L__BB3_758;
	add.s32 	%r952, %r950, %r911;
	mul.wide.u32 	%rd1828, %r951, 16;
	add.s64 	%rd1829, %rd258, %rd1828;
	ld.global.v4.f32 	{%f2582, %f2583, %f2584, %f2585}, [%rd1829];
	st.shared.v4.f32 	[%r952], {%f2582, %f2583, %f2584, %f2585};
	add.s32 	%r953, %r951, %r267;
	setp.gt.u32 	%p680, %r953, 31;
	@%p680 bra 	$L__BB3_758;
	add.s32 	%r954, %r952, %r911;
	mul.wide.u32 	%rd1830, %r953, 16;
	add.s64 	%rd1831, %rd258, %rd1830;
	ld.global.v4.f32 	{%f2586, %f2587, %f2588, %f2589}, [%rd1831];
	st.shared.v4.f32 	[%r954], {%f2586, %f2587, %f2588, %f2589};
	add.s32 	%r955, %r953, %r267;
	setp.gt.u32 	%p681, %r955, 31;
	@%p681 bra 	$L__BB3_758;
	add.s32 	%r956, %r954, %r911;
	mul.wide.u32 	%rd1832, %r955, 16;
	add.s64 	%rd1833, %rd258, %rd1832;
	ld.global.v4.f32 	{%f2590, %f2591, %f2592, %f2593}, [%rd1833];
	st.shared.v4.f32 	[%r956], {%f2590, %f2591, %f2592, %f2593};
	add.s32 	%r957, %r955, %r267;
	setp.gt.u32 	%p682, %r957, 31;
	@%p682 bra 	$L__BB3_758;
	add.s32 	%r958, %r956, %r911;
	mul.wide.u32 	%rd1834, %r957, 16;
	add.s64 	%rd1835, %rd258, %rd1834;
	ld.global.v4.f32 	{%f2594, %f2595, %f2596, %f2597}, [%rd1835];
	st.shared.v4.f32 	[%r958], {%f2594, %f2595, %f2596, %f2597};
	add.s32 	%r959, %r957, %r267;
	setp.gt.u32 	%p683, %r959, 31;
	@%p683 bra 	$L__BB3_758;
	add.s32 	%r960, %r958, %r911;
	mul.wide.u32 	%rd1836, %r959, 16;
	add.s64 	%rd1837, %rd258, %rd1836;
	ld.global.v4.f32 	{%f2598, %f2599, %f2600, %f2601}, [%rd1837];
	st.shared.v4.f32 	[%r960], {%f2598, %f2599, %f2600, %f2601};
	add.s32 	%r961, %r959, %r267;
	setp.gt.u32 	%p684, %r961, 31;
	@%p684 bra 	$L__BB3_758;
	add.s32 	%r962, %r960, %r911;
	mul.wide.u32 	%rd1838, %r961, 16;
	add.s64 	%rd1839, %rd258, %rd1838;
	ld.global.v4.f32 	{%f2602, %f2603, %f2604, %f2605}, [%rd1839];
	st.shared.v4.f32 	[%r962], {%f2602, %f2603, %f2604, %f2605};
	add.s32 	%r963, %r961, %r267;
	setp.gt.u32 	%p685, %r963, 31;
	@%p685 bra 	$L__BB3_758;
	add.s32 	%r964, %r962, %r911;
	mul.wide.u32 	%rd1840, %r963, 16;
	add.s64 	%rd1841, %rd258, %rd1840;
	ld.global.v4.f32 	{%f2606, %f2607, %f2608, %f2609}, [%rd1841];
	st.shared.v4.f32 	[%r964], {%f2606, %f2607, %f2608, %f2609};
	add.s32 	%r965, %r963, %r267;
	setp.gt.u32 	%p686, %r965, 31;
	@%p686 bra 	$L__BB3_758;
	add.s32 	%r966, %r964, %r911;
	mul.wide.u32 	%rd1842, %r965, 16;
	add.s64 	%rd1843, %rd258, %rd1842;
	ld.global.v4.f32 	{%f2610, %f2611, %f2612, %f2613}, [%rd1843];
	st.shared.v4.f32 	[%r966], {%f2610, %f2611, %f2612, %f2613};
	add.s32 	%r967, %r965, %r267;
	setp.gt.u32 	%p687, %r967, 31;
	@%p687 bra 	$L__BB3_758;
	add.s32 	%r968, %r966, %r911;
	mul.wide.u32 	%rd1844, %r967, 16;
	add.s64 	%rd1845, %rd258, %rd1844;
	ld.global.v4.f32 	{%f2614, %f2615, %f2616, %f2617}, [%rd1845];
	st.shared.v4.f32 	[%r968], {%f2614, %f2615, %f2616, %f2617};
	add.s32 	%r969, %r967, %r267;
	setp.gt.u32 	%p688, %r969, 31;
	@%p688 bra 	$L__BB3_758;
	add.s32 	%r970, %r968, %r911;
	mul.wide.u32 	%rd1846, %r969, 16;
	add.s64 	%rd1847, %rd258, %rd1846;
	ld.global.v4.f32 	{%f2618, %f2619, %f2620, %f2621}, [%rd1847];
	st.shared.v4.f32 	[%r970], {%f2618, %f2619, %f2620, %f2621};
	add.s32 	%r971, %r969, %r267;
	setp.gt.u32 	%p689, %r971, 31;
	@%p689 bra 	$L__BB3_758;
	add.s32 	%r3391, %r970, %r911;
	mul.wide.u32 	%rd1848, %r971, 16;
	add.s64 	%rd1849, %rd258, %rd1848;
	ld.global.v4.f32 	{%f2622, %f2623, %f2624, %f2625}, [%rd1849];
	st.shared.v4.f32 	[%r3391], {%f2622, %f2623, %f2624, %f2625};
$L__BB3_758:
	add.s32 	%r972, %r908, %r268;
	setp.gt.u32 	%p690, %r972, 15;
	@%p690 bra 	$L__BB3_927;
	setp.gt.u32 	%p691, %r3, 31;
	@%p691 bra 	$L__BB3_792;
	ld.param.u32 	%r6283, [_Z61hand_gemm_kernel_blockmn_shared_l2_prefetch_splitK_transA_8x8ILi64ELi128ELi16ELi4ELi8EEviiiPfiS0_iS0_iff_param_6];
	shl.b32 	%r3392, %r972, 9;
	mov.u32 	%r3393, _ZZ61hand_gemm_kernel_blockmn_shared_l2_prefetch_splitK_transA_8x8ILi64ELi128ELi16ELi4ELi8EEviiiPfiS0_iS0_iffE4sm_B;
	add.s32 	%r3394, %r3393, %r3392;
	mul.lo.s32 	%r3395, %r972, %r6283;
	cvt.s64.s32 	%rd1850, %r3395;
	add.s64 	%rd1851, %rd197, %rd1850;
	shl.b64 	%rd1852, %rd1851, 2;
	add.s64 	%rd264, %rd2, %rd1852;
	shl.b32 	%r3396, %r3, 4;
	add.s32 	%r973, %r3394, %r3396;
	mul.wide.u32 	%rd1853, %r3, 16;
	add.s64 	%rd265, %rd264, %rd1853;
	ld.global.v4.f32 	{%f2626, %f2627, %f2628, %f2629}, [%rd265];
	st.shared.v4.f32 	[%r973], {%f2626, %f2627, %f2628, %f2629};
	add.s32 	%r974, %r3, %r267;
	setp.gt.u32 	%p692, %r974, 31;
	@%p692 bra 	$L__BB3_792;
	shl.b32 	%r975, %r267, 4;
	add.s32 	%r976, %r973, %r975;
	mul.wide.s32 	%rd1854, %r267, 16;
	add.s64 	%rd266, %rd265, %rd1854;
	ld.global.v4.f32 	{%f2630, %f2631, %f2632, %f2633}, [%rd266];
	st.shared.v4.f32 	[%r976], {%f2630, %f2631, %f2632, %f2633};
	add.s32 	%r977, %r974, %r267;
	setp.gt.u32 	%p693, %r977, 31;
	@%p693 bra 	$L__BB3_792;
	add.s32 	%r978, %r976, %r975;
	add.s64 	%rd267, %rd266, %rd1854;
	ld.global.v4.f32 	{%f2634, %f2635, %f2636, %f2637}, [%rd267];
	st.shared.v4.f32 	[%r978], {%f2634, %f2635, %f2636, %f2637};
	add.s32 	%r979, %r977, %r267;
	setp.gt.u32 	%p694, %r979, 31;
	@%p694 bra 	$L__BB3_792;
	add.s32 	%r980, %r978, %r975;
	add.s64 	%rd268, %rd267, %rd1854;
	ld.global.v4.f32 	{%f2638, %f2639, %f2640, %f2641}, [%rd268];
	st.shared.v4.f32 	[%r980], {%f2638, %f2639, %f2640, %f2641};
	add.s32 	%r981, %r979, %r267;
	setp.gt.u32 	%p695, %r981, 31;
	@%p695 bra 	$L__BB3_792;
	add.s32 	%r982, %r980, %r975;
	add.s64 	%rd269, %rd268, %rd1854;
	ld.global.v4.f32 	{%f2642, %f2643, %f2644, %f2645}, [%rd269];
	st.shared.v4.f32 	[%r982], {%f2642, %f2643, %f2644, %f2645};
	add.s32 	%r983, %r981, %r267;
	setp.gt.u32 	%p696, %r983, 31;
	@%p696 bra 	$L__BB3_792;
	add.s32 	%r984, %r982, %r975;
	add.s64 	%rd1859, %rd269, %rd1854;
	ld.global.v4.f32 	{%f2646, %f2647, %f2648, %f2649}, [%rd1859];
	st.shared.v4.f32 	[%r984], {%f2646, %f2647, %f2648, %f2649};
	add.s32 	%r985, %r983, %r267;
	setp.gt.u32 	%p697, %r985, 31;
	@%p697 bra 	$L__BB3_792;
	add.s32 	%r986, %r984, %r975;
	mul.wide.u32 	%rd1860, %r985, 16;
	add.s64 	%rd1861, %rd264, %rd1860;
	ld.global.v4.f32 	{%f2650, %f2651, %f2652, %f2653}, [%rd1861];
	st.shared.v4.f32 	[%r986], {%f2650, %f2651, %f2652, %f2653};
	add.s32 	%r987, %r985, %r267;
	setp.gt.u32 	%p698, %r987, 31;
	@%p698 bra 	$L__BB3_792;
	add.s32 	%r988, %r986, %r975;
	mul.wide.u32 	%rd1862, %r987, 16;
	add.s64 	%rd1863, %rd264, %rd1862;
	ld.global.v4.f32 	{%f2654, %f2655, %f2656, %f2657}, [%rd1863];
	st.shared.v4.f32 	[%r988], {%f2654, %f2655, %f2656, %f2657};
	add.s32 	%r989, %r987, %r267;
	setp.gt.u32 	%p699, %r989, 31;
	@%p699 bra 	$L__BB3_792;
	add.s32 	%r990, %r988, %r975;
	mul.wide.u32 	%rd1864, %r989, 16;
	add.s64 	%rd1865, %rd264, %rd1864;
	ld.global.v4.f32 	{%f2658, %f2659, %f2660, %f2661}, [%rd1865];
	st.shared.v4.f32 	[%r990], {%f2658, %f2659, %f2660, %f2661};
	add.s32 	%r991, %r989, %r267;
	setp.gt.u32 	%p700, %r991, 31;
	@%p700 bra 	$L__BB3_792;
	add.s32 	%r992, %r990, %r975;
	mul.wide.u32 	%rd1866, %r991, 16;
	add.s64 	%rd1867, %rd264, %rd1866;
	ld.global.v4.f32 	{%f2662, %f2663, %f2664, %f2665}, [%rd1867];
	st.shared.v4.f32 	[%r992], {%f2662, %f2663, %f2664, %f2665};
	add.s32 	%r993, %r991, %r267;
	setp.gt.u32 	%p701, %r993, 31;
	@%p701 bra 	$L__BB3_792;
	add.s32 	%r994, %r992, %r975;
	mul.wide.u32 	%rd1868, %r993, 16;
	add.s64 	%rd1869, %rd264, %rd1868;
	ld.global.v4.f32 	{%f2666, %f2667, %f2668, %f2669}, [%rd1869];
	st.shared.v4.f32 	[%r994], {%f2666, %f2667, %f2668, %f2669};
	add.s32 	%r995, %r993, %r267;
	setp.gt.u32 	%p702, %r995, 31;
	@%p702 bra 	$L__BB3_792;
	add.s32 	%r996, %r994, %r975;
	mul.wide.u32 	%rd1870, %r995, 16;
	add.s64 	%rd1871, %rd264, %rd1870;
	ld.global.v4.f32 	{%f2670, %f2671, %f2672, %f2673}, [%rd1871];
	st.shared.v4.f32 	[%r996], {%f2670, %f2671, %f2672, %f2673};
	add.s32 	%r997, %r995, %r267;
	setp.gt.u32 	%p703, %r997, 31;
	@%p703 bra 	$L__BB3_792;
	add.s32 	%r998, %r996, %r975;
	mul.wide.u32 	%rd1872, %r997, 16;
	add.s64 	%rd1873, %rd264, %rd1872;
	ld.global.v4.f32 	{%f2674, %f2675, %f2676, %f2677}, [%rd1873];
	st.shared.v4.f32 	[%r998], {%f2674, %f2675, %f2676, %f2677};
	add.s32 	%r999, %r997, %r267;
	setp.gt.u32 	%p704, %r999, 31;
	@%p704 bra 	$L__BB3_792;
	add.s32 	%r1000, %r998, %r975;
	mul.wide.u32 	%rd1874, %r999, 16;
	add.s64 	%rd1875, %rd264, %rd1874;
	ld.global.v4.f32 	{%f2678, %f2679, %f2680, %f2681}, [%rd1875];
	st.shared.v4.f32 	[%r1000], {%f2678, %f2679, %f2680, %f2681};
	add.s32 	%r1001, %r999, %r267;
	setp.gt.u32 	%p705, %r1001, 31;
	@%p705 bra 	$L__BB3_792;
	add.s32 	%r1002, %r1000, %r975;
	mul.wide.u32 	%rd1876, %r1001, 16;
	add.s64 	%rd1877, %rd264, %rd1876;
	ld.global.v4.f32 	{%f2682, %f2683, %f2684, %f2685}, [%rd1877];
	st.shared.v4.f32 	[%r1002], {%f2682, %f2683, %f2684, %f2685};
	add.s32 	%r1003, %r1001, %r267;
	setp.gt.u32 	%p706, %r1003, 31;
	@%p706 bra 	$L__BB3_792;
	add.s32 	%r1004, %r1002, %r975;
	mul.wide.u32 	%rd1878, %r1003, 16;
	add.s64 	%rd1879, %rd264, %rd1878;
	ld.global.v4.f32 	{%f2686, %f2687, %f2688, %f2689}, [%rd1879];
	st.shared.v4.f32 	[%r1004], {%f2686, %f2687, %f2688, %f2689};
	add.s32 	%r1005, %r1003, %r267;
	setp.gt.u32 	%p707, %r1005, 31;
	@%p707 bra 	$L__BB3_792;
	add.s32 	%r1006, %r1004, %r975;
	mul.wide.u32 	%rd1880, %r1005, 16;
	add.s64 	%rd1881, %rd264, %rd1880;
	ld.global.v4.f32 	{%f2690, %f2691, %f2692, %f2693}, [%rd1881];
	st.shared.v4.f32 	[%r1006], {%f2690, %f2691, %f2692, %f2693};
	add.s32 	%r1007, %r1005, %r267;
	setp.gt.u32 	%p708, %r1007, 31;
	@%p708 bra 	$L__BB3_792;
	add.s32 	%r1008, %r1006, %r975;
	mul.wide.u32 	%rd1882, %r1007, 16;
	add.s64 	%rd1883, %rd264, %rd1882;
	ld.global.v4.f32 	{%f2694, %f2695, %f2696, %f2697}, [%rd1883];
	st.shared.v4.f32 	[%r1008], {%f2694, %f2695, %f2696, %f2697};
	add.s32 	%r1009, %r1007, %r267;
	setp.gt.u32 	%p709, %r1009, 31;
	@%p709 bra 	$L__BB3_792;
	add.s32 	%r1010, %r1008, %r975;
	mul.wide.u32 	%rd1884, %r1009, 16;
	add.s64 	%rd1885, %rd264, %rd1884;
	ld.global.v4.f32 	{%f2698, %f2699, %f2700, %f2701}, [%rd1885];
	st.shared.v4.f32 	[%r1010], {%f2698, %f2699, %f2700, %f2701};
	add.s32 	%r1011, %r1009, %r267;
	setp.gt.u32 	%p710, %r1011, 31;
	@%p710 bra 	$L__BB3_792;
	add.s32 	%r1012, %r1010, %r975;
	mul.wide.u32 	%rd1886, %r1011, 16;
	add.s64 	%rd1887, %rd264, %rd1886;
	ld.global.v4.f32 	{%f2702, %f2703, %f2704, %f2705}, [%rd1887];
	st.shared.v4.f32 	[%r1012], {%f2702, %f2703, %f2704, %f2705};
	add.s32 	%r1013, %r1011, %r267;
	setp.gt.u32 	%p711, %r1013, 31;
	@%p711 bra 	$L__BB3_792;
	add.s32 	%r1014, %r1012, %r975;
	mul.wide.u32 	%rd1888, %r1013, 16;
	add.s64 	%rd1889, %rd264, %rd1888;
	ld.global.v4.f32 	{%f2706, %f2707, %f2708, %f2709}, [%rd1889];
	st.shared.v4.f32 	[%r1014], {%f2706, %f2707, %f2708, %f2709};
	add.s32 	%r1015, %r1013, %r267;
	setp.gt.u32 	%p712, %r1015, 31;
	@%p712 bra 	$L__BB3_792;
	add.s32 	%r1016, %r1014, %r975;
	mul.wide.u32 	%rd1890, %r1015, 16;
	add.s64 	%rd1891, %rd264, %rd1890;
	ld.global.v4.f32 	{%f2710, %f2711, %f2712, %f2713}, [%rd1891];
	st.shared.v4.f32 	[%r1016], {%f2710, %f2711, %f2712, %f2713};
	add.s32 	%r1017, %r1015, %r267;
	setp.gt.u32 	%p713, %r1017, 31;
	@%p713 bra 	$L__BB3_792;
	add.s32 	%r1018, %r1016, %r975;
	mul.wide.u32 	%rd1892, %r1017, 16;
	add.s64 	%rd1893, %rd264, %rd1892;
	ld.global.v4.f32 	{%f2714, %f2715, %f2716, %f2717}, [%rd1893];
	st.shared.v4.f32 	[%r1018], {%f2714, %f2715, %f2716, %f2717};
	add.s32 	%r1019, %r1017, %r267;
	setp.gt.u32 	%p714, %r1019, 31;
	@%p714 bra 	$L__BB3_792;
	add.s32 	%r1020, %r1018, %r975;
	mul.wide.u32 	%rd1894, %r1019, 16;
	add.s64 	%rd1895, %rd264, %rd1894;
	ld.global.v4.f32 	{%f2718, %f2719, %f2720, %f2721}, [%rd1895];
	st.shared.v4.f32 	[%r1020], {%f2718, %f2719, %f2720, %f2721};
	add.s32 	%r1021, %r1019, %r267;
	setp.gt.u32 	%p715, %r1021, 31;
	@%p715 bra 	$L__BB3_792;
	add.s32 	%r1022, %r1020, %r975;
	mul.wide.u32 	%rd1896, %r1021, 16;
	add.s64 	%rd1897, %rd264, %rd1896;
	ld.global.v4.f32 	{%f2722, %f2723, %f2724, %f2725}, [%rd1897];
	st.shared.v4.f32 	[%r1022], {%f2722, %f2723, %f2724, %f2725};
	add.s32 	%r1023, %r1021, %r267;
	setp.gt.u32 	%p716, %r1023, 31;
	@%p716 bra 	$L__BB3_792;
	add.s32 	%r1024, %r1022, %r975;
	mul.wide.u32 	%rd1898, %r1023, 16;
	add.s64 	%rd1899, %rd264, %rd1898;
	ld.global.v4.f32 	{%f2726, %f2727, %f2728, %f2729}, [%rd1899];
	st.shared.v4.f32 	[%r1024], {%f2726, %f2727, %f2728, %f2729};
	add.s32 	%r1025, %r1023, %r267;
	setp.gt.u32 	%p717, %r1025, 31;
	@%p717 bra 	$L__BB3_792;
	add.s32 	%r1026, %r1024, %r975;
	mul.wide.u32 	%rd1900, %r1025, 16;
	add.s64 	%rd1901, %rd264, %rd1900;
	ld.global.v4.f32 	{%f2730, %f2731, %f2732, %f2733}, [%rd1901];
	st.shared.v4.f32 	[%r1026], {%f2730, %f2731, %f2732, %f2733};
	add.s32 	%r1027, %r1025, %r267;
	setp.gt.u32 	%p718, %r1027, 31;
	@%p718 bra 	$L__BB3_792;
	add.s32 	%r1028, %r1026, %r975;
	mul.wide.u32 	%rd1902, %r1027, 16;
	add.s64 	%rd1903, %rd264, %rd1902;
	ld.global.v4.f32 	{%f2734, %f2735, %f2736, %f2737}, [%rd1903];
	st.shared.v4.f32 	[%r1028], {%f2734, %f2735, %f2736, %f2737};
	add.s32 	%r1029, %r1027, %r267;
	setp.gt.u32 	%p719, %r1029, 31;
	@%p719 bra 	$L__BB3_792;
	add.s32 	%r1030, %r1028, %r975;
	mul.wide.u32 	%rd1904, %r1029, 16;
	add.s64 	%rd1905, %rd264, %rd1904;
	ld.global.v4.f32 	{%f2738, %f2739, %f2740, %f2741}, [%rd1905];
	st.shared.v4.f32 	[%r1030], {%f2738, %f2739, %f2740, %f2741};
	add.s32 	%r1031, %r1029, %r267;
	setp.gt.u32 	%p720, %r1031, 31;
	@%p720 bra 	$L__BB3_792;
	add.s32 	%r1032, %r1030, %r975;
	mul.wide.u32 	%rd1906, %r1031, 16;
	add.s64 	%rd1907, %rd264, %rd1906;
	ld.global.v4.f32 	{%f2742, %f2743, %f2744, %f2745}, [%rd1907];
	st.shared.v4.f32 	[%r1032], {%f2742, %f2743, %f2744, %f2745};
	add.s32 	%r1033, %r1031, %r267;
	setp.gt.u32 	%p721, %r1033, 31;
	@%p721 bra 	$L__BB3_792;
	add.s32 	%r1034, %r1032, %r975;
	mul.wide.u32 	%rd1908, %r1033, 16;
	add.s64 	%rd1909, %rd264, %rd1908;
	ld.global.v4.f32 	{%f2746, %f2747, %f2748, %f2749}, [%rd1909];
	st.shared.v4.f32 	[%r1034], {%f2746, %f2747, %f2748, %f2749};
	add.s32 	%r1035, %r1033, %r267;
	setp.gt.u32 	%p722, %r1035, 31;
	@%p722 bra 	$L__BB3_792;
	add.s32 	%r3397, %r1034, %r975;
	mul.wide.u32 	%rd1910, %r1035, 16;
	add.s64 	%rd1911, %rd264, %rd1910;
	ld.global.v4.f32 	{%f2750, %f2751, %f2752, %f2753}, [%rd1911];
	st.shared.v4.f32 	[%r3397], {%f2750, %f2751, %f2752, %f2753};
$L__BB3_792:
	add.s32 	%r1036, %r972, %r268;
	setp.gt.u32 	%p723, %r1036, 15;
	@%p723 bra 	$L__BB3_927;
	setp.gt.u32 	%p724, %r3, 31;
	@%p724 bra 	$L__BB3_826;
	ld.param.u32 	%r6284, [_Z61hand_gemm_kernel_blockmn_shared_l2_prefetch_splitK_transA_8x8ILi64ELi128ELi16ELi4ELi8EEviiiPfiS0_iS0_iff_param_6];
	shl.b32 	%r3398, %r1036, 9;
	mov.u32 	%r3399, _ZZ61hand_gemm_kernel_blockmn_shared_l2_prefetch_splitK_transA_8x8ILi64ELi128ELi16ELi4ELi8EEviiiPfiS0_iS0_iffE4sm_B;
	add.s32 	%r3400, %r3399, %r3398;
	mul.lo.s32 	%r3401, %r1036, %r6284;
	cvt.s64.s32 	%rd1912, %r3401;
	add.s64 	%rd1913, %rd197, %rd1912;
	shl.b64 	%rd1914, %rd1913, 2;
	add.s64 	%rd270, %rd2, %rd1914;
	shl.b32 	%r3402, %r3, 4;
	add.s32 	%r1037, %r3400, %r3402;
	mul.wide.u32 	%rd1915, %r3, 16;
	add.s64 	%rd271, %rd270, %rd1915;
	ld.global.v4.f32 	{%f2754, %f2755, %f2756, %f2757}, [%rd271];
	st.shared.v4.f32 	[%r1037], {%f2754, %f2755, %f2756, %f2757};
	add.s32 	%r1038, %r3, %r267;
	setp.gt.u32 	%p725, %r1038, 31;
	@%p725 bra 	$L__BB3_826;
	shl.b32 	%r1039, %r267, 4;
	add.s32 	%r1040, %r1037, %r1039;
	mul.wide.s32 	%rd1916, %r267, 16;
	add.s64 	%rd272, %rd271, %rd1916;
	ld.global.v4.f32 	{%f2758, %f2759, %f2760, %f2761}, [%rd272];
	st.shared.v4.f32 	[%r1040], {%f2758, %f2759, %f2760, %f2761};
	add.s32 	%r1041, %r1038, %r267;
	setp.gt.u32 	%p726, %r1041, 31;
	@%p726 bra 	$L__BB3_826;
	add.s32 	%r1042, %r1040, %r1039;
	add.s64 	%rd273, %rd272, %rd1916;
	ld.global.v4.f32 	{%f2762, %f2763, %f2764, %f2765}, [%rd273];
	st.shared.v4.f32 	[%r1042], {%f2762, %f2763, %f2764, %f2765};
	add.s32 	%r1043, %r1041, %r267;
	setp.gt.u32 	%p727, %r1043, 31;
	@%p727 bra 	$L__BB3_826;
	add.s32 	%r1044, %r1042, %r1039;
	add.s64 	%rd274, %rd273, %rd1916;
	ld.global.v4.f32 	{%f2766, %f2767, %f2768, %f2769}, [%rd274];
	st.shared.v4.f32 	[%r1044], {%f2766, %f2767, %f2768, %f2769};
	add.s32 	%r1045, %r1043, %r267;
	setp.gt.u32 	%p728, %r1045, 31;
	@%p728 bra 	$L__BB3_826;
	add.s32 	%r1046, %r1044, %r1039;
	add.s64 	%rd275, %rd274, %rd1916;
	ld.global.v4.f32 	{%f2770, %f2771, %f2772, %f2773}, [%rd275];
	st.shared.v4.f32 	[%r1046], {%f2770, %f2771, %f2772, %f2773};
	add.s32 	%r1047, %r1045, %r267;
	setp.gt.u32 	%p729, %r1047, 31;
	@%p729 bra 	$L__BB3_826;
	add.s32 	%r1048, %r1046, %r1039;
	add.s64 	%rd1921, %rd275, %rd1916;
	ld.global.v4.f32 	{%f2774, %f2775, %f2776, %f2777}, [%rd1921];
	st.shared.v4.f32 	[%r1048], {%f2774, %f2775, %f2776, %f2777};
	add.s32 	%r1049, %r1047, %r267;
	setp.gt.u32 	%p730, %r1049, 31;
	@%p730 bra 	$L__BB3_826;
	add.s32 	%r1050, %r1048, %r1039;
	mul.wide.u32 	%rd1922, %r1049, 16;
	add.s64 	%rd1923, %rd270, %rd1922;
	ld.global.v4.f32 	{%f2778, %f2779, %f2780, %f2781}, [%rd1923];
	st.shared.v4.f32 	[%r1050], {%f2778, %f2779, %f2780, %f2781};
	add.s32 	%r1051, %r1049, %r267;
	setp.gt.u32 	%p731, %r1051, 31;
	@%p731 bra 	$L__BB3_826;
	add.s32 	%r1052, %r1050, %r1039;
	mul.wide.u32 	%rd1924, %r1051, 16;
	add.s64 	%rd1925, %rd270, %rd1924;
	ld.global.v4.f32 	{%f2782, %f2783, %f2784, %f2785}, [%rd1925];
	st.shared.v4.f32 	[%r1052], {%f2782, %f2783, %f2784, %f2785};
	add.s32 	%r1053, %r1051, %r267;
	setp.gt.u32 	%p732, %r1053, 31;
	@%p732 bra 	$L__BB3_826;
	add.s32 	%r1054, %r1052, %r1039;
	mul.wide.u32 	%rd1926, %r1053, 16;
	add.s64 	%rd1927, %rd270, %rd1926;
	ld.global.v4.f32 	{%f2786, %f2787, %f2788, %f2789}, [%rd1927];
	st.shared.v4.f32 	[%r1054], {%f2786, %f2787, %f2788, %f2789};
	add.s32 	%r1055, %r1053, %r267;
	setp.gt.u32 	%p733, %r1055, 31;
	@%p733 bra 	$L__BB3_826;
	add.s32 	%r1056, %r1054, %r1039;
	mul.wide.u32 	%rd1928, %r1055, 16;
	add.s64 	%rd1929, %rd270, %rd1928;
	ld.global.v4.f32 	{%f2790, %f2791, %f2792, %f2793}, [%rd1929];
	st.shared.v4.f32 	[%r1056], {%f2790, %f2791, %f2792, %f2793};
	add.s32 	%r1057, %r1055, %r267;
	setp.gt.u32 	%p734, %r1057, 31;
	@%p734 bra 	$L__BB3_826;
	add.s32 	%r1058, %r1056, %r1039;
	mul.wide.u32 	%rd1930, %r1057, 16;
	add.s64 	%rd1931, %rd270, %rd1930;
	ld.global.v4.f32 	{%f2794, %f2795, %f2796, %f2797}, [%rd1931];
	st.shared.v4.f32 	[%r1058], {%f2794, %f2795, %f2796, %f2797};
	add.s32 	%r1059, %r1057, %r267;
	setp.gt.u32 	%p735, %r1059, 31;
	@%p735 bra 	$L__BB3_826;
	add.s32 	%r1060, %r1058, %r1039;
	mul.wide.u32 	%rd1932, %r1059, 16;
	add.s64 	%rd1933, %rd270, %rd1932;
	ld.global.v4.f32 	{%f2798, %f2799, %f2800, %f2801}, [%rd1933];
	st.shared.v4.f32 	[%r1060], {%f2798, %f2799, %f2800, %f2801};
	add.s32 	%r1061, %r1059, %r267;
	setp.gt.u32 	%p736, %r1061, 31;
	@%p736 bra 	$L__BB3_826;
	add.s32 	%r1062, %r1060, %r1039;
	mul.wide.u32 	%rd1934, %r1061, 16;
	add.s64 	%rd1935, %rd270, %rd1934;
	ld.global.v4.f32 	{%f2802, %f2803, %f2804, %f2805}, [%rd1935];
	st.shared.v4.f32 	[%r1062], {%f2802, %f2803, %f2804, %f2805};
	add.s32 	%r1063, %r1061, %r267;
	setp.gt.u32 	%p737, %r1063, 31;
	@%p737 bra 	$L__BB3_826;
	add.s32 	%r1064, %r1062, %r1039;
	mul.wide.u32 	%rd1936, %r1063, 16;
	add.s64 	%rd1937, %rd270, %rd1936;
	ld.global.v4.f32 	{%f2806, %f2807, %f2808, %f2809}, [%rd1937];
	st.shared.v4.f32 	[%r1064], {%f2806, %f2807, %f2808, %f2809};
	add.s32 	%r1065, %r1063, %r267;
	setp.gt.u32 	%p738, %r1065, 31;
	@%p738 bra 	$L__BB3_826;
	add.s32 	%r1066, %r1064, %r1039;
	mul.wide.u32 	%rd1938, %r1065, 16;
	add.s64 	%rd1939, %rd270, %rd1938;
	ld.global.v4.f32 	{%f2810, %f2811, %f2812, %f2813}, [%rd1939];
	st.shared.v4.f32 	[%r1066], {%f2810, %f2811, %f2812, %f2813};
	add.s32 	%r1067, %r1065, %r267;
	setp.gt.u32 	%p739, %r1067, 31;
	@%p739 bra 	$L__BB3_826;
	add.s32 	%r1068, %r1066, %r1039;
	mul.wide.u32 	%rd1940, %r1067, 16;
	add.s64 	%rd1941, %rd270, %rd1940;
	ld.global.v4.f32 	{%f2814, %f2815, %f2816, %f2817}, [%rd1941];
	st.shared.v4.f32 	[%r1068], {%f2814, %f2815, %f2816, %f2817};
	add.s32 	%r1069, %r1067, %r267;
	setp.gt.u32 	%p740, %r1069, 31;
	@%p740 bra 	$L__BB3_826;
	add.s32 	%r1070, %r1068, %r1039;
	mul.wide.u32 	%rd1942, %r1069, 16;
	add.s64 	%rd1943, %rd270, %rd1942;
	ld.global.v4.f32 	{%f2818, %f2819, %f2820, %f2821}, [%rd1943];
	st.shared.v4.f32 	[%r1070], {%f2818, %f2819, %f2820, %f2821};
	add.s32 	%r1071, %r1069, %r267;
	setp.gt.u32 	%p741, %r1071, 31;
	@%p741 bra 	$L__BB3_826;
	add.s32 	%r1072, %r1070, %r1039;
	mul.wide.u32 	%rd1944, %r1071, 16;
	add.s64 	%rd1945, %rd270, %rd1944;
	ld.global.v4.f32 	{%f2822, %f2823, %f2824, %f2825}, [%rd1945];
	st.shared.v4.f32 	[%r1072], {%f2822, %f2823, %f2824, %f2825};
	add.s32 	%r1073, %r1071, %r267;
	setp.gt.u32 	%p742, %r1073, 31;
	@%p742 bra 	$L__BB3_826;
	add.s32 	%r1074, %r1072, %r1039;
	mul.wide.u32 	%rd1946, %r1073, 16;
	add.s64 	%rd1947, %rd270, %rd1946;
	ld.global.v4.f32 	{%f2826, %f2827, %f2828, %f2829}, [%rd1947];
	st.shared.v4.f32 	[%r1074], {%f2826, %f2827, %f2828, %f2829};
	add.s32 	%r1075, %r1073, %r267;
	setp.gt.u32 	%p743, %r1075, 31;
	@%p743 bra 	$L__BB3_826;
	add.s32 	%r1076, %r1074, %r1039;
	mul.wide.u32 	%rd1948, %r1075, 16;
	add.s64 	%rd1949, %rd270, %rd1948;
	ld.global.v4.f32 	{%f2830, %f2831, %f2832, %f2833}, [%rd1949];
	st.shared.v4.f32 	[%r1076], {%f2830, %f2831, %f2832, %f2833};
	add.s32 	%r1077, %r1075, %r267;
	setp.gt.u32 	%p744, %r1077, 31;
	@%p744 bra 	$L__BB3_826;
	add.s32 	%r1078, %r1076, %r1039;
	mul.wide.u32 	%rd1950, %r1077, 16;
	add.s64 	%rd1951, %rd270, %rd1950;
	ld.global.v4.f32 	{%f2834, %f2835, %f2836, %f2837}, [%rd1951];
	st.shared.v4.f32 	[%r1078], {%f2834, %f2835, %f2836, %f2837};
	add.s32 	%r1079, %r1077, %r267;
	setp.gt.u32 	%p745, %r1079, 31;
	@%p745 bra 	$L__BB3_826;
	add.s32 	%r1080, %r1078, %r1039;
	mul.wide.u32 	%rd1952, %r1079, 16;
	add.s64 	%rd1953, %rd270, %rd1952;
	ld.global.v4.f32 	{%f2838, %f2839, %f2840, %f2841}, [%rd1953];
	st.shared.v4.f32 	[%r1080], {%f2838, %f2839, %f2840, %f2841};
	add.s32 	%r1081, %r1079, %r267;
	setp.gt.u32 	%p746, %r1081, 31;
	@%p746 bra 	$L__BB3_826;
	add.s32 	%r1082, %r1080, %r1039;
	mul.wide.u32 	%rd1954, %r1081, 16;
	add.s64 	%rd1955, %rd270, %rd1954;
	ld.global.v4.f32 	{%f2842, %f2843, %f2844, %f2845}, [%rd1955];
	st.shared.v4.f32 	[%r1082], {%f2842, %f2843, %f2844, %f2845};
	add.s32 	%r1083, %r1081, %r267;
	setp.gt.u32 	%p747, %r1083, 31;
	@%p747 bra 	$L__BB3_826;
	add.s32 	%r1084, %r1082, %r1039;
	mul.wide.u32 	%rd1956, %r1083, 16;
	add.s64 	%rd1957, %rd270, %rd1956;
	ld.global.v4.f32 	{%f2846, %f2847, %f2848, %f2849}, [%rd1957];
	st.shared.v4.f32 	[%r1084], {%f2846, %f2847, %f2848, %f2849};
	add.s32 	%r1085, %r1083, %r267;
	setp.gt.u32 	%p748, %r1085, 31;
	@%p748 bra 	$L__BB3_826;
	add.s32 	%r1086, %r1084, %r1039;
	mul.wide.u32 	%rd1958, %r1085, 16;
	add.s64 	%rd1959, %rd270, %rd1958;
	ld.global.v4.f32 	{%f2850, %f2851, %f2852, %f2853}, [%rd1959];
	st.shared.v4.f32 	[%r1086], {%f2850, %f2851, %f2852, %f2853};
	add.s32 	%r1087, %r1085, %r267;
	setp.gt.u32 	%p749, %r1087, 31;
	@%p749 bra 	$L__BB3_826;
	add.s32 	%r1088, %r1086, %r1039;
	mul.wide.u32 	%rd1960, %r1087, 16;
	add.s64 	%rd1961, %rd270, %rd1960;
	ld.global.v4.f32 	{%f2854, %f2855, %f2856, %f2857}, [%rd1961];
	st.shared.v4.f32 	[%r1088], {%f2854, %f2855, %f2856, %f2857};
	add.s32 	%r1089, %r1087, %r267;
	setp.gt.u32 	%p750, %r1089, 31;
	@%p750 bra 	$L__BB3_826;
	add.s32 	%r1090, %r1088, %r1039;
	mul.wide.u32 	%rd1962, %r1089, 16;
	add.s64 	%rd1963, %rd270, %rd1962;
	ld.global.v4.f32 	{%f2858, %f2859, %f2860, %f2861}, [%rd1963];
	st.shared.v4.f32 	[%r1090], {%f2858, %f2859, %f2860, %f2861};
	add.s32 	%r1091, %r1089, %r267;
	setp.gt.u32 	%p751, %r1091, 31;
	@%p751 bra 	$L__BB3_826;
	add.s32 	%r1092, %r1090, %r1039;
	mul.wide.u32 	%rd1964, %r1091, 16;
	add.s64 	%rd1965, %rd270, %rd1964;
	ld.global.v4.f32 	{%f2862, %f2863, %f2864, %f2865}, [%rd1965];
	st.shared.v4.f32 	[%r1092], {%f2862, %f2863, %f2864, %f2865};
	add.s32 	%r1093, %r1091, %r267;
	setp.gt.u32 	%p752, %r1093, 31;
	@%p752 bra 	$L__BB3_826;
	add.s32 	%r1094, %r1092, %r1039;
	mul.wide.u32 	%rd1966, %r1093, 16;
	add.s64 	%rd1967, %rd270, %rd1966;
	ld.global.v4.f32 	{%f2866, %f2867, %f2868, %f2869}, [%rd1967];
	st.shared.v4.f32 	[%r1094], {%f2866, %f2867, %f2868, %f2869};
	add.s32 	%r1095, %r1093, %r267;
	setp.gt.u32 	%p753, %r1095, 31;
	@%p753 bra 	$L__BB3_826;
	add.s32 	%r1096, %r1094, %r1039;
	mul.wide.u32 	%rd1968, %r1095, 16;
	add.s64 	%rd1969, %rd270, %rd1968;
	ld.global.v4.f32 	{%f2870, %f2871, %f2872, %f2873}, [%rd1969];
	st.shared.v4.f32 	[%r1096], {%f2870, %f2871, %f2872, %f2873};
	add.s32 	%r1097, %r1095, %r267;
	setp.gt.u32 	%p754, %r1097, 31;
	@%p754 bra 	$L__BB3_826;
	add.s32 	%r1098, %r1096, %r1039;
	mul.wide.u32 	%rd1970, %r1097, 16;
	add.s64 	%rd1971, %rd270, %rd1970;
	ld.global.v4.f32 	{%f2874, %f2875, %f2876, %f2877}, [%rd1971];
	st.shared.v4.f32 	[%r1098], {%f2874, %f2875, %f2876, %f2877};
	add.s32 	%r1099, %r1097, %r267;
	setp.gt.u32 	%p755, %r1099, 31;
	@%p755 bra 	$L__BB3_826;
	add.s32 	%r3403, %r1098, %r1039;
	mul.wide.u32 	%rd1972, %r1099, 16;
	add.s64 	%rd1973, %rd270, %rd1972;
	ld.global.v4.f32 	{%f2878, %f2879, %f2880, %f2881}, [%rd1973];
	st.shared.v4.f32 	[%r3403], {%f2878, %f2879, %f2880, %f2881};
$L__BB3_826:
	add.s32 	%r1100, %r1036, %r268;
	setp.gt.u32 	%p756, %r1100, 15;
	@%p756 bra 	$L__BB3_927;
	setp.gt.u32 	%p757, %r3, 31;
	@%p757 bra 	$L__BB3_860;
	ld.param.u32 	%r6285, [_Z61hand_gemm_kernel_blockmn_shared_l2_prefetch_splitK_transA_8x8ILi64ELi128ELi16ELi4ELi8EEviiiPfiS0_iS0_iff_param_6];
	shl.b32 	%r3404, %r1100, 9;
	mov.u32 	%r3405, _ZZ61hand_gemm_kernel_blockmn_shared_l2_prefetch_splitK_transA_8x8ILi64ELi128ELi16ELi4ELi8EEviiiPfiS0_iS0_iffE4sm_B;
	add.s32 	%r3406, %r3405, %r3404;
	mul.lo.s32 	%r3407, %r1100, %r6285;
	cvt.s64.s32 	%rd1974, %r3407;
	add.s64 	%rd1975, %rd197, %rd1974;
	shl.b64 	%rd1976, %rd1975, 2;
	add.s64 	%rd276, %rd2, %rd1976;
	shl.b32 	%r3408, %r3, 4;
	add.s32 	%r1101, %r3406, %r3408;
	mul.wide.u32 	%rd1977, %r3, 16;
	add.s64 	%rd277, %rd276, %rd1977;
	ld.global.v4.f32 	{%f2882, %f2883, %f2884, %f2885}, [%rd277];
	st.shared.v4.f32 	[%r1101], {%f2882, %f2883, %f2884, %f2885};
	add.s32 	%r1102, %r3, %r267;
	setp.gt.u32 	%p758, %r1102, 31;
	@%p758 bra 	$L__BB3_860;
	shl.b32 	%r1103, %r267, 4;
	add.s32 	%r1104, %r1101, %r1103;
	mul.wide.s32 	%rd1978, %r267, 16;
	add.s64 	%rd278, %rd277, %rd1978;
	ld.global.v4.f32 	{%f2886, %f2887, %f2888, %f2889}, [%rd278];
	st.shared.v4.f32 	[%r1104], {%f2886, %f2887, %f2888, %f2889};
	add.s32 	%r1105, %r1102, %r267;
	setp.gt.u32 	%p759, %r1105, 31;
	@%p759 bra 	$L__BB3_860;
	add.s32 	%r1106, %r1104, %r1103;
	add.s64 	%rd279, %rd278, %rd1978;
	ld.global.v4.f32 	{%f2890, %f2891, %f2892, %f2893}, [%rd279];
	st.shared.v4.f32 	[%r1106], {%f2890, %f2891, %f2892, %f2893};
	add.s32 	%r1107, %r1105, %r267;
	setp.gt.u32 	%p760, %r1107, 31;
	@%p760 bra 	$L__BB3_860;
	add.s32 	%r1108, %r1106, %r1103;
	add.s64 	%rd280, %rd279, %rd1978;
	ld.global.v4.f32 	{%f2894, %f2895, %f2896, %f2897}, [%rd280];
	st.shared.v4.f32 	[%r1108], {%f2894, %f2895, %f2896, %f2897};
	add.s32 	%r1109, %r1107, %r267;
	setp.gt.u32 	%p761, %r1109, 31;
	@%p761 bra 	$L__BB3_860;
	add.s32 	%r1110, %r1108, %r1103;
	add.s64 	%rd281, %rd280, %rd1978;
	ld.global.v4.f32 	{%f2898, %f2899, %f2900, %f2901}, [%rd281];
	st.shared.v4.f32 	[%r1110], {%f2898, %f2899, %f2900, %f2901};
	add.s32 	%r1111, %r1109, %r267;
	setp.gt.u32 	%p762, %r1111, 31;
	@%p762 bra 	$L__BB3_860;
	add.s32 	%r1112, %r1110, %r1103;
	add.s64 	%rd1983, %rd281, %rd1978;
	ld.global.v4.f32 	{%f2902, %f2903, %f2904, %f2905}, [%rd1983];
	st.shared.v4.f32 	[%r1112], {%f2902, %f2903, %f2904, %f2905};
	add.s32 	%r1113, %r1111, %r267;
	setp.gt.u32 	%p763, %r1113, 31;
	@%p763 bra 	$L__BB3_860;
	add.s32 	%r1114, %r1112, %r1103;
	mul.wide.u32 	%rd1984, %r1113, 16;
	add.s64 	%rd1985, %rd276, %rd1984;
	ld.global.v4.f32 	{%f2906, %f2907, %f2908, %f2909}, [%rd1985];
	st.shared.v4.f32 	[%r1114], {%f2906, %f2907, %f2908, %f2909};
	add.s32 	%r1115, %r1113, %r267;
	setp.gt.u32 	%p764, %r1115, 31;
	@%p764 bra 	$L__BB3_860;
	add.s32 	%r1116, %r1114, %r1103;
	mul.wide.u32 	%rd1986, %r1115, 16;
	add.s64 	%rd1987, %rd276, %rd1986;
	ld.global.v4.f32 	{%f2910, %f2911, %f2912, %f2913}, [%rd1987];
	st.shared.v4.f32 	[%r1116], {%f2910, %f2911, %f2912, %f2913};
	add.s32 	%r1117, %r1115, %r267;
	setp.gt.u32 	%p765, %r1117, 31;
	@%p765 bra 	$L__BB3_860;
	add.s32 	%r1118, %r1116, %r1103;
	mul.wide.u32 	%rd1988, %r1117, 16;
	add.s64 	%rd1989, %rd276, %rd1988;
	ld.global.v4.f32 	{%f2914, %f2915, %f2916, %f2917}, [%rd1989];
	st.shared.v4.f32 	[%r1118], {%f2914, %f2915, %f2916, %f2917};
	add.s32 	%r1119, %r1117, %r267;
	setp.gt.u32 	%p766, %r1119, 31;
	@%p766 bra 	$L__BB3_860;
	add.s32 	%r1120, %r1118, %r1103;
	mul.wide.u32 	%rd1990, %r1119, 16;
	add.s64 	%rd1991, %rd276, %rd1990;
	ld.global.v4.f32 	{%f2918, %f2919, %f2920, %f2921}, [%rd1991];
	st.shared.v4.f32 	[%r1120], {%f2918, %f2919, %f2920, %f2921};
	add.s32 	%r1121, %r1119, %r267;
	setp.gt.u32 	%p767, %r1121, 31;
	@%p767 bra 	$L__BB3_860;
	add.s32 	%r1122, %r1120, %r1103;
	mul.wide.u32 	%rd1992, %r1121, 16;
	add.s64 	%rd1993, %rd276, %rd1992;
	ld.global.v4.f32 	{%f2922, %f2923, %f2924, %f2925}, [%rd1993];
	st.shared.v4.f32 	[%r1122], {%f2922, %f2923, %f2924, %f2925};
	add.s32 	%r1123, %r1121, %r267;
	setp.gt.u32 	%p768, %r1123, 31;
	@%p768 bra 	$L__BB3_860;
	add.s32 	%r1124, %r1122, %r1103;
	mul.wide.u32 	%rd1994, %r1123, 16;
	add.s64 	%rd1995, %rd276, %rd1994;
	ld.global.v4.f32 	{%f2926, %f2927, %f2928, %f2929}, [%rd1995];
	st.shared.v4.f32 	[%r1124], {%f2926, %f2927, %f2928, %f2929};
	add.s32 	%r1125, %r1123, %r267;
	setp.gt.u32 	%p769, %r1125, 31;
	@%p769 bra 	$L__BB3_860;
	add.s32 	%r1126, %r1124, %r1103;
	mul.wide.u32 	%rd1996, %r1125, 16;
	add.s64 	%rd1997, %rd276, %rd1996;
	ld.global.v4.f32 	{%f2930, %f2931, %f2932, %f2933}, [%rd1997];
	st.shared.v4.f32 	[%r1126], {%f2930, %f2931, %f2932, %f2933};
	add.s32 	%r1127, %r1125, %r267;
	setp.gt.u32 	%p770, %r1127, 31;
	@%p770 bra 	$L__BB3_860;
	add.s32 	%r1128, %r1126, %r1103;
	mul.wide.u32 	%rd1998, %r1127, 16;
	add.s64 	%rd1999, %rd276, %rd1998;
	ld.global.v4.f32 	{%f2934, %f2935, %f2936, %f2937}, [%rd1999];
	st.shared.v4.f32 	[%r1128], {%f2934, %f2935, %f2936, %f2937};
	add.s32 	%r1129, %r1127, %r267;
	setp.gt.u32 	%p771, %r1129, 31;
	@%p771 bra 	$L__BB3_860;
	add.s32 	%r1130, %r1128, %r1103;
	mul.wide.u32 	%rd2000, %r1129, 16;
	add.s64 	%rd2001, %rd276, %rd2000;
	ld.global.v4.f32 	{%f2938, %f2939, %f2940, %f2941}, [%rd2001];
	st.shared.v4.f32 	[%r1130], {%f2938, %f2939, %f2940, %f2941};
	add.s32 	%r1131, %r1129, %r267;
	setp.gt.u32 	%p772, %r1131, 31;
	@%p772 bra 	$L__BB3_860;
	add.s32 	%r1132, %r1130, %r1103;
	mul.wide.u32 	%rd2002, %r1131, 16;
	add.s64 	%rd2003, %rd276, %rd2002;
	ld.global.v4.f32 	{%f2942, %f2943, %f2944, %f2945}, [%rd2003];
	st.shared.v4.f32 	[%r1132], {%f2942, %f2943, %f2944, %f2945};
	add.s32 	%r1133, %r1131, %r267;
	setp.gt.u32 	%p773, %r1133, 31;
	@%p773 bra 	$L__BB3_860;
	add.s32 	%r1134, %r1132, %r1103;
	mul.wide.u32 	%rd2004, %r1133, 16;
	add.s64 	%rd2005, %rd276, %rd2004;
	ld.global.v4.f32 	{%f2946, %f2947, %f2948, %f2949}, [%rd2005];
	st.shared.v4.f32 	[%r1134], {%f2946, %f2947, %f2948, %f2949};
	add.s32 	%r1135, %r1133, %r267;
	setp.gt.u32 	%p774, %r1135, 31;
	@%p774 bra 	$L__BB3_860;
	add.s32 	%r1136, %r1134, %r1103;
	mul.wide.u32 	%rd2006, %r1135, 16;
	add.s64 	%rd2007, %rd276, %rd2006;
	ld.global.v4.f32 	{%f2950, %f2951, %f2952, %f2953}, [%rd2007];
	st.shared.v4.f32 	[%r1136], {%f2950, %f2951, %f2952, %f2953};
	add.s32 	%r1137, %r1135, %r267;
	setp.gt.u32 	%p775, %r1137, 31;
	@%p775 bra 	$L__BB3_860;
	add.s32 	%r1138, %r1136, %r1103;
	mul.wide.u32 	%rd2008, %r1137, 16;
	add.s64 	%rd2009, %rd276, %rd2008;
	ld.global.v4.f32 	{%f2954, %f2955, %f2956, %f2957}, [%rd2009];
	st.shared.v4.f32 	[%r1138], {%f2954, %f2955, %f2956, %f2957};
	add.s32 	%r1139, %r1137, %r267;
	setp.gt.u32 	%p776, %r1139, 31;
	@%p776 bra 	$L__BB3_860;
	add.s32 	%r1140, %r1138, %r1103;
	mul.wide.u32 	%rd2010, %r1139, 16;
	add.s64 	%rd2011, %rd276, %rd2010;
	ld.global.v4.f32 	{%f2958, %f2959, %f2960, %f2961}, [%rd2011];
	st.shared.v4.f32 	[%r1140], {%f2958, %f2959, %f2960, %f2961};
	add.s32 	%r1141, %r1139, %r267;
	setp.gt.u32 	%p777, %r1141, 31;
	@%p777 bra 	$L__BB3_860;
	add.s32 	%r1142, %r1140, %r1103;
	mul.wide.u32 	%rd2012, %r1141, 16;
	add.s64 	%rd2013, %rd276, %rd2012;
	ld.global.v4.f32 	{%f2962, %f2963, %f2964, %f2965}, [%rd2013];
	st.shared.v4.f32 	[%r1142], {%f2962, %f2963, %f2964, %f2965};
	add.s32 	%r1143, %r1141, %r267;
	setp.gt.u32 	%p778, %r1143, 31;
	@%p778 bra 	$L__BB3_860;
	add.s32 	%r1144, %r1142, %r1103;
	mul.wide.u32 	%rd2014, %r1143, 16;
	add.s64 	%rd2015, %rd276, %rd2014;
	ld.global.v4.f32 	{%f2966, %f2967, %f2968, %f2969}, [%rd2015];
	st.shared.v4.f32 	[%r1144], {%f2966, %f2967, %f2968, %f2969};
	add.s32 	%r1145, %r1143, %r267;
	setp.gt.u32 	%p779, %r1145, 31;
	@%p779 bra 	$L__BB3_860;
	add.s32 	%r1146, %r1144, %r1103;
	mul.wide.u32 	%rd2016, %r1145, 16;
	add.s64 	%rd2017, %rd276, %rd2016;
	ld.global.v4.f32 	{%f2970, %f2971, %f2972, %f2973}, [%rd2017];
	st.shared.v4.f32 	[%r1146], {%f2970, %f2971, %f2972, %f2973};
	add.s32 	%r1147, %r1145, %r267;
	setp.gt.u32 	%p780, %r1147, 31;
	@%p780 bra 	$L__BB3_860;
	add.s32 	%r1148, %r1146, %r1103;
	mul.wide.u32 	%rd2018, %r1147, 16;
	add.s64 	%rd2019, %rd276, %rd2018;
	ld.global.v4.f32 	{%f2974, %f2975, %f2976, %f2977}, [%rd2019];
	st.shared.v4.f32 	[%r1148], {%f2974, %f2975, %f2976, %f2977};
	add.s32 	%r1149, %r1147, %r267;
	setp.gt.u32 	%p781, %r1149, 31;
	@%p781 bra 	$L__BB3_860;
	add.s32 	%r1150, %r1148, %r1103;
	mul.wide.u32 	%rd2020, %r1149, 16;
	add.s64 	%rd2021, %rd276, %rd2020;
	ld.global.v4.f32 	{%f2978, %f2979, %f2980, %f2981}, [%rd2021];
	st.shared.v4.f32 	[%r1150], {%f2978, %f2979, %f2980, %f2981};
	add.s32 	%r1151, %r1149, %r267;
	setp.gt.u32 	%p782, %r1151, 31;
	@%p782 bra 	$L__BB3_860;
	add.s32 	%r1152, %r1150, %r1103;
	mul.wide.u32 	%rd2022, %r1151, 16;
	add.s64 	%rd2023, %rd276, %rd2022;
	ld.global.v4.f32 	{%f2982, %f2983, %f2984, %f2985}, [%rd2023];
	st.shared.v4.f32 	[%r1152], {%f2982, %f2983, %f2984, %f2985};
	add.s32 	%r1153, %r1151, %r267;
	setp.gt.u32 	%p783, %r1153, 31;
	@%p783 bra 	$L__BB3_860;
	add.s32 	%r1154, %r1152, %r1103;
	mul.wide.u32 	%rd2024, %r1153, 16;
	add.s64 	%rd2025, %rd276, %rd2024;
	ld.global.v4.f32 	{%f2986, %f2987, %f2988, %f2989}, [%rd2025];
	st.shared.v4.f32 	[%r1154], {%f2986, %f2987, %f2988, %f2989};
	add.s32 	%r1155, %r1153, %r267;
	setp.gt.u32 	%p784, %r1155, 31;
	@%p784 bra 	$L__BB3_860;
	add.s32 	%r1156, %r1154, %r1103;
	mul.wide.u32 	%rd2026, %r1155, 16;
	add.s64 	%rd2027, %rd276, %rd2026;
	ld.global.v4.f32 	{%f2990, %f2991, %f2992, %f2993}, [%rd2027];
	st.shared.v4.f32 	[%r1156], {%f2990, %f2991, %f2992, %f2993};
	add.s32 	%r1157, %r1155, %r267;
	setp.gt.u32 	%p785, %r1157, 31;
	@%p785 bra 	$L__BB3_860;
	add.s32 	%r1158, %r1156, %r1103;
	mul.wide.u32 	%rd2028, %r1157, 16;
	add.s64 	%rd2029, %rd276, %rd2028;
	ld.global.v4.f32 	{%f2994, %f2995, %f2996, %f2997}, [%rd2029];
	st.shared.v4.f32 	[%r1158], {%f2994, %f2995, %f2996, %f2997};
	add.s32 	%r1159, %r1157, %r267;
	setp.gt.u32 	%p786, %r1159, 31;
	@%p786 bra 	$L__BB3_860;
	add.s32 	%r1160, %r1158, %r1103;
	mul.wide.u32 	%rd2030, %r1159, 16;
	add.s64 	%rd2031, %rd276, %rd2030;
	ld.global.v4.f32 	{%f2998, %f2999, %f3000, %f3001}, [%rd2031];
	st.shared.v4.f32 	[%r1160], {%f2998, %f2999, %f3000, %f3001};
	add.s32 	%r1161, %r1159, %r267;
	setp.gt.u32 	%p787, %r1161, 31;
	@%p787 bra 	$L__BB3_860;
	add.s32 	%r1162, %r1160, %r1103;
	mul.wide.u32 	%rd2032, %r1161, 16;
	add.s64 	%rd2033, %rd276, %rd2032;
	ld.global.v4.f32 	{%f3002, %f3003, %f3004, %f3005}, [%rd2033];
	st.shared.v4.f32 	[%r1162], {%f3002, %f3003, %f3004, %f3005};
	add.s32 	%r1163, %r1161, %r267;
	setp.gt.u32 	%p788, %r1163, 31;
	@%p788 bra 	$L__BB3_860;
	add.s32 	%r3409, %r1162, %r1103;
	mul.wide.u32 	%rd2034, %r1163, 16;
	add.s64 	%rd2035, %rd276, %rd2034;
	ld.global.v4.f32 	{%f3006, %f3007, %f3008, %f3009}, [%rd2035];
	st.shared.v4.f32 	[%r3409], {%f3006, %f3007, %f3008, %f3009};
$L__BB3_860:
	add.s32 	%r1164, %r1100, %r268;
	setp.gt.u32 	%p789, %r1164, 15;
	@%p789 bra 	$L__BB3_927;
	setp.gt.u32 	%p790, %r3, 31;
	@%p790 bra 	$L__BB3_894;
	ld.param.u32 	%r6286, [_Z61hand_gemm_kernel_blockmn_shared_l2_prefetch_splitK_transA_8x8ILi64ELi128ELi16ELi4ELi8EEviiiPfiS0_iS0_iff_param_6];
	shl.b32 	%r3410, %r1164, 9;
	mov.u32 	%r3411, _ZZ61hand_gemm_kernel_blockmn_shared_l2_prefetch_splitK_transA_8x8ILi64ELi128ELi16ELi4ELi8EEviiiPfiS0_iS0_iffE4sm_B;
	add.s32 	%r3412, %r3411, %r3410;
	mul.lo.s32 	%r3413, %r1164, %r6286;
	cvt.s64.s32 	%rd2036, %r3413;
	add.s64 	%rd2037, %rd197, %rd2036;
	shl.b64 	%rd2038, %rd2037, 2;
	add.s64 	%rd282, %rd2, %rd2038;
	shl.b32 	%r3414, %r3, 4;
	add.s32 	%r1165, %r3412, %r3414;
	mul.wide.u32 	%rd2039, %r3, 16;
	add.s64 	%rd283, %rd282, %rd2039;
	ld.global.v4.f32 	{%f3010, %f3011, %f3012, %f3013}, [%rd283];
	st.shared.v4.f32 	[%r1165], {%f3010, %f3011, %f3012, %f3013};
	add.s32 	%r1166, %r3, %r267;
	setp.gt.u32 	%p791, %r1166, 31;
	@%p791 bra 	$L__BB3_894;
	shl.b32 	%r1167, %r267, 4;
	add.s32 	%r1168, %r1165, %r1167;
	mul.wide.s32 	%rd2040, %r267, 16;
	add.s64 	%rd284, %rd283, %rd2040;
	ld.global.v4.f32 	{%f3014, %f3015, %f3016, %f3017}, [%rd284];
	st.shared.v4.f32 	[%r1168], {%f3014, %f3015, %f3016, %f3017};
	add.s32 	%r1169, %r1166, %r267;
	setp.gt.u32 	%p792, %r1169, 31;
	@%p792 bra 	$L__BB3_894;
	add.s32 	%r1170, %r1168, %r1167;
	add.s64 	%rd285, %rd284, %rd2040;
	ld.global.v4.f32 	{%f3018, %f3019, %f3020, %f3021}, [%rd285];
	st.shared.v4.f32 	[%r1170], {%f3018, %f3019, %f3020, %f3021};
	add.s32 	%r1171, %r1169, %r267;
	setp.gt.u32 	%p793, %r1171, 31;
	@%p793 bra 	$L__BB3_894;
	add.s32 	%r1172, %r1170, %r1167;
	add.s64 	%rd286, %rd285, %rd2040;
	ld.global.v4.f32 	{%f3022, %f3023, %f3024, %f3025}, [%rd286];
	st.shared.v4.f32 	[%r1172], {%f3022, %f3023, %f3024, %f3025};
	add.s32 	%r1173, %r1171, %r267;
	setp.gt.u32 	%p794, %r1173, 31;
	@%p794 bra 	$L__BB3_894;
	add.s32 	%r1174, %r1172, %r1167;
	add.s64 	%rd287, %rd286, %rd2040;
	ld.global.v4.f32 	{%f3026, %f3027, %f3028, %f3029}, [%rd287];
	st.shared.v4.f32 	[%r1174], {%f3026, %f3027, %f3028, %f3029};
	add.s32 	%r1175, %r1173, %r267;
	setp.gt.u32 	%p795, %r1175, 31;
	@%p795 bra 	$L__BB3_894;
	add.s32 	%r1176, %r1174, %r1167;
	add.s64 	%rd2045, %rd287, %rd2040;
	ld.global.v4.f32 	{%f3030, %f3031, %f3032, %f3033}, [%rd2045];
	st.shared.v4.f32 	[%r1176], {%f3030, %f3031, %f3032, %f3033};
	add.s32 	%r1177, %r1175, %r267;
	setp.gt.u32 	%p796, %r1177, 31;
	@%p796 bra 	$L__BB3_894;
	add.s32 	%r1178, %r1176, %r1167;
	mul.wide.u32 	%rd2046, %r1177, 16;
	add.s64 	%rd2047, %rd282, %rd2046;
	ld.global.v4.f32 	{%f3034, %f3035, %f3036, %f3037}, [%rd2047];
	st.shared.v4.f32 	[%r1178], {%f3034, %f3035, %f3036, %f3037};
	add.s32 	%r1179, %r1177, %r267;
	setp.gt.u32 	%p797, %r1179, 31;
	@%p797 bra 	$L__BB3_894;
	add.s32 	%r1180, %r1178, %r1167;
	mul.wide.u32 	%rd2048, %r1179, 16;
	add.s64 	%rd2049, %rd282, %rd2048;
	ld.global.v4.f32 	{%f3038, %f3039, %f3040, %f3041}, [%rd2049];
	st.shared.v4.f32 	[%r1180], {%f3038, %f3039, %f3040, %f3041};
	add.s32 	%r1181, %r1179, %r267;
	setp.gt.u32 	%p798, %r1181, 31;
	@%p798 bra 	$L__BB3_894;
	add.s32 	%r1182, %r1180, %r1167;
	mul.wide.u32 	%rd2050, %r1181, 16;
	add.s64 	%rd2051, %rd282, %rd2050;
	ld.global.v4.f32 	{%f3042, %f3043, %f3044, %f3045}, [%rd2051];
	st.shared.v4.f32 	[%r1182], {%f3042, %f3043, %f3044, %f3045};
	add.s32 	%r1183, %r1181, %r267;
	setp.gt.u32 	%p799, %r1183, 31;
	@%p799 bra 	$L__BB3_894;
	add.s32 	%r1184, %r1182, %r1167;
	mul.wide.u32 	%rd2052, %r1183, 16;
	add.s64 	%rd2053, %rd282, %rd2052;
	ld.global.v4.f32 	{%f3046, %f3047, %f3048, %f3049}, [%rd2053];
	st.shared.v4.f32 	[%r1184], {%f3046, %f3047, %f3048, %f3049};
	add.s32 	%r1185, %r1183, %r267;
	setp.gt.u32 	%p800, %r1185, 31;
	@%p800 bra 	$L__BB3_894;
	add.s32 	%r1186, %r1184, %r1167;
	mul.wide.u32 	%rd2054, %r1185, 16;
	add.s64 	%rd2055, %rd282, %rd2054;
	ld.global.v4.f32 	{%f3050, %f3051, %f3052, %f3053}, [%rd2055];
	st.shared.v4.f32 	[%r1186], {%f3050, %f3051, %f3052, %f3053};
	add.s32 	%r1187, %r1185, %r267;
	setp.gt.u32 	%p801, %r1187, 31;
	@%p801 bra 	$L__BB3_894;
	add.s32 	%r1188, %r1186, %r1167;
	mul.wide.u32 	%rd2056, %r1187, 16;
	add.s64 	%rd2057, %rd282, %rd2056;
	ld.global.v4.f32 	{%f3054, %f3055, %f3056, %f3057}, [%rd2057];
	st.shared.v4.f32 	[%r1188], {%f3054, %f3055, %f3056, %f3057};
	add.s32 	%r1189, %r1187, %r267;
	setp.gt.u32 	%p802, %r1189, 31;
	@%p802 bra 	$L__BB3_894;
	add.s32 	%r1190, %r1188, %r1167;
	mul.wide.u32 	%rd2058, %r1189, 16;
	add.s64 	%rd2059, %rd282, %rd2058;
	ld.global.v4.f32 	{%f3058, %f3059, %f3060, %f3061}, [%rd2059];
	st.shared.v4.f32 	[%r1190], {%f3058, %f3059, %f3060, %f3061};
	add.s32 	%r1191, %r1189, %r267;
	setp.gt.u32 	%p803, %r1191, 31;
	@%p803 bra 	$L__BB3_894;
	add.s32 	%r1192, %r1190, %r1167;
	mul.wide.u32 	%rd2060, %r1191, 16;
	add.s64 	%rd2061, %rd282, %rd2060;
	ld.global.v4.f32 	{%f3062, %f3063, %f3064, %f3065}, [%rd2061];
	st.shared.v4.f32 	[%r1192], {%f3062, %f3063, %f3064, %f3065};
	add.s32 	%r1193, %r1191, %r267;
	setp.gt.u32 	%p804, %r1193, 31;
	@%p804 bra 	$L__BB3_894;
	add.s32 	%r1194, %r1192, %r1167;
	mul.wide.u32 	%rd2062, %r1193, 16;
	add.s64 	%rd2063, %rd282, %rd2062;
	ld.global.v4.f32 	{%f3066, %f3067, %f3068, %f3069}, [%rd2063];
	st.shared.v4.f32 	[%r1194], {%f3066, %f3067, %f3068, %f3069};
	add.s32 	%r1195, %r1193, %r267;
	setp.gt.u32 	%p805, %r1195, 31;
	@%p805 bra 	$L__BB3_894;
	add.s32 	%r1196, %r1194, %r1167;
	mul.wide.u32 	%rd2064, %r1195, 16;
	add.s64 	%rd2065, %rd282, %rd2064;
	ld.global.v4.f32 	{%f3070, %f3071, %f3072, %f3073}, [%rd2065];
	st.shared.v4.f32 	[%r1196], {%f3070, %f3071, %f3072, %f3073};
	add.s32 	%r1197, %r1195, %r267;
	setp.gt.u32 	%p806, %r1197, 31;
	@%p806 bra 	$L__BB3_894;
	add.s32 	%r1198, %r1196, %r1167;
	mul.wide.u32 	%rd2066, %r1197, 16;
	add.s64 	%rd2067, %rd282, %rd2066;
	ld.global.v4.f32 	{%f3074, %f3075, %f3076, %f3077}, [%rd2067];
	st.shared.v4.f32 	[%r1198], {%f3074, %f3075, %f3076, %f3077};
	add.s32 	%r1199, %r1197, %r267;
	setp.gt.u32 	%p807, %r1199, 31;
	@%p807 bra 	$L__BB3_894;
	add.s32 	%r1200, %r1198, %r1167;
	mul.wide.u32 	%rd2068, %r1199, 16;
	add.s64 	%rd2069, %rd282, %rd2068;
	ld.global.v4.f32 	{%f3078, %f3079, %f3080, %f3081}, [%rd2069];
	st.shared.v4.f32 	[%r1200], {%f3078, %f3079, %f3080, %f3081};
	add.s32 	%r1201, %r1199, %r267;
	setp.gt.u32 	%p808, %r1201, 31;
	@%p808 bra 	$L__BB3_894;
	add.s32 	%r1202, %r1200, %r1167;
	mul.wide.u32 	%rd2070, %r1201, 16;
	add.s64 	%rd2071, %rd282, %rd2070;
	ld.global.v4.f32 	{%f3082, %f3083, %f3084, %f3085}, [%rd2071];
	st.shared.v4.f32 	[%r1202], {%f3082, %f3083, %f3084, %f3085};
	add.s32 	%r1203, %r1201, %r267;
	setp.gt.u32 	%p809, %r1203, 31;
	@%p809 bra 	$L__BB3_894;
	add.s32 	%r1204, %r1202, %r1167;
	mul.wide.u32 	%rd2072, %r1203, 16;
	add.s64 	%rd2073, %rd282, %rd2072;
	ld.global.v4.f32 	{%f3086, %f3087, %f3088, %f3089}, [%rd2073];
	st.shared.v4.f32 	[%r1204], {%f3086, %f3087, %f3088, %f3089};
	add.s32 	%r1205, %r1203, %r267;
	setp.gt.u32 	%p810, %r1205, 31;
	@%p810 bra 	$L__BB3_894;
	add.s32 	%r1206, %r1204, %r1167;
	mul.wide.u32 	%rd2074, %r1205, 16;
	add.s64 	%rd2075, %rd282, %rd2074;
	ld.global.v4.f32 	{%f3090, %f3091, %f3092, %f3093}, [%rd2075];
	st.shared.v4.f32 	[%r1206], {%f3090, %f3091, %f3092, %f3093};
	add.s32 	%r1207, %r1205, %r267;
	setp.gt.u32 	%p811, %r1207, 31;
	@%p811 bra 	$L__BB3_894;
	add.s32 	%r1208, %r1206, %r1167;
	mul.wide.u32 	%rd2076, %r1207, 16;
	add.s64 	%rd2077, %rd282, %rd2076;
	ld.global.v4.f32 	{%f3094, %f3095, %f3096, %f3097}, [%rd2077];
	st.shared.v4.f32 	[%r1208], {%f3094, %f3095, %f3096, %f3097};
	add.s32 	%r1209, %r1207, %r267;
	setp.gt.u32 	%p812, %r1209, 31;
	@%p812 bra 	$L__BB3_894;
	add.s32 	%r1210, %r1208, %r1167;
	mul.wide.u32 	%rd2078, %r1209, 16;
	add.s64 	%rd2079, %rd282, %rd2078;
	ld.global.v4.f32 	{%f3098, %f3099, %f3100, %f3101}, [%rd2079];
	st.shared.v4.f32 	[%r1210], {%f3098, %f3099, %f3100, %f3101};
	add.s32 	%r1211, %r1209, %r267;
	setp.gt.u32 	%p813, %r1211, 31;
	@%p813 bra 	$L__BB3_894;
	add.s32 	%r1212, %r1210, %r1167;
	mul.wide.u32 	%rd2080, %r1211, 16;
	add.s64 	%rd2081, %rd282, %rd2080;
	ld.global.v4.f32 	{%f3102, %f3103, %f3104, %f3105}, [%rd2081];
	st.shared.v4.f32 	[%r1212], {%f3102, %f3103, %f3104, %f3105};
	add.s32 	%r1213, %r1211, %r267;
	setp.gt.u32 	%p814, %r1213, 31;
	@%p814 bra 	$L__BB3_894;
	add.s32 	%r1214, %r1212, %r1167;
	mul.wide.u32 	%rd2082, %r1213, 16;
	add.s64 	%rd2083, %rd282, %rd2082;
	ld.global.v4.f32 	{%f3106, %f3107, %f3108, %f3109}, [%rd2083];
	st.shared.v4.f32 	[%r1214], {%f3106, %f3107, %f3108, %f3109};
	add.s32 	%r1215, %r1213, %r267;
	setp.gt.u32 	%p815, %r1215, 31;
	@%p815 bra 	$L__BB3_894;
	add.s32 	%r1216, %r1214, %r1167;
	mul.wide.u32 	%rd2084, %r1215, 16;
	add.s64 	%rd2085, %rd282, %rd2084;
	ld.global.v4.f32 	{%f3110, %f3111, %f3112, %f3113}, [%rd2085];
	st.shared.v4.f32 	[%r1216], {%f3110, %f3111, %f3112, %f3113};
	add.s32 	%r1217, %r1215, %r267;
	setp.gt.u32 	%p816, %r1217, 31;
	@%p816 bra 	$L__BB3_894;
	add.s32 	%r1218, %r1216, %r1167;
	mul.wide.u32 	%rd2086, %r1217, 16;
	add.s64 	%rd2087, %rd282, %rd2086;
	ld.global.v4.f32 	{%f3114, %f3115, %f3116, %f3117}, [%rd2087];
	st.shared.v4.f32 	[%r1218], {%f3114, %f3115, %f3116, %f3117};
	add.s32 	%r1219, %r1217, %r267;
	setp.gt.u32 	%p817, %r1219, 31;
	@%p817 bra 	$L__BB3_894;
	add.s32 	%r1220, %r1218, %r1167;
	mul.wide.u32 	%rd2088, %r1219, 16;
	add.s64 	%rd2089, %rd282, %rd2088;
	ld.global.v4.f32 	{%f3118, %f3119, %f3120, %f3121}, [%rd2089];
	st.shared.v4.f32 	[%r1220], {%f3118, %f3119, %f3120, %f3121};
	add.s32 	%r1221, %r1219, %r267;
	setp.gt.u32 	%p818, %r1221, 31;
	@%p818 bra 	$L__BB3_894;
	add.s32 	%r1222, %r1220, %r1167;
	mul.wide.u32 	%rd2090, %r1221, 16;
	add.s64 	%rd2091, %rd282, %rd2090;
	ld.global.v4.f32 	{%f3122, %f3123, %f3124, %f3125}, [%rd2091];
	st.shared.v4.f32 	[%r1222], {%f3122, %f3123, %f3124, %f3125};
	add.s32 	%r1223, %r1221, %r267;
	setp.gt.u32 	%p819, %r1223, 31;
	@%p819 bra 	$L__BB3_894;
	add.s32 	%r1224, %r1222, %r1167;
	mul.wide.u32 	%rd2092, %r1223, 16;
	add.s64 	%rd2093, %rd282, %rd2092;
	ld.global.v4.f32 	{%f3126, %f3127, %f3128, %f3129}, [%rd2093];
	st.shared.v4.f32 	[%r1224], {%f3126, %f3127, %f3128, %f3129};
	add.s32 	%r1225, %r1223, %r267;
	setp.gt.u32 	%p820, %r1225, 31;
	@%p820 bra 	$L__BB3_894;
	add.s32 	%r1226, %r1224, %r1167;
	mul.wide.u32 	%rd2094, %r1225, 16;
	add.s64 	%rd2095, %rd282, %rd2094;
	ld.global.v4.f32 	{%f3130, %f3131, %f3132, %f3133}, [%rd2095];
	st.shared.v4.f32 	[%r1226], {%f3130, %f3131, %f3132, %f3133};
	add.s32 	%r1227, %r1225, %r267;
	setp.gt.u32 	%p821, %r1227, 31;
	@%p821 bra 	$L__BB3_894;
	add.s32 	%r3415, %r1226, %r1167;
	mul.wide.u32 	%rd2096, %r1227, 16;
	add.s64 	%rd2097, %rd282, %rd2096;
	ld.global.v4.f32 	{%f3134, %f3135, %f3136, %f3137}, [%rd2097];
	st.shared.v4.f32 	[%r3415], {%f3134, %f3135, %f3136, %f3137};
$L__BB3_894:
	setp.gt.u32 	%p822, %r3, 31;
	add.s32 	%r1228, %r1164, %r268;
	setp.gt.u32 	%p823, %r1228, 15;
	or.pred  	%p824, %p823, %p822;
	@%p824 bra 	$L__BB3_927;
	ld.param.u32 	%r6287, [_Z61hand_gemm_kernel_blockmn_shared_l2_prefetch_splitK_transA_8x8ILi64ELi128ELi16ELi4ELi8EEviiiPfiS0_iS0_iff_param_6];
	shl.b32 	%r3416, %r1228, 9;
	mov.u32 	%r3417, _ZZ61hand_gemm_kernel_blockmn_shared_l2_prefetch_splitK_transA_8x8ILi64ELi128ELi16ELi4ELi8EEviiiPfiS0_iS0_iffE4sm_B;
	add.s32 	%r3418, %r3417, %r3416;
	mul.lo.s32 	%r3419, %r1228, %r6287;
	cvt.s64.s32 	%rd2098, %r3419;
	add.s64 	%rd2099, %rd197, %rd2098;
	shl.b64 	%rd2100, %rd2099, 2;
	add.s64 	%rd288, %rd2, %rd2100;
	shl.b32 	%r3420, %r3, 4;
	add.s32 	%r1229, %r3418, %r3420;
	mul.wide.u32 	%rd2101, %r3, 16;
	add.s64 	%rd289, %rd288, %rd2101;
	ld.global.v4.f32 	{%f3138, %f3139, %f3140, %f3141}, [%rd289];
	st.shared.v4.f32 	[%r1229], {%f3138, %f3139, %f3140, %f3141};
	add.s32 	%r1230, %r3, %r267;
	setp.gt.u32 	%p825, %r1230, 31;
	@%p825 bra 	$L__BB3_927;
	shl.b32 	%r1231, %r267, 4;
	add.s32 	%r1232, %r1229, %r1231;
	mul.wide.s32 	%rd2102, %r267, 16;
	add.s64 	%rd290, %rd289, %rd2102;
	ld.global.v4.f32 	{%f3142, %f3143, %f3144, %f3145}, [%rd290];
	st.shared.v4.f32 	[%r1232], {%f3142, %f3143, %f3144, %f3145};
	add.s32 	%r1233, %r1230, %r267;
	setp.gt.u32 	%p826, %r1233, 31;
	@%p826 bra 	$L__BB3_927;
	add.s32 	%r1234, %r1232, %r1231;
	add.s64 	%rd291, %rd290, %rd2102;
	ld.global.v4.f32 	{%f3146, %f3147, %f3148, %f3149}, [%rd291];
	st.shared.v4.f32 	[%r1234], {%f3146, %f3147, %f3148, %f3149};
	add.s32 	%r1235, %r1233, %r267;
	setp.gt.u32 	%p827, %r1235, 31;
	@%p827 bra 	$L__BB3_927;
	add.s32 	%r1236, %r1234, %r1231;
	add.s64 	%rd292, %rd291, %rd2102;
	ld.global.v4.f32 	{%f3150, %f3151, %f3152, %f3153}, [%rd292];
	st.shared.v4.f32 	[%r1236], {%f3150, %f3151, %f3152, %f3153};
	add.s32 	%r1237, %r1235, %r267;
	setp.gt.u32 	%p828, %r1237, 31;
	@%p828 bra 	$L__BB3_927;
	add.s32 	%r1238, %r1236, %r1231;
	add.s64 	%rd293, %rd292, %rd2102;
	ld.global.v4.f32 	{%f3154, %f3155, %f3156, %f3157}, [%rd293];
	st.shared.v4.f32 	[%r1238], {%f3154, %f3155, %f3156, %f3157};
	add.s32 	%r1239, %r1237, %r267;
	setp.gt.u32 	%p829, %r1239, 31;
	@%p829 bra 	$L__BB3_927;
	add.s32 	%r1240, %r1238, %r1231;
	add.s64 	%rd2107, %rd293, %rd2102;
	ld.global.v4.f32 	{%f3158, %f3159, %f3160, %f3161}, [%rd2107];
	st.shared.v4.f32 	[%r1240], {%f3158, %f3159, %f3160, %f3161};
	add.s32 	%r1241, %r1239, %r267;
	setp.gt.u32 	%p830, %r1241, 31;
	@%p830 bra 	$L__BB3_927;
	add.s32 	%r1242, %r1240, %r1231;
	mul.wide.u32 	%rd2108, %r1241, 16;
	add.s64 	%rd2109, %rd288, %rd2108;
	ld.global.v4.f32 	{%f3162, %f3163, %f3164, %f3165}, [%rd2109];
	st.shared.v4.f32 	[%r1242], {%f3162, %f3163, %f3164, %f3165};
	add.s32 	%r1243, %r1241, %r267;
	setp.gt.u32 	%p831, %r1243, 31;
	@%p831 bra 	$L__BB3_927;
	add.s32 	%r1244, %r1242, %r1231;
	mul.wide.u32 	%rd2110, %r1243, 16;
	add.s64 	%rd2111, %rd288, %rd2110;
	ld.global.v4.f32 	{%f3166, %f3167, %f3168, %f3169}, [%rd2111];
	st.shared.v4.f32 	[%r1244], {%f3166, %f3167, %f3168, %f3169};
	add.s32 	%r1245, %r1243, %r267;
	setp.gt.u32 	%p832, %r1245, 31;
	@%p832 bra 	$L__BB3_927;
	add.s32 	%r1246, %r1244, %r1231;
	mul.wide.u32 	%rd2112, %r1245, 16;
	add.s64 	%rd2113, %rd288, %rd2112;
	ld.global.v4.f32 	{%f3170, %f3171, %f3172, %f3173}, [%rd2113];
	st.shared.v4.f32 	[%r1246], {%f3170, %f3171, %f3172, %f3173};
	add.s32 	%r1247, %r1245, %r267;
	setp.gt.u32 	%p833, %r1247, 31;
	@%p833 bra 	$L__BB3_927;
	add.s32 	%r1248, %r1246, %r1231;
	mul.wide.u32 	%rd2114, %r1247, 16;
	add.s64 	%rd2115, %rd288, %rd2114;
	ld.global.v4.f32 	{%f3174, %f3175, %f3176, %f3177}, [%rd2115];
	st.shared.v4.f32 	[%r1248], {%f3174, %f3175, %f3176, %f3177};
	add.s32 	%r1249, %r1247, %r267;
	setp.gt.u32 	%p834, %r1249, 31;
	@%p834 bra 	$L__BB3_927;
	add.s32 	%r1250, %r1248, %r1231;
	mul.wide.u32 	%rd2116, %r1249, 16;
	add.s64 	%rd2117, %rd288, %rd2116;
	ld.global.v4.f32 	{%f3178, %f3179, %f3180, %f3181}, [%rd2117];
	st.shared.v4.f32 	[%r1250], {%f3178, %f3179, %f3180, %f3181};
	add.s32 	%r1251, %r1249, %r267;
	setp.gt.u32 	%p835, %r1251, 31;
	@%p835 bra 	$L__BB3_927;
	add.s32 	%r1252, %r1250, %r1231;
	mul.wide.u32 	%rd2118, %r1251, 16;
	add.s64 	%rd2119, %rd288, %rd2118;
	ld.global.v4.f32 	{%f3182, %f3183, %f3184, %f3185}, [%rd2119];
	st.shared.v4.f32 	[%r1252], {%f3182, %f3183, %f3184, %f3185};
	add.s32 	%r1253, %r1251, %r267;
	setp.gt.u32 	%p836, %r1253, 31;
	@%p836 bra 	$L__BB3_927;
	add.s32 	%r1254, %r1252, %r1231;
	mul.wide.u32 	%rd2120, %r1253, 16;
	add.s64 	%rd2121, %rd288, %rd2120;
	ld.global.v4.f32 	{%f3186, %f3187, %f3188, %f3189}, [%rd2121];
	st.shared.v4.f32 	[%r1254], {%f3186, %f3187, %f3188, %f3189};
	add.s32 	%r1255, %r1253, %r267;
	setp.gt.u32 	%p837, %r1255, 31;
	@%p837 bra 	$L__BB3_927;
	add.s32 	%r1256, %r1254, %r1231;
	mul.wide.u32 	%rd2122, %r1255, 16;
	add.s64 	%rd2123, %rd288, %rd2122;
	ld.global.v4.f32 	{%f3190, %f3191, %f3192, %f3193}, [%rd2123];
	st.shared.v4.f32 	[%r1256], {%f3190, %f3191, %f3192, %f3193};
	add.s32 	%r1257, %r1255, %r267;
	setp.gt.u32 	%p838, %r1257, 31;
	@%p838 bra 	$L__BB3_927;
	add.s32 	%r1258, %r1256, %r1231;
	mul.wide.u32 	%rd2124, %r1257, 16;
	add.s64 	%rd2125, %rd288, %rd2124;
	ld.global.v4.f32 	{%f3194, %f3195, %f3196, %f3197}, [%rd2125];
	st.shared.v4.f32 	[%r1258], {%f3194, %f3195, %f3196, %f3197};
	add.s32 	%r1259, %r1257, %r267;
	setp.gt.u32 	%p839, %r1259, 31;
	@%p839 bra 	$L__BB3_927;
	add.s32 	%r1260, %r1258, %r1231;
	mul.wide.u32 	%rd2126, %r1259, 16;
	add.s64 	%rd2127, %rd288, %rd2126;
	ld.global.v4.f32 	{%f3198, %f3199, %f3200, %f3201}, [%rd2127];
	st.shared.v4.f32 	[%r1260], {%f3198, %f3199, %f3200, %f3201};
	add.s32 	%r1261, %r1259, %r267;
	setp.gt.u32 	%p840, %r1261, 31;
	@%p840 bra 	$L__BB3_927;
	add.s32 	%r1262, %r1260, %r1231;
	mul.wide.u32 	%rd2128, %r1261, 16;
	add.s64 	%rd2129, %rd288, %rd2128;
	ld.global.v4.f32 	{%f3202, %f3203, %f3204, %f3205}, [%rd2129];
	st.shared.v4.f32 	[%r1262], {%f3202, %f3203, %f3204, %f3205};
	add.s32 	%r1263, %r1261, %r267;
	setp.gt.u32 	%p841, %r1263, 31;
	@%p841 bra 	$L__BB3_927;
	add.s32 	%r1264, %r1262, %r1231;
	mul.wide.u32 	%rd2130, %r1263, 16;
	add.s64 	%rd2131, %rd288, %rd2130;
	ld.global.v4.f32 	{%f3206, %f3207, %f3208, %f3209}, [%rd2131];
	st.shared.v4.f32 	[%r1264], {%f3206, %f3207, %f3208, %f3209};
	add.s32 	%r1265, %r1263, %r267;
	setp.gt.u32 	%p842, %r1265, 31;
	@%p842 bra 	$L__BB3_927;
	add.s32 	%r1266, %r1264, %r1231;
	mul.wide.u32 	%rd2132, %r1265, 16;
	add.s64 	%rd2133, %rd288, %rd2132;
	ld.global.v4.f32 	{%f3210, %f3211, %f3212, %f3213}, [%rd2133];
	st.shared.v4.f32 	[%r1266], {%f3210, %f3211, %f3212, %f3213};
	add.s32 	%r1267, %r1265, %r267;
	setp.gt.u32 	%p843, %r1267, 31;
	@%p843 bra 	$L__BB3_927;
	add.s32 	%r1268, %r1266, %r1231;
	mul.wide.u32 	%rd2134, %r1267, 16;
	add.s64 	%rd2135, %rd288, %rd2134;
	ld.global.v4.f32 	{%f3214, %f3215, %f3216, %f3217}, [%rd2135];
	st.shared.v4.f32 	[%r1268], {%f3214, %f3215, %f3216, %f3217};
	add.s32 	%r1269, %r1267, %r267;
	setp.gt.u32 	%p844, %r1269, 31;
	@%p844 bra 	$L__BB3_927;
	add.s32 	%r1270, %r1268, %r1231;
	mul.wide.u32 	%rd2136, %r1269, 16;
	add.s64 	%rd2137, %rd288, %rd2136;
	ld.global.v4.f32 	{%f3218, %f3219, %f3220, %f3221}, [%rd2137];
	st.shared.v4.f32 	[%r1270], {%f3218, %f3219, %f3220, %f3221};
	add.s32 	%r1271, %r1269, %r267;
	setp.gt.u32 	%p845, %r1271, 31;
	@%p845 bra 	$L__BB3_927;
	add.s32 	%r1272, %r1270, %r1231;
	mul.wide.u32 	%rd2138, %r1271, 16;
	add.s64 	%rd2139, %rd288, %rd2138;
	ld.global.v4.f32 	{%f3222, %f3223, %f3224, %f3225}, [%rd2139];
	st.shared.v4.f32 	[%r1272], {%f3222, %f3223, %f3224, %f3225};
	add.s32 	%r1273, %r1271, %r267;
	setp.gt.u32 	%p846, %r1273, 31;
	@%p846 bra 	$L__BB3_927;
	add.s32 	%r1274, %r1272, %r1231;
	mul.wide.u32 	%rd2140, %r1273, 16;
	add.s64 	%rd2141, %rd288, %rd2140;
	ld.global.v4.f32 	{%f3226, %f3227, %f3228, %f3229}, [%rd2141];
	st.shared.v4.f32 	[%r1274], {%f3226, %f3227, %f3228, %f3229};
	add.s32 	%r1275, %r1273, %r267;
	setp.gt.u32 	%p847, %r1275, 31;
	@%p847 bra 	$L__BB3_927;
	add.s32 	%r1276, %r1274, %r1231;
	mul.wide.u32 	%rd2142, %r1275, 16;
	add.s64 	%rd2143, %rd288, %rd2142;
	ld.global.v4.f32 	{%f3230, %f3231, %f3232, %f3233}, [%rd2143];
	st.shared.v4.f32 	[%r1276], {%f3230, %f3231, %f3232, %f3233};
	add.s32 	%r1277, %r1275, %r267;
	setp.gt.u32 	%p848, %r1277, 31;
	@%p848 bra 	$L__BB3_927;
	add.s32 	%r1278, %r1276, %r1231;
	mul.wide.u32 	%rd2144, %r1277, 16;
	add.s64 	%rd2145, %rd288, %rd2144;
	ld.global.v4.f32 	{%f3234, %f3235, %f3236, %f3237}, [%rd2145];
	st.shared.v4.f32 	[%r1278], {%f3234, %f3235, %f3236, %f3237};
	add.s32 	%r1279, %r1277, %r267;
	setp.gt.u32 	%p849, %r1279, 31;
	@%p849 bra 	$L__BB3_927;
	add.s32 	%r1280, %r1278, %r1231;
	mul.wide.u32 	%rd2146, %r1279, 16;
	add.s64 	%rd2147, %rd288, %rd2146;
	ld.global.v4.f32 	{%f3238, %f3239, %f3240, %f3241}, [%rd2147];
	st.shared.v4.f32 	[%r1280], {%f3238, %f3239, %f3240, %f3241};
	add.s32 	%r1281, %r1279, %r267;
	setp.gt.u32 	%p850, %r1281, 31;
	@%p850 bra 	$L__BB3_927;
	add.s32 	%r1282, %r1280, %r1231;
	mul.wide.u32 	%rd2148, %r1281, 16;
	add.s64 	%rd2149, %rd288, %rd2148;
	ld.global.v4.f32 	{%f3242, %f3243, %f3244, %f3245}, [%rd2149];
	st.shared.v4.f32 	[%r1282], {%f3242, %f3243, %f3244, %f3245};
	add.s32 	%r1283, %r1281, %r267;
	setp.gt.u32 	%p851, %r1283, 31;
	@%p851 bra 	$L__BB3_927;
	add.s32 	%r1284, %r1282, %r1231;
	mul.wide.u32 	%rd2150, %r1283, 16;
	add.s64 	%rd2151, %rd288, %rd2150;
	ld.global.v4.f32 	{%f3246, %f3247, %f3248, %f3249}, [%rd2151];
	st.shared.v4.f32 	[%r1284], {%f3246, %f3247, %f3248, %f3249};
	add.s32 	%r1285, %r1283, %r267;
	setp.gt.u32 	%p852, %r1285, 31;
	@%p852 bra 	$L__BB3_927;
	add.s32 	%r1286, %r1284, %r1231;
	mul.wide.u32 	%rd2152, %r1285, 16;
	add.s64 	%rd2153, %rd288, %rd2152;
	ld.global.v4.f32 	{%f3250, %f3251, %f3252, %f3253}, [%rd2153];
	st.shared.v4.f32 	[%r1286], {%f3250, %f3251, %f3252, %f3253};
	add.s32 	%r1287, %r1285, %r267;
	setp.gt.u32 	%p853, %r1287, 31;
	@%p853 bra 	$L__BB3_927;
	add.s32 	%r1288, %r1286, %r1231;
	mul.wide.u32 	%rd2154, %r1287, 16;
	add.s64 	%rd2155, %rd288, %rd2154;
	ld.global.v4.f32 	{%f3254, %f3255, %f3256, %f3257}, [%rd2155];
	st.shared.v4.f32 	[%r1288], {%f3254, %f3255, %f3256, %f3257};
	add.s32 	%r1289, %r1287, %r267;
	setp.gt.u32 	%p854, %r1289, 31;
	@%p854 bra 	$L__BB3_927;
	add.s32 	%r1290, %r1288, %r1231;
	mul.wide.u32 	%rd2156, %r1289, 16;
	add.s64 	%rd2157, %rd288, %rd2156;
	ld.global.v4.f32 	{%f3258, %f3259, %f3260, %f3261}, [%rd2157];
	st.shared.v4.f32 	[%r1290], {%f3258, %f3259, %f3260, %f3261};
	add.s32 	%r1291, %r1289, %r267;
	setp.gt.u32 	%p855, %r1291, 31;
	@%p855 bra 	$L__BB3_927;
	add.s32 	%r3421, %r1290, %r1231;
	mul.wide.u32 	%rd2158, %r1291, 16;
	add.s64 	%rd2159, %rd288, %rd2158;
	ld.global.v4.f32 	{%f3262, %f3263, %f3264, %f3265}, [%rd2159];
	st.shared.v4.f32 	[%r3421], {%f3262, %f3263, %f3264, %f3265};
$L__BB3_927:
	bar.sync 	0;
	setp.lt.s32 	%p856, %r1951, 8;
	mov.f32 	%f7749, 0f00000000;
	mov.f32 	%f7750, %f7749;
	mov.f32 	%f7751, %f7749;
	mov.f32 	%f7752, %f7749;
	mov.f32 	%f7753, %f7749;
	mov.f32 	%f7754, %f7749;
	mov.f32 	%f7755, %f7749;
	mov.f32 	%f7756, %f7749;
	mov.f32 	%f7757, %f7749;
	mov.f32 	%f7758, %f7749;
	mov.f32 	%f7759, %f7749;
	mov.f32 	%f7760, %f7749;
	mov.f32 	%f7761, %f7749;
	mov.f32 	%f7762, %f7749;
	mov.f32 	%f7763, %f7749;
	mov.f32 	%f7764, %f7749;
	mov.f32 	%f7765, %f7749;
	mov.f32 	%f7766, %f7749;
	mov.f32 	%f7767, %f7749;
	mov.f32 	%f7768, %f7749;
	mov.f32 	%f7769, %f7749;
	mov.f32 	%f7770, %f7749;
	mov.f32 	%f7771, %f7749;
	mov.f32 	%f7772, %f7749;
	mov.f32 	%f7773, %f7749;
	mov.f32 	%f7774, %f7749;
	mov.f32 	%f7775, %f7749;
	mov.f32 	%f7776, %f7749;
	mov.f32 	%f7777, %f7749;
	mov.f32 	%f7778, %f7749;
	mov.f32 	%f7779, %f7749;
	mov.f32 	%f7780, %f7749;
	mov.f32 	%f7781, %f7749;
	mov.f32 	%f7782, %f7749;
	mov.f32 	%f7783, %f7749;
	mov.f32 	%f7784, %f7749;
	mov.f32 	%f7785, %f7749;
	mov.f32 	%f7786, %f7749;
	mov.f32 	%f7787, %f7749;
	mov.f32 	%f7788, %f7749;
	mov.f32 	%f7789, %f7749;
	mov.f32 	%f7790, %f7749;
	mov.f32 	%f7791, %f7749;
	mov.f32 	%f7792, %f7749;
	mov.f32 	%f7793, %f7749;
	mov.f32 	%f7794, %f7749;
	mov.f32 	%f7795, %f7749;
	mov.f32 	%f7796, %f7749;
	mov.f32 	%f7797, %f7749;
	mov.f32 	%f7798, %f7749;
	mov.f32 	%f7799, %f7749;
	mov.f32 	%f7800, %f7749;
	mov.f32 	%f7801, %f7749;
	mov.f32 	%f7802, %f7749;
	mov.f32 	%f7803, %f7749;
	mov.f32 	%f7804, %f7749;
	mov.f32 	%f7805, %f7749;
	mov.f32 	%f7806, %f7749;
	mov.f32 	%f7807, %f7749;
	mov.f32 	%f7808, %f7749;
	mov.f32 	%f7809, %f7749;
	mov.f32 	%f7810, %f7749;
	mov.f32 	%f7811, %f7749;
	mov.f32 	%f7812, %f7749;
	@%p856 bra 	$L__BB3_1858;
	ld.param.u32 	%r6207, [_Z61hand_gemm_kernel_blockmn_shared_l2_prefetch_splitK_transA_8x8ILi64ELi128ELi16ELi4ELi8EEviiiPfiS0_iS0_iff_param_4];
	mov.u32 	%r3423, %tid.x;
	setp.gt.u32 	%p857, %r3423, 3;
	mov.u32 	%r1293, %ntid.x;
	mov.u32 	%r3424, %ntid.y;
	setp.gt.u32 	%p858, %r3423, 31;
	shl.b32 	%r3425, %r3423, 8;
	mov.u32 	%r1294, %tid.y;
	add.s32 	%r1295, %r3423, %r1293;
	shl.b32 	%r3426, %r1295, 8;
	add.s32 	%r1296, %r1295, %r1293;
	shl.b32 	%r3427, %r1296, 8;
	add.s32 	%r1297, %r1296, %r1293;
	shl.b32 	%r3428, %r1297, 8;
	add.s32 	%r1298, %r1294, %r3424;
	add.s32 	%r1299, %r1298, %r3424;
	add.s32 	%r1300, %r1299, %r3425;
	add.s32 	%r1301, %r1299, %r3426;
	add.s32 	%r1302, %r1299, %r3427;
	add.s32 	%r1303, %r1299, %r3428;
	add.s32 	%r1304, %r1299, %r3424;
	add.s32 	%r3429, %r1300, %r3424;
	add.s32 	%r3430, %r1301, %r3424;
	add.s32 	%r3431, %r1302, %r3424;
	add.s32 	%r3432, %r1303, %r3424;
	add.s32 	%r1305, %r1304, %r3424;
	add.s32 	%r3433, %r3429, %r3424;
	add.s32 	%r3434, %r3430, %r3424;
	add.s32 	%r3435, %r3431, %r3424;
	add.s32 	%r3436, %r3432, %r3424;
	add.s32 	%r1306, %r1305, %r3424;
	add.s32 	%r3437, %r3433, %r3424;
	add.s32 	%r3438, %r3434, %r3424;
	add.s32 	%r3439, %r3435, %r3424;
	add.s32 	%r3440, %r3436, %r3424;
	add.s32 	%r1307, %r1306, %r3424;
	add.s32 	%r3441, %r3437, %r3424;
	add.s32 	%r3442, %r3438, %r3424;
	add.s32 	%r3443, %r3439, %r3424;
	add.s32 	%r3444, %r3440, %r3424;
	add.s32 	%r1308, %r1307, %r3424;
	add.s32 	%r3445, %r3441, %r3424;
	add.s32 	%r1309, %r3442, %r3424;
	add.s32 	%r1310, %r3443, %r3424;
	add.s32 	%r1311, %r3444, %r3424;
	add.s32 	%r1312, %r1308, %r3424;
	add.s32 	%r1313, %r3445, %r3424;
	add.s32 	%r1314, %r1309, %r3424;
	add.s32 	%r1315, %r1310, %r3424;
	add.s32 	%r1316, %r1311, %r3424;
	add.s32 	%r1317, %r1312, %r3424;
	add.s32 	%r1318, %r1313, %r3424;
	add.s32 	%r1319, %r1314, %r3424;
	add.s32 	%r1320, %r1315, %r3424;
	add.s32 	%r3446, %r1316, %r3424;
	add.s32 	%r1321, %r1317, %r3424;
	add.s32 	%r3447, %r1318, %r3424;
	add.s32 	%r3448, %r1319, %r3424;
	add.s32 	%r3449, %r1320, %r3424;
	add.s32 	%r3450, %r3446, %r3424;
	add.s32 	%r1322, %r1321, %r3424;
	add.s32 	%r3451, %r3447, %r3424;
	add.s32 	%r3452, %r3448, %r3424;
	add.s32 	%r3453, %r3449, %r3424;
	add.s32 	%r3454, %r3450, %r3424;
	add.s32 	%r1323, %r1322, %r3424;
	add.s32 	%r3455, %r3451, %r3424;
	add.s32 	%r3456, %r3452, %r3424;
	add.s32 	%r3457, %r3453, %r3424;
	add.s32 	%r3458, %r3454, %r3424;
	add.s32 	%r1324, %r1323, %r3424;
	add.s32 	%r3459, %r3455, %r3424;
	add.s32 	%r3460, %r3456, %r3424;
	add.s32 	%r3461, %r3457, %r3424;
	add.s32 	%r3462, %r3458, %r3424;
	add.s32 	%r1325, %r1324, %r3424;
	add.s32 	%r3463, %r3459, %r3424;
	add.s32 	%r3464, %r3460, %r3424;
	add.s32 	%r3465, %r3461, %r3424;
	add.s32 	%r3466, %r3462, %r3424;
	add.s32 	%r3467, %r1325, %r3424;
	add.s32 	%r3468, %r3463, %r3424;
	add.s32 	%r3469, %r3464, %r3424;
	add.s32 	%r3470, %r3465, %r3424;
	add.s32 	%r3471, %r3466, %r3424;
	add.s32 	%r3472, %r3467, %r3424;
	add.s32 	%r3473, %r3468, %r3424;
	add.s32 	%r3474, %r3469, %r3424;
	add.s32 	%r3475, %r3470, %r3424;
	add.s32 	%r3476, %r3471, %r3424;
	add.s32 	%r3477, %r3472, %r3424;
	add.s32 	%r3478, %r3473, %r3424;
	add.s32 	%r3479, %r3474, %r3424;
	add.s32 	%r3480, %r3475, %r3424;
	add.s32 	%r3481, %r3476, %r3424;
	add.s32 	%r3482, %r3477, %r3424;
	add.s32 	%r1326, %r3478, %r3424;
	add.s32 	%r1327, %r3479, %r3424;
	add.s32 	%r1328, %r3480, %r3424;
	add.s32 	%r1329, %r3481, %r3424;
	add.s32 	%r1330, %r3482, %r3424;
	add.s32 	%r1331, %r1326, %r3424;
	add.s32 	%r1332, %r1327, %r3424;
	add.s32 	%r1333, %r1328, %r3424;
	add.s32 	%r1334, %r1329, %r3424;
	add.s32 	%r1335, %r1330, %r3424;
	add.s32 	%r1336, %r1331, %r3424;
	add.s32 	%r1337, %r1332, %r3424;
	add.s32 	%r1338, %r1333, %r3424;
	add.s32 	%r1339, %r1334, %r3424;
	add.s32 	%r1340, %r1335, %r3424;
	add.s32 	%r1341, %r1336, %r3424;
	add.s32 	%r1342, %r1337, %r3424;
	add.s32 	%r1343, %r1338, %r3424;
	add.s32 	%r1344, %r1339, %r3424;
	add.s32 	%r1345, %r1340, %r3424;
	add.s32 	%r1346, %r1341, %r3424;
	add.s32 	%r1347, %r1342, %r3424;
	add.s32 	%r1348, %r1343, %r3424;
	add.s32 	%r3483, %r1344, %r3424;
	add.s32 	%r3484, %r1345, %r3424;
	add.s32 	%r3485, %r1346, %r3424;
	add.s32 	%r3486, %r1347, %r3424;
	add.s32 	%r3487, %r1348, %r3424;
	add.s32 	%r3488, %r3483, %r3424;
	add.s32 	%r3489, %r3484, %r3424;
	add.s32 	%r3490, %r3485, %r3424;
	add.s32 	%r3491, %r3486, %r3424;
	add.s32 	%r3492, %r3487, %r3424;
	add.s32 	%r3493, %r3488, %r3424;
	add.s32 	%r3494, %r3489, %r3424;
	add.s32 	%r3495, %r3490, %r3424;
	add.s32 	%r3496, %r3491, %r3424;
	add.s32 	%r3497, %r3492, %r3424;
	add.s32 	%r3498, %r3493, %r3424;
	add.s32 	%r3499, %r3494, %r3424;
	add.s32 	%r3500, %r3495, %r3424;
	add.s32 	%r3501, %r3496, %r3424;
	add.s32 	%r3502, %r3497, %r3424;
	add.s32 	%r3503, %r3498, %r3424;
	add.s32 	%r3504, %r3499, %r3424;
	add.s32 	%r3505, %r3500, %r3424;
	add.s32 	%r3506, %r3501, %r3424;
	add.s32 	%r3507, %r3502, %r3424;
	add.s32 	%r3508, %r3503, %r3424;
	add.s32 	%r3509, %r3504, %r3424;
	add.s32 	%r3510, %r3505, %r3424;
	add.s32 	%r3511, %r3506, %r3424;
	add.s32 	%r3512, %r3507, %r3424;
	add.s32 	%r3513, %r3508, %r3424;
	add.s32 	%r3514, %r3509, %r3424;
	add.s32 	%r3515, %r3510, %r3424;
	add.s32 	%r3516, %r3511, %r3424;
	add.s32 	%r3517, %r3512, %r3424;
	add.s32 	%r3518, %r3513, %r3424;
	add.s32 	%r3519, %r3514, %r3424;
	add.s32 	%r3520, %r3515, %r3424;
	add.s32 	%r3521, %r3516, %r3424;
	add.s32 	%r3522, %r3517, %r3424;
	add.s32 	%r3523, %r3518, %r3424;
	add.s32 	%r3524, %r3519, %r3424;
	add.s32 	%r3525, %r3520, %r3424;
	add.s32 	%r3526, %r3521, %r3424;
	add.s32 	%r3527, %r3522, %r3424;
	add.s32 	%r3528, %r3523, %r3424;
	add.s32 	%r3529, %r3524, %r3424;
	add.s32 	%r3530, %r3525, %r3424;
	add.s32 	%r3531, %r3526, %r3424;
	add.s32 	%r3532, %r3527, %r3424;
	add.s32 	%r3533, %r3528, %r3424;
	add.s32 	%r3534, %r3529, %r3424;
	add.s32 	%r3535, %r3530, %r3424;
	add.s32 	%r3536, %r3531, %r3424;
	add.s32 	%r3537, %r3532, %r3424;
	add.s32 	%r3538, %r3533, %r3424;
	add.s32 	%r3539, %r3534, %r3424;
	add.s32 	%r3540, %r3535, %r3424;
	add.s32 	%r3541, %r3536, %r3424;
	add.s32 	%r3542, %r3537, %r3424;
	add.s32 	%r3543, %r3538, %r3424;
	add.s32 	%r3544, %r3539, %r3424;
	add.s32 	%r3545, %r3540, %r3424;
	add.s32 	%r3546, %r3541, %r3424;
	add.s32 	%r3547, %r3542, %r3424;
	add.s32 	%r3548, %r3543, %r3424;
	add.s32 	%r3549, %r3544, %r3424;
	add.s32 	%r3550, %r3545, %r3424;
	add.s32 	%r3551, %r3546, %r3424;
	add.s32 	%r3552, %r3547, %r3424;
	add.s32 	%r3553, %r3548, %r3424;
	add.s32 	%r3554, %r3549, %r3424;
	add.s32 	%r3555, %r3550, %r3424;
	add.s32 	%r3556, %r3551, %r3424;
	add.s32 	%r3557, %r3552, %r3424;
	add.s32 	%r3558, %r3553, %r3424;
	add.s32 	%r3559, %r3554, %r3424;
	add.s32 	%r3560, %r3555, %r3424;
	add.s32 	%r3561, %r3556, %r3424;
	add.s32 	%r3562, %r3557, %r3424;
	add.s32 	%r3563, %r3558, %r3424;
	add.s32 	%r3564, %r3559, %r3424;
	add.s32 	%r3565, %r3560, %r3424;
	add.s32 	%r1349, %r3561, %r3424;
	add.s32 	%r1350, %r3562, %r3424;
	add.s32 	%r1351, %r3563, %r3424;
	add.s32 	%r1352, %r3564, %r3424;
	add.s32 	%r1353, %r3565, %r3424;
	add.s32 	%r1354, %r1349, %r3424;
	add.s32 	%r1355, %r1350, %r3424;
	add.s32 	%r1356, %r1351, %r3424;
	add.s32 	%r1357, %r1352, %r3424;
	add.s32 	%r1358, %r1353, %r3424;
	add.s32 	%r1359, %r1354, %r3424;
	add.s32 	%r1360, %r1355, %r3424;
	add.s32 	%r1361, %r1356, %r3424;
	add.s32 	%r1362, %r1357, %r3424;
	add.s32 	%r1363, %r1358, %r3424;
	add.s32 	%r1364, %r1359, %r3424;
	add.s32 	%r1365, %r1360, %r3424;
	add.s32 	%r1366, %r1361, %r3424;
	add.s32 	%r1367, %r1362, %r3424;
	add.s32 	%r1368, %r1363, %r3424;
	add.s32 	%r1369, %r1364, %r3424;
	add.s32 	%r1370, %r1365, %r3424;
	add.s32 	%r1371, %r1366, %r3424;
	add.s32 	%r1372, %r1367, %r3424;
	add.s32 	%r1373, %r1368, %r3424;
	add.s32 	%r1374, %r1369, %r3424;
	add.s32 	%r1375, %r1370, %r3424;
	add.s32 	%r1376, %r1371, %r3424;
	add.s32 	%r1377, %r1372, %r3424;
	add.s32 	%r1378, %r1373, %r3424;
	add.s32 	%r1379, %r1374, %r3424;
	add.s32 	%r1380, %r1375, %r3424;
	add.s32 	%r1381, %r1376, %r3424;
	add.s32 	%r1382, %r1377, %r3424;
	add.s32 	%r1383, %r1378, %r3424;
	add.s32 	%r1384, %r1379, %r3424;
	add.s32 	%r1385, %r1380, %r3424;
	add.s32 	%r1386, %r1381, %r3424;
	add.s32 	%r1387, %r1382, %r3424;
	add.s32 	%r1388, %r1383, %r3424;
	add.s32 	%r1389, %r1384, %r3424;
	add.s32 	%r1390, %r1385, %r3424;
	add.s32 	%r1391, %r1386, %r3424;
	add.s32 	%r1392, %r1387, %r3424;
	add.s32 	%r1393, %r1388, %r3424;
	add.s32 	%r1394, %r1389, %r3424;
	add.s32 	%r1395, %r1390, %r3424;
	add.s32 	%r3566, %r1392, %r3424;
	add.s32 	%r3567, %r3566, %r3424;
	add.s32 	%r3568, %r3567, %r3424;
	add.s32 	%r3569, %r3568, %r3424;
	add.s32 	%r3570, %r3569, %r3424;
	add.s32 	%r3571, %r3570, %r3424;
	add.s32 	%r3572, %r3571, %r3424;
	add.s32 	%r3573, %r3572, %r3424;
	add.s32 	%r3574, %r3573, %r3424;
	add.s32 	%r3575, %r3574, %r3424;
	add.s32 	%r3576, %r3575, %r3424;
	add.s32 	%r3577, %r3576, %r3424;
	add.s32 	%r3578, %r3577, %r3424;
	add.s32 	%r3579, %r3578, %r3424;
	add.s32 	%r3580, %r3579, %r3424;
	setp.gt.u32 	%p859, %r3580, 63;
	or.pred  	%p1, %p859, %p857;
	mul.lo.s32 	%r3581, %r3580, %r6207;
	cvt.s64.s32 	%rd294, %r3581;
	add.s32 	%r1396, %r1297, %r1293;
	add.s32 	%r1397, %r1396, %r1293;
	add.s32 	%r1398, %r1397, %r1293;
	add.s32 	%r1399, %r1398, %r1293;
	add.s32 	%r1400, %r1399, %r1293;
	add.s32 	%r1401, %r1400, %r1293;
	add.s32 	%r1402, %r1401, %r1293;
	add.s32 	%r1403, %r1402, %r1293;
	add.s32 	%r1404, %r1403, %r1293;
	add.s32 	%r1405, %r1404, %r1293;
	add.s32 	%r1406, %r1405, %r1293;
	add.s32 	%r1407, %r1406, %r1293;
	add.s32 	%r1408, %r1407, %r1293;
	add.s32 	%r1409, %r1408, %r1293;
	add.s32 	%r1410, %r1409, %r1293;
	add.s32 	%r1411, %r1410, %r1293;
	add.s32 	%r1412, %r1411, %r1293;
	add.s32 	%r1413, %r1412, %r1293;
	add.s32 	%r1414, %r1413, %r1293;
	add.s32 	%r1415, %r1414, %r1293;
	add.s32 	%r1416, %r1415, %r1293;
	add.s32 	%r1417, %r1416, %r1293;
	add.s32 	%r1418, %r1417, %r1293;
	add.s32 	%r1419, %r1418, %r1293;
	add.s32 	%r1420, %r1419, %r1293;
	add.s32 	%r1421, %r1420, %r1293;
	add.s32 	%r1422, %r1421, %r1293;
	add.s32 	%r1423, %r1422, %r1293;
	setp.gt.u32 	%p860, %r3467, 15;
	or.pred  	%p2, %p860, %p858;
	mov.b32 	%r6307, 0;
	mov.f32 	%f7749, 0f00000000;
	mul.wide.u32 	%rd2858, %r3423, 16;
	mul.wide.s32 	%rd2859, %r1293, 16;
$L__BB3_929:
	not.b32 	%r3582, %r6307;
	and.b32  	%r1426, %r3582, 1;
	add.s32 	%r1427, %r6306, 16;
	setp.ge.s32 	%p861, %r1427, %r9;
	@%p861 bra 	$L__BB3_1857;
	setp.gt.u32 	%p862, %r1294, 63;
	@%p862 bra 	$L__BB3_1313;
	ld.param.u64 	%rd3891, [_Z61hand_gemm_kernel_blockmn_shared_l2_prefetch_splitK_transA_8x8ILi64ELi128ELi16ELi4ELi8EEviiiPfiS0_iS0_iff_param_3];
	cvta.to.global.u64 	%rd295, %rd3891;
	shl.b32 	%r3583, %r1426, 12;
	mov.u32 	%r3584, _ZZ61hand_gemm_kernel_blockmn_shared_l2_prefetch_splitK_transA_8x8ILi64ELi128ELi16ELi4ELi8EEviiiPfiS0_iS0_iffE4sm_A;
	add.s32 	%r1428, %r3584, %r3583;
	@%p857 bra 	$L__BB3_936;
	ld.param.u32 	%r6208, [_Z61hand_gemm_kernel_blockmn_shared_l2_prefetch_splitK_transA_8x8ILi64ELi128ELi16ELi4ELi8EEviiiPfiS0_iS0_iff_param_4];
	setp.gt.u32 	%p864, %r1295, 3;
	cvt.s64.s32 	%rd2160, %r6306;
	add.s64 	%rd2161, %rd2160, %rd3;
	mul.lo.s32 	%r3585, %r1294, %r6208;
	cvt.s64.s32 	%rd2162, %r3585;
	add.s64 	%rd2163, %rd2161, %rd2162;
	shl.b64 	%rd2164, %rd2163, 2;
	add.s64 	%rd2165, %rd295, %rd2164;
	mul.wide.u32 	%rd2166, %r3423, 16;
	add.s64 	%rd296, %rd2165, %rd2166;
	ld.global.v4.f32 	{%f3268, %f3269, %f3270, %f3271}, [%rd296+64];
	shl.b32 	%r3586, %r3423, 8;
	add.s32 	%r3587, %r3586, %r1294;
	shl.b32 	%r3588, %r3587, 2;
	add.s32 	%r3589, %r1428, %r3588;
	st.shared.f32 	[%r3589], %f3268;
	st.shared.f32 	[%r3589+256], %f3269;
	st.shared.f32 	[%r3589+512], %f3270;
	st.shared.f32 	[%r3589+768], %f3271;
	@%p864 bra 	$L__BB3_936;
	setp.gt.u32 	%p865, %r1296, 3;
	mul.wide.s32 	%rd2167, %r1293, 16;
	add.s64 	%rd297, %rd296, %rd2167;
	ld.global.v4.f32 	{%f3272, %f3273, %f3274, %f3275}, [%rd297+64];
	shl.b32 	%r3590, %r1295, 8;
	add.s32 	%r3591, %r3590, %r1294;
	shl.b32 	%r3592, %r3591, 2;
	add.s32 	%r3593, %r1428, %r3592;
	st.shared.f32 	[%r3593], %f3272;
	st.shared.f32 	[%r3593+256], %f3273;
	st.shared.f32 	[%r3593+512], %f3274;
	st.shared.f32 	[%r3593+768], %f3275;
	@%p865 bra 	$L__BB3_936;
	setp.gt.u32 	%p866, %r1297, 3;
	mul.wide.s32 	%rd2168, %r1293, 16;
	add.s64 	%rd298, %rd297, %rd2168;
	ld.global.v4.f32 	{%f3276, %f3277, %f3278, %f3279}, [%rd298+64];
	shl.b32 	%r3594, %r1296, 8;
	add.s32 	%r3595, %r3594, %r1294;
	shl.b32 	%r3596, %r3595, 2;
	add.s32 	%r3597, %r1428, %r3596;
	st.shared.f32 	[%r3597], %f3276;
	st.shared.f32 	[%r3597+256], %f3277;
	st.shared.f32 	[%r3597+512], %f3278;
	st.shared.f32 	[%r3597+768], %f3279;
	@%p866 bra 	$L__BB3_936;
	mul.wide.s32 	%rd2169, %r1293, 16;
	add.s64 	%rd2170, %rd298, %rd2169;
	ld.global.v4.f32 	{%f3280, %f3281, %f3282, %f3283}, [%rd2170+64];
	shl.b32 	%r3598, %r1297, 8;
	add.s32 	%r3599, %r3598, %r1294;
	shl.b32 	%r3600, %r3599, 2;
	add.s32 	%r3601, %r1428, %r3600;
	st.shared.f32 	[%r3601], %f3280;
	st.shared.f32 	[%r3601+256], %f3281;
	st.shared.f32 	[%r3601+512], %f3282;
	st.shared.f32 	[%r3601+768], %f3283;
$L__BB3_936:
	setp.gt.u32 	%p867, %r1298, 63;
	@%p867 bra 	$L__BB3_1313;
	@%p857 bra 	$L__BB3_942;
	ld.param.u32 	%r6209, [_Z61hand_gemm_kernel_blockmn_shared_l2_prefetch_splitK_transA_8x8ILi64ELi128ELi16ELi4ELi8EEviiiPfiS0_iS0_iff_param_4];
	setp.gt.u32 	%p869, %r1295, 3;
	cvt.s64.s32 	%rd2171, %r6306;
	add.s64 	%rd2172, %rd2171, %rd3;
	mul.lo.s32 	%r3602, %r1298, %r6209;
	cvt.s64.s32 	%rd2173, %r3602;
	add.s64 	%rd2174, %rd2172, %rd2173;
	shl.b64 	%rd2175, %rd2174, 2;
	add.s64 	%rd2176, %rd295, %rd2175;
	mul.wide.u32 	%rd2177, %r3423, 16;
	add.s64 	%rd299, %rd2176, %rd2177;
	ld.global.v4.f32 	{%f3284, %f3285, %f3286, %f3287}, [%rd299+64];
	shl.b32 	%r3603, %r3423, 8;
	add.s32 	%r3604, %r3603, %r1294;
	mov.u32 	%r3605, %ntid.y;
	add.s32 	%r3606, %r3604, %r3605;
	shl.b32 	%r3607, %r3606, 2;
	add.s32 	%r3608, %r1428, %r3607;
	st.shared.f32 	[%r3608], %f3284;
	st.shared.f32 	[%r3608+256], %f3285;
	st.shared.f32 	[%r3608+512], %f3286;
	st.shared.f32 	[%r3608+768], %f3287;
	@%p869 bra 	$L__BB3_942;
	setp.gt.u32 	%p870, %r1296, 3;
	mul.wide.s32 	%rd2178, %r1293, 16;
	add.s64 	%rd300, %rd299, %rd2178;
	ld.global.v4.f32 	{%f3288, %f3289, %f3290, %f3291}, [%rd300+64];
	shl.b32 	%r3609, %r1295, 8;
	add.s32 	%r3610, %r3609, %r1294;
	mov.u32 	%r3611, %ntid.y;
	add.s32 	%r3612, %r3610, %r3611;
	shl.b32 	%r3613, %r3612, 2;
	add.s32 	%r3614, %r1428, %r3613;
	st.shared.f32 	[%r3614], %f3288;
	st.shared.f32 	[%r3614+256], %f3289;
	st.shared.f32 	[%r3614+512], %f3290;
	st.shared.f32 	[%r3614+768], %f3291;
	@%p870 bra 	$L__BB3_942;
	setp.gt.u32 	%p871, %r1297, 3;
	mul.wide.s32 	%rd2179, %r1293, 16;
	add.s64 	%rd301, %rd300, %rd2179;
	ld.global.v4.f32 	{%f3292, %f3293, %f3294, %f3295}, [%rd301+64];
	shl.b32 	%r3615, %r1296, 8;
	add.s32 	%r3616, %r3615, %r1294;
	mov.u32 	%r3617, %ntid.y;
	add.s32 	%r3618, %r3616, %r3617;
	shl.b32 	%r3619, %r3618, 2;
	add.s32 	%r3620, %r1428, %r3619;
	st.shared.f32 	[%r3620], %f3292;
	st.shared.f32 	[%r3620+256], %f3293;
	st.shared.f32 	[%r3620+512], %f3294;
	st.shared.f32 	[%r3620+768], %f3295;
	@%p871 bra 	$L__BB3_942;
	mul.wide.s32 	%rd2180, %r1293, 16;
	add.s64 	%rd2181, %rd301, %rd2180;
	ld.global.v4.f32 	{%f3296, %f3297, %f3298, %f3299}, [%rd2181+64];
	shl.b32 	%r3621, %r1297, 8;
	add.s32 	%r3622, %r3621, %r1294;
	mov.u32 	%r3623, %ntid.y;
	add.s32 	%r3624, %r3622, %r3623;
	shl.b32 	%r3625, %r3624, 2;
	add.s32 	%r3626, %r1428, %r3625;
	st.shared.f32 	[%r3626], %f3296;
	st.shared.f32 	[%r3626+256], %f3297;
	st.shared.f32 	[%r3626+512], %f3298;
	st.shared.f32 	[%r3626+768], %f3299;
$L__BB3_942:
	setp.gt.u32 	%p872, %r1299, 63;
	@%p872 bra 	$L__BB3_1313;
	@%p857 bra 	$L__BB3_948;
	ld.param.u32 	%r6210, [_Z61hand_gemm_kernel_blockmn_shared_l2_prefetch_splitK_transA_8x8ILi64ELi128ELi16ELi4ELi8EEviiiPfiS0_iS0_iff_param_4];
	setp.gt.u32 	%p874, %r1295, 3;
	cvt.s64.s32 	%rd2182, %r6306;
	add.s64 	%rd2183, %rd2182, %rd3;
	mul.lo.s32 	%r3627, %r1299, %r6210;
	cvt.s64.s32 	%rd2184, %r3627;
	add.s64 	%rd2185, %rd2183, %rd2184;
	shl.b64 	%rd2186, %rd2185, 2;
	add.s64 	%rd2187, %rd295, %rd2186;
	mul.wide.u32 	%rd2188, %r3423, 16;
	add.s64 	%rd302, %rd2187, %rd2188;
	ld.global.v4.f32 	{%f3300, %f3301, %f3302, %f3303}, [%rd302+64];
	shl.b32 	%r3628, %r1300, 2;
	add.s32 	%r3629, %r1428, %r3628;
	st.shared.f32 	[%r3629], %f3300;
	st.shared.f32 	[%r3629+256], %f3301;
	st.shared.f32 	[%r3629+512], %f3302;
	st.shared.f32 	[%r3629+768], %f3303;
	@%p874 bra 	$L__BB3_948;
	setp.gt.u32 	%p875, %r1296, 3;
	mul.wide.s32 	%rd2189, %r1293, 16;
	add.s64 	%rd303, %rd302, %rd2189;
	ld.global.v4.f32 	{%f3304, %f3305, %f3306, %f3307}, [%rd303+64];
	shl.b32 	%r3630, %r1301, 2;
	add.s32 	%r3631, %r1428, %r3630;
	st.shared.f32 	[%r3631], %f3304;
	st.shared.f32 	[%r3631+256], %f3305;
	st.shared.f32 	[%r3631+512], %f3306;
	st.shared.f32 	[%r3631+768], %f3307;
	@%p875 bra 	$L__BB3_948;
	setp.gt.u32 	%p876, %r1297, 3;
	mul.wide.s32 	%rd2190, %r1293, 16;
	add.s64 	%rd304, %rd303, %rd2190;
	ld.global.v4.f32 	{%f3308, %f3309, %f3310, %f3311}, [%rd304+64];
	shl.b32 	%r3632, %r1302, 2;
	add.s32 	%r3633, %r1428, %r3632;
	st.shared.f32 	[%r3633], %f3308;
	st.shared.f32 	[%r3633+256], %f3309;
	st.shared.f32 	[%r3633+512], %f3310;
	st.shared.f32 	[%r3633+768], %f3311;
	@%p876 bra 	$L__BB3_948;
	mul.wide.s32 	%rd2191, %r1293, 16;
	add.s64 	%rd2192, %rd304, %rd2191;
	ld.global.v4.f32 	{%f3312, %f3313, %f3314, %f3315}, [%rd2192+64];
	shl.b32 	%r3634, %r1303, 2;
	add.s32 	%r3635, %r1428, %r3634;
	st.shared.f32 	[%r3635], %f3312;
	st.shared.f32 	[%r3635+256], %f3313;
	st.shared.f32 	[%r3635+512], %f3314;
	st.shared.f32 	[%r3635+768], %f3315;
$L__BB3_948:
	setp.gt.u32 	%p877, %r1304, 63;
	@%p877 bra 	$L__BB3_1313;
	@%p857 bra 	$L__BB3_954;
	ld.param.u32 	%r6211, [_Z61hand_gemm_kernel_blockmn_shared_l2_prefetch_splitK_transA_8x8ILi64ELi128ELi16ELi4ELi8EEviiiPfiS0_iS0_iff_param_4];
	setp.gt.u32 	%p879, %r1295, 3;
	cvt.s64.s32 	%rd2193, %r6306;
	add.s64 	%rd2194, %rd2193, %rd3;
	mul.lo.s32 	%r3636, %r1304, %r6211;
	cvt.s64.s32 	%rd2195, %r3636;
	add.s64 	%rd2196, %rd2194, %rd2195;
	shl.b64 	%rd2197, %rd2196, 2;
	add.s64 	%rd2198, %rd295, %rd2197;
	mul.wide.u32 	%rd2199, %r3423, 16;
	add.s64 	%rd305, %rd2198, %rd2199;
	ld.global.v4.f32 	{%f3316, %f3317, %f3318, %f3319}, [%rd305+64];
	mov.u32 	%r3637, %ntid.y;
	add.s32 	%r3638, %r1300, %r3637;
	shl.b32 	%r3639, %r3638, 2;
	add.s32 	%r3640, %r1428, %r3639;
	st.shared.f32 	[%r3640], %f3316;
	st.shared.f32 	[%r3640+256], %f3317;
	st.shared.f32 	[%r3640+512], %f3318;
	st.shared.f32 	[%r3640+768], %f3319;
	@%p879 bra 	$L__BB3_954;
	setp.gt.u32 	%p880, %r1296, 3;
	mul.wide.s32 	%rd2200, %r1293, 16;
	add.s64 	%rd306, %rd305, %rd2200;
	ld.global.v4.f32 	{%f3320, %f3321, %f3322, %f3323}, [%rd306+64];
	mov.u32 	%r3641, %ntid.y;
	add.s32 	%r3642, %r1301, %r3641;
	shl.b32 	%r3643, %r3642, 2;
	add.s32 	%r3644, %r1428, %r3643;
	st.shared.f32 	[%r3644], %f3320;
	st.shared.f32 	[%r3644+256], %f3321;
	st.shared.f32 	[%r3644+512], %f3322;
	st.shared.f32 	[%r3644+768], %f3323;
	@%p880 bra 	$L__BB3_954;
	setp.gt.u32 	%p881, %r1297, 3;
	mul.wide.s32 	%rd2201, %r1293, 16;
	add.s64 	%rd307, %rd306, %rd2201;
	ld.global.v4.f32 	{%f3324, %f3325, %f3326, %f3327}, [%rd307+64];
	mov.u32 	%r3645, %ntid.y;
	add.s32 	%r3646, %r1302, %r3645;
	shl.b32 	%r3647, %r3646, 2;
	add.s32 	%r3648, %r1428, %r3647;
	st.shared.f32 	[%r3648], %f3324;
	st.shared.f32 	[%r3648+256], %f3325;
	st.shared.f32 	[%r3648+512], %f3326;
	st.shared.f32 	[%r3648+768], %f3327;
	@%p881 bra 	$L__BB3_954;
	mul.wide.s32 	%rd2202, %r1293, 16;
	add.s64 	%rd2203, %rd307, %rd2202;
	ld.global.v4.f32 	{%f3328, %f3329, %f3330, %f3331}, [%rd2203+64];
	mov.u32 	%r3649, %ntid.y;
	add.s32 	%r3650, %r1303, %r3649;
	shl.b32 	%r3651, %r3650, 2;
	add.s32 	%r3652, %r1428, %r3651;
	st.shared.f32 	[%r3652], %f3328;
	st.shared.f32 	[%r3652+256], %f3329;
	st.shared.f32 	[%r3652+512], %f3330;
	st.shared.f32 	[%r3652+768], %f3331;
$L__BB3_954:
	setp.gt.u32 	%p882, %r1305, 63;
	@%p882 bra 	$L__BB3_1313;
	@%p857 bra 	$L__BB3_960;
	ld.param.u32 	%r6212, [_Z61hand_gemm_kernel_blockmn_shared_l2_prefetch_splitK_transA_8x8ILi64ELi128ELi16ELi4ELi8EEviiiPfiS0_iS0_iff_param_4];
	setp.gt.u32 	%p884, %r1295, 3;
	cvt.s64.s32 	%rd2204, %r6306;
	add.s64 	%rd2205, %rd2204, %rd3;
	mul.lo.s32 	%r3653, %r1305, %r6212;
	cvt.s64.s32 	%rd2206, %r3653;
	add.s64 	%rd2207, %rd2205, %rd2206;
	shl.b64 	%rd2208, %rd2207, 2;
	add.s64 	%rd2209, %rd295, %rd2208;
	mul.wide.u32 	%rd2210, %r3423, 16;
	add.s64 	%rd308, %rd2209, %rd2210;
	ld.global.v4.f32 	{%f3332, %f3333, %f3334, %f3335}, [%rd308+64];
	mov.u32 	%r3654, %ntid.y;
	add.s32 	%r3655, %r1300, %r3654;
	add.s32 	%r3656, %r3655, %r3654;
	shl.b32 	%r3657, %r3656, 2;
	add.s32 	%r3658, %r1428, %r3657;
	st.shared.f32 	[%r3658], %f3332;
	st.shared.f32 	[%r3658+256], %f3333;
	st.shared.f32 	[%r3658+512], %f3334;
	st.shared.f32 	[%r3658+768], %f3335;
	@%p884 bra 	$L__BB3_960;
	setp.gt.u32 	%p885, %r1296, 3;
	mul.wide.s32 	%rd2211, %r1293, 16;
	add.s64 	%rd309, %rd308, %rd2211;
	ld.global.v4.f32 	{%f3336, %f3337, %f3338, %f3339}, [%rd309+64];
	mov.u32 	%r3659, %ntid.y;
	add.s32 	%r3660, %r1301, %r3659;
	add.s32 	%r3661, %r3660, %r3659;
	shl.b32 	%r3662, %r3661, 2;
	add.s32 	%r3663, %r1428, %r3662;
	st.shared.f32 	[%r3663], %f3336;
	st.shared.f32 	[%r3663+256], %f3337;
	st.shared.f32 	[%r3663+512], %f3338;
	st.shared.f32 	[%r3663+768], %f3339;
	@%p885 bra 	$L__BB3_960;
	setp.gt.u32 	%p886, %r1297, 3;
	mul.wide.s32 	%rd2212, %r1293, 16;
	add.s64 	%rd310, %rd309, %rd2212;
	ld.global.v4.f32 	{%f3340, %f3341, %f3342, %f3343}, [%rd310+64];
	mov.u32 	%r3664, %ntid.y;
	add.s32 	%r3665, %r1302, %r3664;
	add.s32 	%r3666, %r3665, %r3664;
	shl.b32 	%r3667, %r3666, 2;
	add.s32 	%r3668, %r1428, %r3667;
	st.shared.f32 	[%r3668], %f3340;
	st.shared.f32 	[%r3668+256], %f3341;
	st.shared.f32 	[%r3668+512], %f3342;
	st.shared.f32 	[%r3668+768], %f3343;
	@%p886 bra 	$L__BB3_960;
	mul.wide.s32 	%rd2213, %r1293, 16;
	add.s64 	%rd2214, %rd310, %rd2213;
	ld.global.v4.f32 	{%f3344, %f3345, %f3346, %f3347}, [%rd2214+64];
	mov.u32 	%r3669, %ntid.y;
	add.s32 	%r3670, %r1303, %r3669;
	add.s32 	%r3671, %r3670, %r3669;
	shl.b32 	%r3672, %r3671, 2;
	add.s32 	%r3673, %r1428, %r3672;
	st.shared.f32 	[%r3673], %f3344;
	st.shared.f32 	[%r3673+256], %f3345;
	st.shared.f32 	[%r3673+512], %f3346;
	st.shared.f32 	[%r3673+768], %f3347;
$L__BB3_960:
	setp.gt.u32 	%p887, %r1306, 63;
	@%p887 bra 	$L__BB3_1313;
	@%p857 bra 	$L__BB3_966;
	ld.param.u32 	%r6213, [_Z61hand_gemm_kernel_blockmn_shared_l2_prefetch_splitK_transA_8x8ILi64ELi128ELi16ELi4ELi8EEviiiPfiS0_iS0_iff_param_4];
	setp.gt.u32 	%p889, %r1295, 3;
	cvt.s64.s32 	%rd2215, %r6306;
	add.s64 	%rd2216, %rd2215, %rd3;
	mul.lo.s32 	%r3674, %r1306, %r6213;
	cvt.s64.s32 	%rd2217, %r3674;
	add.s64 	%rd2218, %rd2216, %rd2217;
	shl.b64 	%rd2219, %rd2218, 2;
	add.s64 	%rd2220, %rd295, %rd2219;
	mul.wide.u32 	%rd2221, %r3423, 16;
	add.s64 	%rd311, %rd2220, %rd2221;
	ld.global.v4.f32 	{%f3348, %f3349, %f3350, %f3351}, [%rd311+64];
	mov.u32 	%r3675, %ntid.y;
	add.s32 	%r3676, %r1300, %r3675;
	add.s32 	%r3677, %r3676, %r3675;
	add.s32 	%r3678, %r3677, %r3675;
	shl.b32 	%r3679, %r3678, 2;
	add.s32 	%r3680, %r1428, %r3679;
	st.shared.f32 	[%r3680], %f3348;
	st.shared.f32 	[%r3680+256], %f3349;
	st.shared.f32 	[%r3680+512], %f3350;
	st.shared.f32 	[%r3680+768], %f3351;
	@%p889 bra 	$L__BB3_966;
	setp.gt.u32 	%p890, %r1296, 3;
	mul.wide.s32 	%rd2222, %r1293, 16;
	add.s64 	%rd312, %rd311, %rd2222;
	ld.global.v4.f32 	{%f3352, %f3353, %f3354, %f3355}, [%rd312+64];
	mov.u32 	%r3681, %ntid.y;
	add.s32 	%r3682, %r1301, %r3681;
	add.s32 	%r3683, %r3682, %r3681;
	add.s32 	%r3684, %r3683, %r3681;
	shl.b32 	%r3685, %r3684, 2;
	add.s32 	%r3686, %r1428, %r3685;
	st.shared.f32 	[%r3686], %f3352;
	st.shared.f32 	[%r3686+256], %f3353;
	st.shared.f32 	[%r3686+512], %f3354;
	st.shared.f32 	[%r3686+768], %f3355;
	@%p890 bra 	$L__BB3_966;
	setp.gt.u32 	%p891, %r1297, 3;
	mul.wide.s32 	%rd2223, %r1293, 16;
	add.s64 	%rd313, %rd312, %rd2223;
	ld.global.v4.f32 	{%f3356, %f3357, %f3358, %f3359}, [%rd313+64];
	mov.u32 	%r3687, %ntid.y;
	add.s32 	%r3688, %r1302, %r3687;
	add.s32 	%r3689, %r3688, %r3687;
	add.s32 	%r3690, %r3689, %r3687;
	shl.b32 	%r3691, %r3690, 2;
	add.s32 	%r3692, %r1428, %r3691;
	st.shared.f32 	[%r3692], %f3356;
	st.shared.f32 	[%r3692+256], %f3357;
	st.shared.f32 	[%r3692+512], %f3358;
	st.shared.f32 	[%r3692+768], %f3359;
	@%p891 bra 	$L__BB3_966;
	mul.wide.s32 	%rd2224, %r1293, 16;
	add.s64 	%rd2225, %rd313, %rd2224;
	ld.global.v4.f32 	{%f3360, %f3361, %f3362, %f3363}, [%rd2225+64];
	mov.u32 	%r3693, %ntid.y;
	add.s32 	%r3694, %r1303, %r3693;
	add.s32 	%r3695, %r3694, %r3693;
	add.s32 	%r3696, %r3695, %r3693;
	shl.b32 	%r3697, %r3696, 2;
	add.s32 	%r3698, %r1428, %r3697;
	st.shared.f32 	[%r3698], %f3360;
	st.shared.f32 	[%r3698+256], %f3361;
	st.shared.f32 	[%r3698+512], %f3362;
	st.shared.f32 	[%r3698+768], %f3363;
$L__BB3_966:
	setp.gt.u32 	%p892, %r1307, 63;
	@%p892 bra 	$L__BB3_1313;
	@%p857 bra 	$L__BB3_972;
	ld.param.u32 	%r6214, [_Z61hand_gemm_kernel_blockmn_shared_l2_prefetch_splitK_transA_8x8ILi64ELi128ELi16ELi4ELi8EEviiiPfiS0_iS0_iff_param_4];
	setp.gt.u32 	%p894, %r1295, 3;
	cvt.s64.s32 	%rd2226, %r6306;
	add.s64 	%rd2227, %rd2226, %rd3;
	mul.lo.s32 	%r3699, %r1307, %r6214;
	cvt.s64.s32 	%rd2228, %r3699;
	add.s64 	%rd2229, %rd2227, %rd2228;
	shl.b64 	%rd2230, %rd2229, 2;
	add.s64 	%rd2231, %rd295, %rd2230;
	mul.wide.u32 	%rd2232, %r3423, 16;
	add.s64 	%rd314, %rd2231, %rd2232;
	ld.global.v4.f32 	{%f3364, %f3365, %f3366, %f3367}, [%rd314+64];
	mov.u32 	%r3700, %ntid.y;
	add.s32 	%r3701, %r1300, %r3700;
	add.s32 	%r3702, %r3701, %r3700;
	add.s32 	%r3703, %r3702, %r3700;
	add.s32 	%r3704, %r3703, %r3700;
	shl.b32 	%r3705, %r3704, 2;
	add.s32 	%r3706, %r1428, %r3705;
	st.shared.f32 	[%r3706], %f3364;
	st.shared.f32 	[%r3706+256], %f3365;
	st.shared.f32 	[%r3706+512], %f3366;
	st.shared.f32 	[%r3706+768], %f3367;
	@%p894 bra 	$L__BB3_972;
	setp.gt.u32 	%p895, %r1296, 3;
	mul.wide.s32 	%rd2233, %r1293, 16;
	add.s64 	%rd315, %rd314, %rd2233;
	ld.global.v4.f32 	{%f3368, %f3369, %f3370, %f3371}, [%rd315+64];
	mov.u32 	%r3707, %ntid.y;
	add.s32 	%r3708, %r1301, %r3707;
	add.s32 	%r3709, %r3708, %r3707;
	add.s32 	%r3710, %r3709, %r3707;
	add.s32 	%r3711, %r3710, %r3707;
	shl.b32 	%r3712, %r3711, 2;
	add.s32 	%r3713, %r1428, %r3712;
	st.shared.f32 	[%r3713], %f3368;
	st.shared.f32 	[%r3713+256], %f3369;
	st.shared.f32 	[%r3713+512], %f3370;
	st.shared.f32 	[%r3713+768], %f3371;
	@%p895 bra 	$L__BB3_972;
	setp.gt.u32 	%p896, %r1297, 3;
	mul.wide.s32 	%rd2234, %r1293, 16;
	add.s64 	%rd316, %rd315, %rd2234;
	ld.global.v4.f32 	{%f3372, %f3373, %f3374, %f3375}, [%rd316+64];
	mov.u32 	%r3714, %ntid.y;
	add.s32 	%r3715, %r1302, %r3714;
	add.s32 	%r3716, %r3715, %r3714;
	add.s32 	%r3717, %r3716, %r3714;
	add.s32 	%r3718, %r3717, %r3714;
	shl.b32 	%r3719, %r3718, 2;
	add.s32 	%r3720, %r1428, %r3719;
	st.shared.f32 	[%r3720], %f3372;
	st.shared.f32 	[%r3720+256], %f3373;
	st.shared.f32 	[%r3720+512], %f3374;
	st.shared.f32 	[%r3720+768], %f3375;
	@%p896 bra 	$L__BB3_972;
	mul.wide.s32 	%rd2235, %r1293, 16;
	add.s64 	%rd2236, %rd316, %rd2235;
	ld.global.v4.f32 	{%f3376, %f3377, %f3378, %f3379}, [%rd2236+64];
	mov.u32 	%r3721, %ntid.y;
	add.s32 	%r3722, %r1303, %r3721;
	add.s32 	%r3723, %r3722, %r3721;
	add.s32 	%r3724, %r3723, %r3721;
	add.s32 	%r3725, %r3724, %r3721;
	shl.b32 	%r3726, %r3725, 2;
	add.s32 	%r3727, %r1428, %r3726;
	st.shared.f32 	[%r3727], %f3376;
	st.shared.f32 	[%r3727+256], %f3377;
	st.shared.f32 	[%r3727+512], %f3378;
	st.shared.f32 	[%r3727+768], %f3379;
$L__BB3_972:
	setp.gt.u32 	%p897, %r1308, 63;
	@%p897 bra 	$L__BB3_1313;
	@%p857 bra 	$L__BB3_978;
	ld.param.u32 	%r6215, [_Z61hand_gemm_kernel_blockmn_shared_l2_prefetch_splitK_transA_8x8ILi64ELi128ELi16ELi4ELi8EEviiiPfiS0_iS0_iff_param_4];
	setp.gt.u32 	%p899, %r1295, 3;
	cvt.s64.s32 	%rd2237, %r6306;
	add.s64 	%rd2238, %rd2237, %rd3;
	mul.lo.s32 	%r3728, %r1308, %r6215;
	cvt.s64.s32 	%rd2239, %r3728;
	add.s64 	%rd2240, %rd2238, %rd2239;
	shl.b64 	%rd2241, %rd2240, 2;
	add.s64 	%rd2242, %rd295, %rd2241;
	mul.wide.u32 	%rd2243, %r3423, 16;
	add.s64 	%rd317, %rd2242, %rd2243;
	ld.global.v4.f32 	{%f3380, %f3381, %f3382, %f3383}, [%rd317+64];
	mov.u32 	%r3729, %ntid.y;
	add.s32 	%r3730, %r1300, %r3729;
	add.s32 	%r3731, %r3730, %r3729;
	add.s32 	%r3732, %r3731, %r3729;
	add.s32 	%r3733, %r3732, %r3729;
	add.s32 	%r3734, %r3733, %r3729;
	shl.b32 	%r3735, %r3734, 2;
	add.s32 	%r3736, %r1428, %r3735;
	st.shared.f32 	[%r3736], %f3380;
	st.shared.f32 	[%r3736+256], %f3381;
	st.shared.f32 	[%r3736+512], %f3382;
	st.shared.f32 	[%r3736+768], %f3383;
	@%p899 bra 	$L__BB3_978;
	setp.gt.u32 	%p900, %r1296, 3;
	mul.wide.s32 	%rd2244, %r1293, 16;
	add.s64 	%rd318, %rd317, %rd2244;
	ld.global.v4.f32 	{%f3384, %f3385, %f3386, %f3387}, [%rd318+64];
	shl.b32 	%r3737, %r1309, 2;
	add.s32 	%r3738, %r1428, %r3737;
	st.shared.f32 	[%r3738], %f3384;
	st.shared.f32 	[%r3738+256], %f3385;
	st.shared.f32 	[%r3738+512], %f3386;
	st.shared.f32 	[%r3738+768], %f3387;
	@%p900 bra 	$L__BB3_978;
	setp.gt.u32 	%p901, %r1297, 3;
	mul.wide.s32 	%rd2245, %r1293, 16;
	add.s64 	%rd319, %rd318, %rd2245;
	ld.global.v4.f32 	{%f3388, %f3389, %f3390, %f3391}, [%rd319+64];
	shl.b32 	%r3739, %r1310, 2;
	add.s32 	%r3740, %r1428, %r3739;
	st.shared.f32 	[%r3740], %f3388;
	st.shared.f32 	[%r3740+256], %f3389;
	st.shared.f32 	[%r3740+512], %f3390;
	st.shared.f32 	[%r3740+768], %f3391;
	@%p901 bra 	$L__BB3_978;
	mul.wide.s32 	%rd2246, %r1293, 16;
	add.s64 	%rd2247, %rd319, %rd2246;
	ld.global.v4.f32 	{%f3392, %f3393, %f3394, %f3395}, [%rd2247+64];
	shl.b32 	%r3741, %r1311, 2;
	add.s32 	%r3742, %r1428, %r3741;
	st.shared.f32 	[%r3742], %f3392;
	st.shared.f32 	[%r3742+256], %f3393;
	st.shared.f32 	[%r3742+512], %f3394;
	st.shared.f32 	[%r3742+768], %f3395;
$L__BB3_978:
	setp.gt.u32 	%p902, %r1312, 63;
	@%p902 bra 	$L__BB3_1313;
	@%p857 bra 	$L__BB3_984;
	ld.param.u32 	%r6216, [_Z61hand_gemm_kernel_blockmn_shared_l2_prefetch_splitK_transA_8x8ILi64ELi128ELi16ELi4ELi8EEviiiPfiS0_iS0_iff_param_4];
	setp.gt.u32 	%p904, %r1295, 3;
	cvt.s64.s32 	%rd2248, %r6306;
	add.s64 	%rd2249, %rd2248, %rd3;
	mul.lo.s32 	%r3743, %r1312, %r6216;
	cvt.s64.s32 	%rd2250, %r3743;
	add.s64 	%rd2251, %rd2249, %rd2250;
	shl.b64 	%rd2252, %rd2251, 2;
	add.s64 	%rd2253, %rd295, %rd2252;
	mul.wide.u32 	%rd2254, %r3423, 16;
	add.s64 	%rd320, %rd2253, %rd2254;
	ld.global.v4.f32 	{%f3396, %f3397, %f3398, %f3399}, [%rd320+64];
	shl.b32 	%r3744, %r1313, 2;
	add.s32 	%r3745, %r1428, %r3744;
	st.shared.f32 	[%r3745], %f3396;
	st.shared.f32 	[%r3745+256], %f3397;
	st.shared.f32 	[%r3745+512], %f3398;
	st.shared.f32 	[%r3745+768], %f3399;
	@%p904 bra 	$L__BB3_984;
	setp.gt.u32 	%p905, %r1296, 3;
	mul.wide.s32 	%rd2255, %r1293, 16;
	add.s64 	%rd321, %rd320, %rd2255;
	ld.global.v4.f32 	{%f3400, %f3401, %f3402, %f3403}, [%rd321+64];
	shl.b32 	%r3746, %r1314, 2;
	add.s32 	%r3747, %r1428, %r3746;
	st.shared.f32 	[%r3747], %f3400;
	st.shared.f32 	[%r3747+256], %f3401;
	st.shared.f32 	[%r3747+512], %f3402;
	st.shared.f32 	[%r3747+768], %f3403;
	@%p905 bra 	$L__BB3_984;
	setp.gt.u32 	%p906, %r1297, 3;
	mul.wide.s32 	%rd2256, %r1293, 16;
	add.s64 	%rd322, %rd321, %rd2256;
	ld.global.v4.f32 	{%f3404, %f3405, %f3406, %f3407}, [%rd322+64];
	shl.b32 	%r3748, %r1315, 2;
	add.s32 	%r3749, %r1428, %r3748;
	st.shared.f32 	[%r3749], %f3404;
	st.shared.f32 	[%r3749+256], %f3405;
	st.shared.f32 	[%r3749+512], %f3406;
	st.shared.f32 	[%r3749+768], %f3407;
	@%p906 bra 	$L__BB3_984;
	mul.wide.s32 	%rd2257, %r1293, 16;
	add.s64 	%rd2258, %rd322, %rd2257;
	ld.global.v4.f32 	{%f3408, %f3409, %f3410, %f3411}, [%rd2258+64];
	shl.b32 	%r3750, %r1316, 2;
	add.s32 	%r3751, %r1428, %r3750;
	st.shared.f32 	[%r3751], %f3408;
	st.shared.f32 	[%r3751+256], %f3409;
	st.shared.f32 	[%r3751+512], %f3410;
	st.shared.f32 	[%r3751+768], %f3411;
$L__BB3_984:
	setp.gt.u32 	%p907, %r1317, 63;
	@%p907 bra 	$L__BB3_1313;
	mov.u32 	%r3752, %ntid.y;
	add.s32 	%r1429, %r1316, %r3752;
	@%p857 bra 	$L__BB3_990;
	ld.param.u32 	%r6217, [_Z61hand_gemm_kernel_blockmn_shared_l2_prefetch_splitK_transA_8x8ILi64ELi128ELi16ELi4ELi8EEviiiPfiS0_iS0_iff_param_4];
	setp.gt.u32 	%p909, %r1295, 3;
	cvt.s64.s32 	%rd2259, %r6306;
	add.s64 	%rd2260, %rd2259, %rd3;
	mul.lo.s32 	%r3753, %r1317, %r6217;
	cvt.s64.s32 	%rd2261, %r3753;
	add.s64 	%rd2262, %rd2260, %rd2261;
	shl.b64 	%rd2263, %rd2262, 2;
	add.s64 	%rd2264, %rd295, %rd2263;
	mul.wide.u32 	%rd2265, %r3423, 16;
	add.s64 	%rd323, %rd2264, %rd2265;
	ld.global.v4.f32 	{%f3412, %f3413, %f3414, %f3415}, [%rd323+64];
	shl.b32 	%r3754, %r1318, 2;
	add.s32 	%r3755, %r1428, %r3754;
	st.shared.f32 	[%r3755], %f3412;
	st.shared.f32 	[%r3755+256], %f3413;
	st.shared.f32 	[%r3755+512], %f3414;
	st.shared.f32 	[%r3755+768], %f3415;
	@%p909 bra 	$L__BB3_990;
	setp.gt.u32 	%p910, %r1296, 3;
	mul.wide.s32 	%rd2266, %r1293, 16;
	add.s64 	%rd324, %rd323, %rd2266;
	ld.global.v4.f32 	{%f3416, %f3417, %f3418, %f3419}, [%rd324+64];
	shl.b32 	%r3756, %r1319, 2;
	add.s32 	%r3757, %r1428, %r3756;
	st.shared.f32 	[%r3757], %f3416;
	st.shared.f32 	[%r3757+256], %f3417;
	st.shared.f32 	[%r3757+512], %f3418;
	st.shared.f32 	[%r3757+768], %f3419;
	@%p910 bra 	$L__BB3_990;
	setp.gt.u32 	%p911, %r1297, 3;
	mul.wide.s32 	%rd2267, %r1293, 16;
	add.s64 	%rd325, %rd324, %rd2267;
	ld.global.v4.f32 	{%f3420, %f3421, %f3422, %f3423}, [%rd325+64];
	shl.b32 	%r3758, %r1320, 2;
	add.s32 	%r3759, %r1428, %r3758;
	st.shared.f32 	[%r3759], %f3420;
	st.shared.f32 	[%r3759+256], %f3421;
	st.shared.f32 	[%r3759+512], %f3422;
	st.shared.f32 	[%r3759+768], %f3423;
	@%p911 bra 	$L__BB3_990;
	mul.wide.s32 	%rd2268, %r1293, 16;
	add.s64 	%rd2269, %rd325, %rd2268;
	ld.global.v4.f32 	{%f3424, %f3425, %f3426, %f3427}, [%rd2269+64];
	shl.b32 	%r3760, %r1429, 2;
	add.s32 	%r3761, %r1428, %r3760;
	st.shared.f32 	[%r3761], %f3424;
	st.shared.f32 	[%r3761+256], %f3425;
	st.shared.f32 	[%r3761+512], %f3426;
	st.shared.f32 	[%r3761+768], %f3427;
$L__BB3_990:
	setp.gt.u32 	%p912, %r1321, 63;
	@%p912 bra 	$L__BB3_1313;
	@%p857 bra 	$L__BB3_996;
	ld.param.u32 	%r6218, [_Z61hand_gemm_kernel_blockmn_shared_l2_prefetch_splitK_transA_8x8ILi64ELi128ELi16ELi4ELi8EEviiiPfiS0_iS0_iff_param_4];
	setp.gt.u32 	%p914, %r1295, 3;
	cvt.s64.s32 	%rd2270, %r6306;
	add.s64 	%rd2271, %rd2270, %rd3;
	mul.lo.s32 	%r3762, %r1321, %r6218;
	cvt.s64.s32 	%rd2272, %r3762;
	add.s64 	%rd2273, %rd2271, %rd2272;
	shl.b64 	%rd2274, %rd2273, 2;
	add.s64 	%rd2275, %rd295, %rd2274;
	mul.wide.u32 	%rd2276, %r3423, 16;
	add.s64 	%rd326, %rd2275, %rd2276;
	ld.global.v4.f32 	{%f3428, %f3429, %f3430, %f3431}, [%rd326+64];
	mov.u32 	%r3763, %ntid.y;
	add.s32 	%r3764, %r1318, %r3763;
	shl.b32 	%r3765, %r3764, 2;
	add.s32 	%r3766, %r1428, %r3765;
	st.shared.f32 	[%r3766], %f3428;
	st.shared.f32 	[%r3766+256], %f3429;
	st.shared.f32 	[%r3766+512], %f3430;
	st.shared.f32 	[%r3766+768], %f3431;
	@%p914 bra 	$L__BB3_996;
	setp.gt.u32 	%p915, %r1296, 3;
	mul.wide.s32 	%rd2277, %r1293, 16;
	add.s64 	%rd327, %rd326, %rd2277;
	ld.global.v4.f32 	{%f3432, %f3433, %f3434, %f3435}, [%rd327+64];
	mov.u32 	%r3767, %ntid.y;
	add.s32 	%r3768, %r1319, %r3767;
	shl.b32 	%r3769, %r3768, 2;
	add.s32 	%r3770, %r1428, %r3769;
	st.shared.f32 	[%r3770], %f3432;
	st.shared.f32 	[%r3770+256], %f3433;
	st.shared.f32 	[%r3770+512], %f3434;
	st.shared.f32 	[%r3770+768], %f3435;
	@%p915 bra 	$L__BB3_996;
	setp.gt.u32 	%p916, %r1297, 3;
	mul.wide.s32 	%rd2278, %r1293, 16;
	add.s64 	%rd328, %rd327, %rd2278;
	ld.global.v4.f32 	{%f3436, %f3437, %f3438, %f3439}, [%rd328+64];
	mov.u32 	%r3771, %ntid.y;
	add.s32 	%r3772, %r1320, %r3771;
	shl.b32 	%r3773, %r3772, 2;
	add.s32 	%r3774, %r1428, %r3773;
	st.shared.f32 	[%r3774], %f3436;
	st.shared.f32 	[%r3774+256], %f3437;
	st.shared.f32 	[%r3774+512], %f3438;
	st.shared.f32 	[%r3774+768], %f3439;
	@%p916 bra 	$L__BB3_996;
	mul.wide.s32 	%rd2279, %r1293, 16;
	add.s64 	%rd2280, %rd328, %rd2279;
	ld.global.v4.f32 	{%f3440, %f3441, %f3442, %f3443}, [%rd2280+64];
	mov.u32 	%r3775, %ntid.y;
	add.s32 	%r3776, %r1429, %r3775;
	shl.b32 	%r3777, %r3776, 2;
	add.s32 	%r3778, %r1428, %r3777;
	st.shared.f32 	[%r3778], %f3440;
	st.shared.f32 	[%r3778+256], %f3441;
	st.shared.f32 	[%r3778+512], %f3442;
	st.shared.f32 	[%r3778+768], %f3443;
$L__BB3_996:
	setp.gt.u32 	%p917, %r1322, 63;
	@%p917 bra 	$L__BB3_1313;
	@%p857 bra 	$L__BB3_1002;
	ld.param.u32 	%r6219, [_Z61hand_gemm_kernel_blockmn_shared_l2_prefetch_splitK_transA_8x8ILi64ELi128ELi16ELi4ELi8EEviiiPfiS0_iS0_iff_param_4];
	setp.gt.u32 	%p919, %r1295, 3;
	cvt.s64.s32 	%rd2281, %r6306;
	add.s64 	%rd2282, %rd2281, %rd3;
	mul.lo.s32 	%r3779, %r1322, %r6219;
	cvt.s64.s32 	%rd2283, %r3779;
	add.s64 	%rd2284, %rd2282, %rd2283;
	shl.b64 	%rd2285, %rd2284, 2;
	add.s64 	%rd2286, %rd295, %rd2285;
	mul.wide.u32 	%rd2287, %r3423, 16;
	add.s64 	%rd329, %rd2286, %rd2287;
	ld.global.v4.f32 	{%f3444, %f3445, %f3446, %f3447}, [%rd329+64];
	mov.u32 	%r3780, %ntid.y;
	add.s32 	%r3781, %r1318, %r3780;
	add.s32 	%r3782, %r3781, %r3780;
	shl.b32 	%r3783, %r3782, 2;
	add.s32 	%r3784, %r1428, %r3783;
	st.shared.f32 	[%r3784], %f3444;
	st.shared.f32 	[%r3784+256], %f3445;
	st.shared.f32 	[%r3784+512], %f3446;
	st.shared.f32 	[%r3784+768], %f3447;
	@%p919 bra 	$L__BB3_1002;
	setp.gt.u32 	%p920, %r1296, 3;
	mul.wide.s32 	%rd2288, %r1293, 16;
	add.s64 	%rd330, %rd329, %rd2288;
	ld.global.v4.f32 	{%f3448, %f3449, %f3450, %f3451}, [%rd330+64];
	mov.u32 	%r3785, %ntid.y;
	add.s32 	%r3786, %r1319, %r3785;
	add.s32 	%r3787, %r3786, %r3785;
	shl.b32 	%r3788, %r3787, 2;
	add.s32 	%r3789, %r1428, %r3788;
	st.shared.f32 	[%r3789], %f3448;
	st.shared.f32 	[%r3789+256], %f3449;
	st.shared.f32 	[%r3789+512], %f3450;
	st.shared.f32 	[%r3789+768], %f3451;
	@%p920 bra 	$L__BB3_1002;
	setp.gt.u32 	%p921, %r1297, 3;
	mul.wide.s32 	%rd2289, %r1293, 16;
	add.s64 	%rd331, %rd330, %rd2289;
	ld.global.v4.f32 	{%f3452, %f3453, %f3454, %f3455}, [%rd331+64];
	mov.u32 	%r3790, %ntid.y;
	add.s32 	%r3791, %r1320, %r3790;
	add.s32 	%r3792, %r3791, %r3790;
	shl.b32 	%r3793, %r3792, 2;
	add.s32 	%r3794, %r1428, %r3793;
	st.shared.f32 	[%r3794], %f3452;
	st.shared.f32 	[%r3794+256], %f3453;
	st.shared.f32 	[%r3794+512], %f3454;
	st.shared.f32 	[%r3794+768], %f3455;
	@%p921 bra 	$L__BB3_1002;
	mul.wide.s32 	%rd2290, %r1293, 16;
	add.s64 	%rd2291, %rd331, %rd2290;
	ld.global.v4.f32 	{%f3456, %f3457, %f3458, %f3459}, [%rd2291+64];
	mov.u32 	%r3795, %ntid.y;
	add.s32 	%r3796, %r1429, %r3795;
	add.s32 	%r3797, %r3796, %r3795;
	shl.b32 	%r3798, %r3797, 2;
	add.s32 	%r3799, %r1428, %r3798;
	st.shared.f32 	[%r3799], %f3456;
	st.shared.f32 	[%r3799+256], %f3457;
	st.shared.f32 	[%r3799+512], %f3458;
	st.shared.f32 	[%r3799+768], %f3459;
$L__BB3_1002:
	setp.gt.u32 	%p922, %r1323, 63;
	@%p922 bra 	$L__BB3_1313;
	@%p857 bra 	$L__BB3_1008;
	ld.param.u32 	%r6220, [_Z61hand_gemm_kernel_blockmn_shared_l2_prefetch_splitK_transA_8x8ILi64ELi128ELi16ELi4ELi8EEviiiPfiS0_iS0_iff_param_4];
	setp.gt.u32 	%p924, %r1295, 3;
	cvt.s64.s32 	%rd2292, %r6306;
	add.s64 	%rd2293, %rd2292, %rd3;
	mul.lo.s32 	%r3800, %r1323, %r6220;
	cvt.s64.s32 	%rd2294, %r3800;
	add.s64 	%rd2295, %rd2293, %rd2294;
	shl.b64 	%rd2296, %rd2295, 2;
	add.s64 	%rd2297, %rd295, %rd2296;
	mul.wide.u32 	%rd2298, %r3423, 16;
	add.s64 	%rd332, %rd2297, %rd2298;
	ld.global.v4.f32 	{%f3460, %f3461, %f3462, %f3463}, [%rd332+64];
	mov.u32 	%r3801, %ntid.y;
	add.s32 	%r3802, %r1318, %r3801;
	add.s32 	%r3803, %r3802, %r3801;
	add.s32 	%r3804, %r3803, %r3801;
	shl.b32 	%r3805, %r3804, 2;
	add.s32 	%r3806, %r1428, %r3805;
	st.shared.f32 	[%r3806], %f3460;
	st.shared.f32 	[%r3806+256], %f3461;
	st.shared.f32 	[%r3806+512], %f3462;
	st.shared.f32 	[%r3806+768], %f3463;
	@%p924 bra 	$L__BB3_1008;
	setp.gt.u32 	%p925, %r1296, 3;
	mul.wide.s32 	%rd2299, %r1293, 16;
	add.s64 	%rd333, %rd332, %rd2299;
	ld.global.v4.f32 	{%f3464, %f3465, %f3466, %f3467}, [%rd333+64];
	mov.u32 	%r3807, %ntid.y;
	add.s32 	%r3808, %r1319, %r3807;
	add.s32 	%r3809, %r3808, %r3807;
	add.s32 	%r3810, %r3809, %r3807;
	shl.b32 	%r3811, %r3810, 2;
	add.s32 	%r3812, %r1428, %r3811;
	st.shared.f32 	[%r3812], %f3464;
	st.shared.f32 	[%r3812+256], %f3465;
	st.shared.f32 	[%r3812+512], %f3466;
	st.shared.f32 	[%r3812+768], %f3467;
	@%p925 bra 	$L__BB3_1008;
	setp.gt.u32 	%p926, %r1297, 3;
	mul.wide.s32 	%rd2300, %r1293, 16;
	add.s64 	%rd334, %rd333, %rd2300;
	ld.global.v4.f32 	{%f3468, %f3469, %f3470, %f3471}, [%rd334+64];
	mov.u32 	%r3813, %ntid.y;
	add.s32 	%r3814, %r1320, %r3813;
	add.s32 	%r3815, %r3814, %r3813;
	add.s32 	%r3816, %r3815, %r3813;
	shl.b32 	%r3817, %r3816, 2;
	add.s32 	%r3818, %r1428, %r3817;
	st.shared.f32 	[%r3818], %f3468;
	st.shared.f32 	[%r3818+256], %f3469;
	st.shared.f32 	[%r3818+512], %f3470;
	st.shared.f32 	[%r3818+768], %f3471;
	@%p926 bra 	$L__BB3_1008;
	mul.wide.s32 	%rd2301, %r1293, 16;
	add.s64 	%rd2302, %rd334, %rd2301;
	ld.global.v4.f32 	{%f3472, %f3473, %f3474, %f3475}, [%rd2302+64];
	mov.u32 	%r3819, %ntid.y;
	add.s32 	%r3820, %r1429, %r3819;
	add.s32 	%r3821, %r3820, %r3819;
	add.s32 	%r3822, %r3821, %r3819;
	shl.b32 	%r3823, %r3822, 2;
	add.s32 	%r3824, %r1428, %r3823;
	st.shared.f32 	[%r3824], %f3472;
	st.shared.f32 	[%r3824+256], %f3473;
	st.shared.f32 	[%r3824+512], %f3474;
	st.shared.f32 	[%r3824+768], %f3475;
$L__BB3_1008:
	setp.gt.u32 	%p927, %r1324, 63;
	@%p927 bra 	$L__BB3_1313;
	@%p857 bra 	$L__BB3_1014;
	ld.param.u32 	%r6221, [_Z61hand_gemm_kernel_blockmn_shared_l2_prefetch_splitK_transA_8x8ILi64ELi128ELi16ELi4ELi8EEviiiPfiS0_iS0_iff_param_4];
	setp.gt.u32 	%p929, %r1295, 3;
	cvt.s64.s32 	%rd2303, %r6306;
	add.s64 	%rd2304, %rd2303, %rd3;
	mul.lo.s32 	%r3825, %r1324, %r6221;
	cvt.s64.s32 	%rd2305, %r3825;
	add.s64 	%rd2306, %rd2304, %rd2305;
	shl.b64 	%rd2307, %rd2306, 2;
	add.s64 	%rd2308, %rd295, %rd2307;
	mul.wide.u32 	%rd2309, %r3423, 16;
	add.s64 	%rd335, %rd2308, %rd2309;
	ld.global.v4.f32 	{%f3476, %f3477, %f3478, %f3479}, [%rd335+64];
	mov.u32 	%r3826, %ntid.y;
	add.s32 	%r3827, %r1318, %r3826;
	add.s32 	%r3828, %r3827, %r3826;
	add.s32 	%r3829, %r3828, %r3826;
	add.s32 	%r3830, %r3829, %r3826;
	shl.b32 	%r3831, %r3830, 2;
	add.s32 	%r3832, %r1428, %r3831;
	st.shared.f32 	[%r3832], %f3476;
	st.shared.f32 	[%r3832+256], %f3477;
	st.shared.f32 	[%r3832+512], %f3478;
	st.shared.f32 	[%r3832+768], %f3479;
	@%p929 bra 	$L__BB3_1014;
	setp.gt.u32 	%p930, %r1296, 3;
	mul.wide.s32 	%rd2310, %r1293, 16;
	add.s64 	%rd336, %rd335, %rd2310;
	ld.global.v4.f32 	{%f3480, %f3481, %f3482, %f3483}, [%rd336+64];
	mov.u32 	%r3833, %ntid.y;
	add.s32 	%r3834, %r1319, %r3833;
	add.s32 	%r3835, %r3834, %r3833;
	add.s32 	%r3836, %r3835, %r3833;
	add.s32 	%r3837, %r3836, %r3833;
	shl.b32 	%r3838, %r3837, 2;
	add.s32 	%r3839, %r1428, %r3838;
	st.shared.f32 	[%r3839], %f3480;
	st.shared.f32 	[%r3839+256], %f3481;
	st.shared.f32 	[%r3839+512], %f3482;
	st.shared.f32 	[%r3839+768], %f3483;
	@%p930 bra 	$L__BB3_1014;
	setp.gt.u32 	%p931, %r1297, 3;
	mul.wide.s32 	%rd2311, %r1293, 16;
	add.s64 	%rd337, %rd336, %rd2311;
	ld.global.v4.f32 	{%f3484, %f3485, %f3486, %f3487}, [%rd337+64];
	mov.u32 	%r3840, %ntid.y;
	add.s32 	%r3841, %r1320, %r3840;
	add.s32 	%r3842, %r3841, %r3840;
	add.s32 	%r3843, %r3842, %r3840;
	add.s32 	%r3844, %r3843, %r3840;
	shl.b32 	%r3845, %r3844, 2;
	add.s32 	%r3846, %r1428, %r3845;
	st.shared.f32 	[%r3846], %f3484;
	st.shared.f32 	[%r3846+256], %f3485;
	st.shared.f32 	[%r3846+512], %f3486;
	st.shared.f32 	[%r3846+768], %f3487;
	@%p931 bra 	$L__BB3_1014;
	mul.wide.s32 	%rd2312, %r1293, 16;
	add.s64 	%rd2313, %rd337, %rd2312;
	ld.global.v4.f32 	{%f3488, %f3489, %f3490, %f3491}, [%rd2313+64];
	mov.u32 	%r3847, %ntid.y;
	add.s32 	%r3848, %r1429, %r3847;
	add.s32 	%r3849, %r3848, %r3847;
	add.s32 	%r3850, %r3849, %r3847;
	add.s32 	%r3851, %r3850, %r3847;
	shl.b32 	%r3852, %r3851, 2;
	add.s32 	%r3853, %r1428, %r3852;
	st.shared.f32 	[%r3853], %f3488;
	st.shared.f32 	[%r3853+256], %f3489;
	st.shared.f32 	[%r3853+512], %f3490;
	st.shared.f32 	[%r3853+768], %f3491;
$L__BB3_1014:
	setp.gt.u32 	%p932, %r1325, 63;
	@%p932 bra 	$L__BB3_1313;
	@%p857 bra 	$L__BB3_1020;
	ld.param.u32 	%r6222, [_Z61hand_gemm_kernel_blockmn_shared_l2_prefetch_splitK_transA_8x8ILi64ELi128ELi16ELi4ELi8EEviiiPfiS0_iS0_iff_param_4];
	setp.gt.u32 	%p934, %r1295, 3;
	cvt.s64.s32 	%rd2314, %r6306;
	add.s64 	%rd2315, %rd2314, %rd3;
	mul.lo.s32 	%r3854, %r1325, %r6222;
	cvt.s64.s32 	%rd2316, %r3854;
	add.s64 	%rd2317, %rd2315, %rd2316;
	shl.b64 	%rd2318, %rd2317, 2;
	add.s64 	%rd2319, %rd295, %rd2318;
	mul.wide.u32 	%rd2320, %r3423, 16;
	add.s64 	%rd338, %rd2319, %rd2320;
	ld.global.v4.f32 	{%f3492, %f3493, %f3494, %f3495}, [%rd338+64];
	mov.u32 	%r3855, %ntid.y;
	add.s32 	%r3856, %r1318, %r3855;
	add.s32 	%r3857, %r3856, %r3855;
	add.s32 	%r3858, %r3857, %r3855;
	add.s32 	%r3859, %r3858, %r3855;
	add.s32 	%r3860, %r3859, %r3855;
	shl.b32 	%r3861, %r3860, 2;
	add.s32 	%r3862, %r1428, %r3861;
	st.shared.f32 	[%r3862], %f3492;
	st.shared.f32 	[%r3862+256], %f3493;
	st.shared.f32 	[%r3862+512], %f3494;
	st.shared.f32 	[%r3862+768], %f3495;
	@%p934 bra 	$L__BB3_1020;
	setp.gt.u32 	%p935, %r1296, 3;
	mul.wide.s32 	%rd2321, %r1293, 16;
	add.s64 	%rd339, %rd338, %rd2321;
	ld.global.v4.f32 	{%f3496, %f3497, %f3498, %f3499}, [%rd339+64];
	mov.u32 	%r3863, %ntid.y;
	add.s32 	%r3864, %r1319, %r3863;
	add.s32 	%r3865, %r3864, %r3863;
	add.s32 	%r3866, %r3865, %r3863;
	add.s32 	%r3867, %r3866, %r3863;
	add.s32 	%r3868, %r3867, %r3863;
	shl.b32 	%r3869, %r3868, 2;
	add.s32 	%r3870, %r1428, %r3869;
	st.shared.f32 	[%r3870], %f3496;
	st.shared.f32 	[%r3870+256], %f3497;
	st.shared.f32 	[%r3870+512], %f3498;
	st.shared.f32 	[%r3870+768], %f3499;
	@%p935 bra 	$L__BB3_1020;
	setp.gt.u32 	%p936, %r1297, 3;
	mul.wide.s32 	%rd2322, %r1293, 16;
	add.s64 	%rd340, %rd339, %rd2322;
	ld.global.v4.f32 	{%f3500, %f3501, %f3502, %f3503}, [%rd340+64];
	mov.u32 	%r3871, %ntid.y;
	add.s32 	%r3872, %r1320, %r3871;
	add.s32 	%r3873, %r3872, %r3871;
	add.s32 	%r3874, %r3873, %r3871;
	add.s32 	%r3875, %r3874, %r3871;
	add.s32 	%r3876, %r3875, %r3871;
	shl.b32 	%r3877, %r3876, 2;
	add.s32 	%r3878, %r1428, %r3877;
	st.shared.f32 	[%r3878], %f3500;
	st.shared.f32 	[%r3878+256], %f3501;
	st.shared.f32 	[%r3878+512], %f3502;
	st.shared.f32 	[%r3878+768], %f3503;
	@%p936 bra 	$L__BB3_1020;
	mul.wide.s32 	%rd2323, %r1293, 16;
	add.s64 	%rd2324, %rd340, %rd2323;
	ld.global.v4.f32 	{%f3504, %f3505, %f3506, %f3507}, [%rd2324+64];
	mov.u32 	%r3879, %ntid.y;
	add.s32 	%r3880, %r1429, %r3879;
	add.s32 	%r3881, %r3880, %r3879;
	add.s32 	%r3882, %r3881, %r3879;
	add.s32 	%r3883, %r3882, %r3879;
	add.s32 	%r3884, %r3883, %r3879;
	shl.b32 	%r3885, %r3884, 2;
	add.s32 	%r3886, %r1428, %r3885;
	st.shared.f32 	[%r3886], %f3504;
	st.shared.f32 	[%r3886+256], %f3505;
	st.shared.f32 	[%r3886+512], %f3506;
	st.shared.f32 	[%r3886+768], %f3507;
$L__BB3_1020:
	mov.u32 	%r3887, %ntid.y;
	add.s32 	%r3888, %r1325, %r3887;
	setp.gt.u32 	%p937, %r3888, 63;
	@%p937 bra 	$L__BB3_1313;
	@%p857 bra 	$L__BB3_1026;
	ld.param.u32 	%r6223, [_Z61hand_gemm_kernel_blockmn_shared_l2_prefetch_splitK_transA_8x8ILi64ELi128ELi16ELi4ELi8EEviiiPfiS0_iS0_iff_param_4];
	setp.gt.u32 	%p939, %r1295, 3;
	cvt.s64.s32 	%rd2325, %r6306;
	add.s64 	%rd2326, %rd2325, %rd3;
	mov.u32 	%r3889, %ntid.y;
	add.s32 	%r3890, %r1325, %r3889;
	mul.lo.s32 	%r3891, %r3890, %r6223;
	cvt.s64.s32 	%rd2327, %r3891;
	add.s64 	%rd2328, %rd2326, %rd2327;
	shl.b64 	%rd2329, %rd2328, 2;
	add.s64 	%rd2330, %rd295, %rd2329;
	mul.wide.u32 	%rd2331, %r3423, 16;
	add.s64 	%rd341, %rd2330, %rd2331;
	ld.global.v4.f32 	{%f3508, %f3509, %f3510, %f3511}, [%rd341+64];
	add.s32 	%r3892, %r1318, %r3889;
	add.s32 	%r3893, %r3892, %r3889;
	add.s32 	%r3894, %r3893, %r3889;
	add.s32 	%r3895, %r3894, %r3889;
	add.s32 	%r3896, %r3895, %r3889;
	add.s32 	%r3897, %r3896, %r3889;
	shl.b32 	%r3898, %r3897, 2;
	add.s32 	%r3899, %r1428, %r3898;
	st.shared.f32 	[%r3899], %f3508;
	st.shared.f32 	[%r3899+256], %f3509;
	st.shared.f32 	[%r3899+512], %f3510;
	st.shared.f32 	[%r3899+768], %f3511;
	@%p939 bra 	$L__BB3_1026;
	setp.gt.u32 	%p940, %r1296, 3;
	mul.wide.s32 	%rd2332, %r1293, 16;
	add.s64 	%rd342, %rd341, %rd2332;
	ld.global.v4.f32 	{%f3512, %f3513, %f3514, %f3515}, [%rd342+64];
	mov.u32 	%r3900, %ntid.y;
	add.s32 	%r3901, %r1319, %r3900;
	add.s32 	%r3902, %r3901, %r3900;
	add.s32 	%r3903, %r3902, %r3900;
	add.s32 	%r3904, %r3903, %r3900;
	add.s32 	%r3905, %r3904, %r3900;
	add.s32 	%r3906, %r3905, %r3900;
	shl.b32 	%r3907, %r3906, 2;
	add.s32 	%r3908, %r1428, %r3907;
	st.shared.f32 	[%r3908], %f3512;
	st.shared.f32 	[%r3908+256], %f3513;
	st.shared.f32 	[%r3908+512], %f3514;
	st.shared.f32 	[%r3908+768], %f3515;
	@%p940 bra 	$L__BB3_1026;
	setp.gt.u32 	%p941, %r1297, 3;
	mul.wide.s32 	%rd2333, %r1293, 16;
	add.s64 	%rd343, %rd342, %rd2333;
	ld.global.v4.f32 	{%f3516, %f3517, %f3518, %f3519}, [%rd343+64];
	mov.u32 	%r3909, %ntid.y;
	add.s32 	%r3910, %r1320, %r3909;
	add.s32 	%r3911, %r3910, %r3909;
	add.s32 	%r3912, %r3911, %r3909;
	add.s32 	%r3913, %r3912, %r3909;
	add.s32 	%r3914, %r3913, %r3909;
	add.s32 	%r3915, %r3914, %r3909;
	shl.b32 	%r3916, %r3915, 2;
	add.s32 	%r3917, %r1428, %r3916;
	st.shared.f32 	[%r3917], %f3516;
	st.shared.f32 	[%r3917+256], %f3517;
	st.shared.f32 	[%r3917+512], %f3518;
	st.shared.f32 	[%r3917+768], %f3519;
	@%p941 bra 	$L__BB3_1026;
	mul.wide.s32 	%rd2334, %r1293, 16;
	add.s64 	%rd2335, %rd343, %rd2334;
	ld.global.v4.f32 	{%f3520, %f3521, %f3522, %f3523}, [%rd2335+64];
	mov.u32 	%r3918, %ntid.y;
	add.s32 	%r3919, %r1429, %r3918;
	add.s32 	%r3920, %r3919, %r3918;
	add.s32 	%r3921, %r3920, %r3918;
	add.s32 	%r3922, %r3921, %r3918;
	add.s32 	%r3923, %r3922, %r3918;
	add.s32 	%r3924, %r3923, %r3918;
	shl.b32 	%r3925, %r3924, 2;
	add.s32 	%r3926, %r1428, %r3925;
	st.shared.f32 	[%r3926], %f3520;
	st.shared.f32 	[%r3926+256], %f3521;
	st.shared.f32 	[%r3926+512], %f3522;
	st.shared.f32 	[%r3926+768], %f3523;
$L__BB3_1026:
	mov.u32 	%r3927, %ntid.y;
	add.s32 	%r3928, %r1325, %r3927;
	add.s32 	%r3929, %r3928, %r3927;
	setp.gt.u32 	%p942, %r3929, 63;
	@%p942 bra 	$L__BB3_1313;
	@%p857 bra 	$L__BB3_1032;
	ld.param.u32 	%r6224, [_Z61hand_gemm_kernel_blockmn_shared_l2_prefetch_splitK_transA_8x8ILi64ELi128ELi16ELi4ELi8EEviiiPfiS0_iS0_iff_param_4];
	setp.gt.u32 	%p944, %r1295, 3;
	cvt.s64.s32 	%rd2336, %r6306;
	add.s64 	%rd2337, %rd2336, %rd3;
	mov.u32 	%r3930, %ntid.y;
	add.s32 	%r3931, %r1325, %r3930;
	add.s32 	%r3932, %r3931, %r3930;
	mul.lo.s32 	%r3933, %r3932, %r6224;
	cvt.s64.s32 	%rd2338, %r3933;
	add.s64 	%rd2339, %rd2337, %rd2338;
	shl.b64 	%rd2340, %rd2339, 2;
	add.s64 	%rd2341, %rd295, %rd2340;
	mul.wide.u32 	%rd2342, %r3423, 16;
	add.s64 	%rd344, %rd2341, %rd2342;
	ld.global.v4.f32 	{%f3524, %f3525, %f3526, %f3527}, [%rd344+64];
	add.s32 	%r3934, %r1318, %r3930;
	add.s32 	%r3935, %r3934, %r3930;
	add.s32 	%r3936, %r3935, %r3930;
	add.s32 	%r3937, %r3936, %r3930;
	add.s32 	%r3938, %r3937, %r3930;
	add.s32 	%r3939, %r3938, %r3930;
	add.s32 	%r3940, %r3939, %r3930;
	shl.b32 	%r3941, %r3940, 2;
	add.s32 	%r3942, %r1428, %r3941;
	st.shared.f32 	[%r3942], %f3524;
	st.shared.f32 	[%r3942+256], %f3525;
	st.shared.f32 	[%r3942+512], %f3526;
	st.shared.f32 	[%r3942+768], %f3527;
	@%p944 bra 	$L__BB3_1032;
	setp.gt.u32 	%p945, %r1296, 3;
	mul.wide.s32 	%rd2343, %r1293, 16;
	add.s64 	%rd345, %rd344, %rd2343;
	ld.global.v4.f32 	{%f3528, %f3529, %f3530, %f3531}, [%rd345+64];
	mov.u32 	%r3943, %ntid.y;
	add.s32 	%r3944, %r1319, %r3943;
	add.s32 	%r3945, %r3944, %r3943;
	add.s32 	%r3946, %r3945, %r3943;
	add.s32 	%r3947, %r3946, %r3943;
	add.s32 	%r3948, %r3947, %r3943;
	add.s32 	%r3949, %r3948, %r3943;
	add.s32 	%r3950, %r3949, %r3943;
	shl.b32 	%r3951, %r3950, 2;
	add.s32 	%r3952, %r1428, %r3951;
	st.shared.f32 	[%r3952], %f3528;
	st.shared.f32 	[%r3952+256], %f3529;
	st.shared.f32 	[%r3952+512], %f3530;
	st.shared.f32 	[%r3952+768], %f3531;
	@%p945 bra 	$L__BB3_1032;
	setp.gt.u32 	%p946, %r1297, 3;
	mul.wide.s32 	%rd2344, %r1293, 16;
	add.s64 	%rd346, %rd345, %rd2344;
	ld.global.v4.f32 	{%f3532, %f3533, %f3534, %f3535}, [%rd346+64];
	mov.u32 	%r3953, %ntid.y;
	add.s32 	%r3954, %r1320, %r3953;
	add.s32 	%r3955, %r3954, %r3953;
	add.s32 	%r3956, %r3955, %r3953;
	add.s32 	%r3957, %r3956, %r3953;
	add.s32 	%r3958, %r3957, %r3953;
	add.s32 	%r3959, %r3958, %r3953;
	add.s32 	%r3960, %r3959, %r3953;
	shl.b32 	%r3961, %r3960, 2;
	add.s32 	%r3962, %r1428, %r3961;
	st.shared.f32 	[%r3962], %f3532;
	st.shared.f32 	[%r3962+256], %f3533;
	st.shared.f32 	[%r3962+512], %f3534;
	st.shared.f32 	[%r3962+768], %f3535;
	@%p946 bra 	$L__BB3_1032;
	mul.wide.s32 	%rd2345, %r1293, 16;
	add.s64 	%rd2346, %rd346, %rd2345;
	ld.global.v4.f32 	{%f3536, %f3537, %f3538, %f3539}, [%rd2346+64];
	mov.u32 	%r3963, %ntid.y;
	add.s32 	%r3964, %r1429, %r3963;
	add.s32 	%r3965, %r3964, %r3963;
	add.s32 	%r3966, %r3965, %r3963;
	add.s32 	%r3967, %r3966, %r3963;
	add.s32 	%r3968, %r3967, %r3963;
	add.s32 	%r3969, %r3968, %r3963;
	add.s32 	%r3970, %r3969, %r3963;
	shl.b32 	%r3971, %r3970, 2;
	add.s32 	%r3972, %r1428, %r3971;
	st.shared.f32 	[%r3972], %f3536;
	st.shared.f32 	[%r3972+256], %f3537;
	st.shared.f32 	[%r3972+512], %f3538;
	st.shared.f32 	[%r3972+768], %f3539;
$L__BB3_1032:
	mov.u32 	%r3973, %ntid.y;
	add.s32 	%r3974, %r1325, %r3973;
	add.s32 	%r3975, %r3974, %r3973;
	add.s32 	%r3976, %r3975, %r3973;
	setp.gt.u32 	%p947, %r3976, 63;
	@%p947 bra 	$L__BB3_1313;
	@%p857 bra 	$L__BB3_1038;
	ld.param.u32 	%r6225, [_Z61hand_gemm_kernel_blockmn_shared_l2_prefetch_splitK_transA_8x8ILi64ELi128ELi16ELi4ELi8EEviiiPfiS0_iS0_iff_param_4];
	setp.gt.u32 	%p949, %r1295, 3;
	cvt.s64.s32 	%rd2347, %r6306;
	add.s64 	%rd2348, %rd2347, %rd3;
	mov.u32 	%r3977, %ntid.y;
	add.s32 	%r3978, %r1325, %r3977;
	add.s32 	%r3979, %r3978, %r3977;
	add.s32 	%r3980, %r3979, %r3977;
	mul.lo.s32 	%r3981, %r3980, %r6225;
	cvt.s64.s32 	%rd2349, %r3981;
	add.s64 	%rd2350, %rd2348, %rd2349;
	shl.b64 	%rd2351, %rd2350, 2;
	add.s64 	%rd2352, %rd295, %rd2351;
	mul.wide.u32 	%rd2353, %r3423, 16;
	add.s64 	%rd347, %rd2352, %rd2353;
	ld.global.v4.f32 	{%f3540, %f3541, %f3542, %f3543}, [%rd347+64];
	add.s32 	%r3982, %r1318, %r3977;
	add.s32 	%r3983, %r3982, %r3977;
	add.s32 	%r3984, %r3983, %r3977;
	add.s32 	%r3985, %r3984, %r3977;
	add.s32 	%r3986, %r3985, %r3977;
	add.s32 	%r3987, %r3986, %r3977;
	add.s32 	%r3988, %r3987, %r3977;
	add.s32 	%r3989, %r3988, %r3977;
	shl.b32 	%r3990, %r3989, 2;
	add.s32 	%r3991, %r1428, %r3990;
	st.shared.f32 	[%r3991], %f3540;
	st.shared.f32 	[%r3991+256], %f3541;
	st.shared.f32 	[%r3991+512], %f3542;
	st.shared.f32 	[%r3991+768], %f3543;
	@%p949 bra 	$L__BB3_1038;
	setp.gt.u32 	%p950, %r1296, 3;
	mul.wide.s32 	%rd2354, %r1293, 16;
	add.s64 	%rd348, %rd347, %rd2354;
	ld.global.v4.f32 	{%f3544, %f3545, %f3546, %f3547}, [%rd348+64];
	mov.u32 	%r3992, %ntid.y;
	add.s32 	%r3993, %r1319, %r3992;
	add.s32 	%r3994, %r3993, %r3992;
	add.s32 	%r3995, %r3994, %r3992;
	add.s32 	%r3996, %r3995, %r3992;
	add.s32 	%r3997, %r3996, %r3992;
	add.s32 	%r3998, %r3997, %r3992;
	add.s32 	%r3999, %r3998, %r3992;
	add.s32 	%r4000, %r3999, %r3992;
	shl.b32 	%r4001, %r4000, 2;
	add.s32 	%r4002, %r1428, %r4001;
	st.shared.f32 	[%r4002], %f3544;
	st.shared.f32 	[%r4002+256], %f3545;
	st.shared.f32 	[%r4002+512], %f3546;
	st.shared.f32 	[%r4002+768], %f3547;
	@%p950 bra 	$L__BB3_1038;
	setp.gt.u32 	%p951, %r1297, 3;
	mul.wide.s32 	%rd2355, %r1293, 16;
	add.s64 	%rd349, %rd348, %rd2355;
	ld.global.v4.f32 	{%f3548, %f3549, %f3550, %f3551}, [%rd349+64];
	mov.u32 	%r4003, %ntid.y;
	add.s32 	%r4004, %r1320, %r4003;
	add.s32 	%r4005, %r4004, %r4003;
	add.s32 	%r4006, %r4005, %r4003;
	add.s32 	%r4007, %r4006, %r4003;
	add.s32 	%r4008, %r4007, %r4003;
	add.s32 	%r4009, %r4008, %r4003;
	add.s32 	%r4010, %r4009, %r4003;
	add.s32 	%r4011, %r4010, %r4003;
	shl.b32 	%r4012, %r4011, 2;
	add.s32 	%r4013, %r1428, %r4012;
	st.shared.f32 	[%r4013], %f3548;
	st.shared.f32 	[%r4013+256], %f3549;
	st.shared.f32 	[%r4013+512], %f3550;
	st.shared.f32 	[%r4013+768], %f3551;
	@%p951 bra 	$L__BB3_1038;
	mul.wide.s32 	%rd2356, %r1293, 16;
	add.s64 	%rd2357, %rd349, %rd2356;
	ld.global.v4.f32 	{%f3552, %f3553, %f3554, %f3555}, [%rd2357+64];
	mov.u32 	%r4014, %ntid.y;
	add.s32 	%r4015, %r1429, %r4014;
	add.s32 	%r4016, %r4015, %r4014;
	add.s32 	%r4017, %r4016, %r4014;
	add.s32 	%r4018, %r4017, %r4014;
	add.s32 	%r4019, %r4018, %r4014;
	add.s32 	%r4020, %r4019, %r4014;
	add.s32 	%r4021, %r4020, %r4014;
	add.s32 	%r4022, %r4021, %r4014;
	shl.b32 	%r4023, %r4022, 2;
	add.s32 	%r4024, %r1428, %r4023;
	st.shared.f32 	[%r4024], %f3552;
	st.shared.f32 	[%r4024+256], %f3553;
	st.shared.f32 	[%r4024+512], %f3554;
	st.shared.f32 	[%r4024+768], %f3555;
$L__BB3_1038:
	mov.u32 	%r4025, %ntid.y;
	add.s32 	%r4026, %r1325, %r4025;
	add.s32 	%r4027, %r4026, %r4025;
	add.s32 	%r4028, %r4027, %r4025;
	add.s32 	%r4029, %r4028, %r4025;
	setp.gt.u32 	%p952, %r4029, 63;
	@%p952 bra 	$L__BB3_1313;
	@%p857 bra 	$L__BB3_1044;
	ld.param.u32 	%r6226, [_Z61hand_gemm_kernel_blockmn_shared_l2_prefetch_splitK_transA_8x8ILi64ELi128ELi16ELi4ELi8EEviiiPfiS0_iS0_iff_param_4];
	setp.gt.u32 	%p954, %r1295, 3;
	cvt.s64.s32 	%rd2358, %r6306;
	add.s64 	%rd2359, %rd2358, %rd3;
	mov.u32 	%r4030, %ntid.y;
	add.s32 	%r4031, %r1325, %r4030;
	add.s32 	%r4032, %r4031, %r4030;
	add.s32 	%r4033, %r4032, %r4030;
	add.s32 	%r4034, %r4033, %r4030;
	mul.lo.s32 	%r4035, %r4034, %r6226;
	cvt.s64.s32 	%rd2360, %r4035;
	add.s64 	%rd2361, %rd2359, %rd2360;
	shl.b64 	%rd2362, %rd2361, 2;
	add.s64 	%rd2363, %rd295, %rd2362;
	mul.wide.u32 	%rd2364, %r3423, 16;
	add.s64 	%rd350, %rd2363, %rd2364;
	ld.global.v4.f32 	{%f3556, %f3557, %f3558, %f3559}, [%rd350+64];
	shl.b32 	%r4036, %r1326, 2;
	add.s32 	%r4037, %r1428, %r4036;
	st.shared.f32 	[%r4037], %f3556;
	st.shared.f32 	[%r4037+256], %f3557;
	st.shared.f32 	[%r4037+512], %f3558;
	st.shared.f32 	[%r4037+768], %f3559;
	@%p954 bra 	$L__BB3_1044;
	setp.gt.u32 	%p955, %r1296, 3;
	mul.wide.s32 	%rd2365, %r1293, 16;
	add.s64 	%rd351, %rd350, %rd2365;
	ld.global.v4.f32 	{%f3560, %f3561, %f3562, %f3563}, [%rd351+64];
	shl.b32 	%r4038, %r1327, 2;
	add.s32 	%r4039, %r1428, %r4038;
	st.shared.f32 	[%r4039], %f3560;
	st.shared.f32 	[%r4039+256], %f3561;
	st.shared.f32 	[%r4039+512], %f3562;
	st.shared.f32 	[%r4039+768], %f3563;
	@%p955 bra 	$L__BB3_1044;
	setp.gt.u32 	%p956, %r1297, 3;
	mul.wide.s32 	%rd2366, %r1293, 16;
	add.s64 	%rd352, %rd351, %rd2366;
	ld.global.v4.f32 	{%f3564, %f3565, %f3566, %f3567}, [%rd352+64];
	shl.b32 	%r4040, %r1328, 2;
	add.s32 	%r4041, %r1428, %r4040;
	st.shared.f32 	[%r4041], %f3564;
	st.shared.f32 	[%r4041+256], %f3565;
	st.shared.f32 	[%r4041+512], %f3566;
	st.shared.f32 	[%r4041+768], %f3567;
	@%p956 bra 	$L__BB3_1044;
	mul.wide.s32 	%rd2367, %r1293, 16;
	add.s64 	%rd2368, %rd352, %rd2367;
	ld.global.v4.f32 	{%f3568, %f3569, %f3570, %f3571}, [%rd2368+64];
	shl.b32 	%r4042, %r1329, 2;
	add.s32 	%r4043, %r1428, %r4042;
	st.shared.f32 	[%r4043], %f3568;
	st.shared.f32 	[%r4043+256], %f3569;
	st.shared.f32 	[%r4043+512], %f3570;
	st.shared.f32 	[%r4043+768], %f3571;
$L__BB3_1044:
	setp.gt.u32 	%p957, %r1330, 63;
	@%p957 bra 	$L__BB3_1313;
	@%p857 bra 	$L__BB3_1050;
	ld.param.u32 	%r6227, [_Z61hand_gemm_kernel_blockmn_shared_l2_prefetch_splitK_transA_8x8ILi64ELi128ELi16ELi4ELi8EEviiiPfiS0_iS0_iff_param_4];
	setp.gt.u32 	%p959, %r1295, 3;
	cvt.s64.s32 	%rd2369, %r6306;
	add.s64 	%rd2370, %rd2369, %rd3;
	mul.lo.s32 	%r4044, %r1330, %r6227;
	cvt.s64.s32 	%rd2371, %r4044;
	add.s64 	%rd2372, %rd2370, %rd2371;
	shl.b64 	%rd2373, %rd2372, 2;
	add.s64 	%rd2374, %rd295, %rd2373;
	mul.wide.u32 	%rd2375, %r3423, 16;
	add.s64 	%rd353, %rd2374, %rd2375;
	ld.global.v4.f32 	{%f3572, %f3573, %f3574, %f3575}, [%rd353+64];
	shl.b32 	%r4045, %r1331, 2;
	add.s32 	%r4046, %r1428, %r4045;
	st.shared.f32 	[%r4046], %f3572;
	st.shared.f32 	[%r4046+256], %f3573;
	st.shared.f32 	[%r4046+512], %f3574;
	st.shared.f32 	[%r4046+768], %f3575;
	@%p959 bra 	$L__BB3_1050;
	setp.gt.u32 	%p960, %r1296, 3;
	mul.wide.s32 	%rd2376, %r1293, 16;
	add.s64 	%rd354, %rd353, %rd2376;
	ld.global.v4.f32 	{%f3576, %f3577, %f3578, %f3579}, [%rd354+64];
	shl.b32 	%r4047, %r1332, 2;
	add.s32 	%r4048, %r1428, %r4047;
	st.shared.f32 	[%r4048], %f3576;
	st.shared.f32 	[%r4048+256], %f3577;
	st.shared.f32 	[%r4048+512], %f3578;
	st.shared.f32 	[%r4048+768], %f3579;
	@%p960 bra 	$L__BB3_1050;
	setp.gt.u32 	%p961, %r1297, 3;
	mul.wide.s32 	%rd2377, %r1293, 16;
	add.s64 	%rd355, %rd354, %rd2377;
	ld.global.v4.f32 	{%f3580, %f3581, %f3582, %f3583}, [%rd355+64];
	shl.b32 	%r4049, %r1333, 2;
	add.s32 	%r4050, %r1428, %r4049;
	st.shared.f32 	[%r4050], %f3580;
	st.shared.f32 	[%r4050+256], %f3581;
	st.shared.f32 	[%r4050+512], %f3582;
	st.shared.f32 	[%r4050+768], %f3583;
	@%p961 bra 	$L__BB3_1050;
	mul.wide.s32 	%rd2378, %r1293, 16;
	add.s64 	%rd2379, %rd355, %rd2378;
	ld.global.v4.f32 	{%f3584, %f3585, %f3586, %f3587}, [%rd2379+64];
	shl.b32 	%r4051, %r1334, 2;
	add.s32 	%r4052, %r1428, %r4051;
	st.shared.f32 	[%r4052], %f3584;
	st.shared.f32 	[%r4052+256], %f3585;
	st.shared.f32 	[%r4052+512], %f3586;
	st.shared.f32 	[%r4052+768], %f3587;
$L__BB3_1050:
	setp.gt.u32 	%p962, %r1335, 63;
	@%p962 bra 	$L__BB3_1313;
	@%p857 bra 	$L__BB3_1056;
	ld.param.u32 	%r6228, [_Z61hand_gemm_kernel_blockmn_shared_l2_prefetch_splitK_transA_8x8ILi64ELi128ELi16ELi4ELi8EEviiiPfiS0_iS0_iff_param_4];
	setp.gt.u32 	%p964, %r1295, 3;
	cvt.s64.s32 	%rd2380, %r6306;
	add.s64 	%rd2381, %rd2380, %rd3;
	mul.lo.s32 	%r4053, %r1335, %r6228;
	cvt.s64.s32 	%rd2382, %r4053;
	add.s64 	%rd2383, %rd2381, %rd2382;
	shl.b64 	%rd2384, %rd2383, 2;
	add.s64 	%rd2385, %rd295, %rd2384;
	mul.wide.u32 	%rd2386, %r3423, 16;
	add.s64 	%rd356, %rd2385, %rd2386;
	ld.global.v4.f32 	{%f3588, %f3589, %f3590, %f3591}, [%rd356+64];
	shl.b32 	%r4054, %r1336, 2;
	add.s32 	%r4055, %r1428, %r4054;
	st.shared.f32 	[%r4055], %f3588;
	st.shared.f32 	[%r4055+256], %f3589;
	st.shared.f32 	[%r4055+512], %f3590;
	st.shared.f32 	[%r4055+768], %f3591;
	@%p964 bra 	$L__BB3_1056;
	setp.gt.u32 	%p965, %r1296, 3;
	mul.wide.s32 	%rd2387, %r1293, 16;
	add.s64 	%rd357, %rd356, %rd2387;
	ld.global.v4.f32 	{%f3592, %f3593, %f3594, %f3595}, [%rd357+64];
	shl.b32 	%r4056, %r1337, 2;
	add.s32 	%r4057, %r1428, %r4056;
	st.shared.f32 	[%r4057], %f3592;
	st.shared.f32 	[%r4057+256], %f3593;
	st.shared.f32 	[%r4057+512], %f3594;
	st.shared.f32 	[%r4057+768], %f3595;
	@%p965 bra 	$L__BB3_1056;
	setp.gt.u32 	%p966, %r1297, 3;
	mul.wide.s32 	%rd2388, %r1293, 16;
	add.s64 	%rd358, %rd357, %rd2388;
	ld.global.v4.f32 	{%f3596, %f3597, %f3598, %f3599}, [%rd358+64];
	shl.b32 	%r4058, %r1338, 2;
	add.s32 	%r4059, %r1428, %r4058;
	st.shared.f32 	[%r4059], %f3596;
	st.shared.f32 	[%r4059+256], %f3597;
	st.shared.f32 	[%r4059+512], %f3598;
	st.shared.f32 	[%r4059+768], %f3599;
	@%p966 bra 	$L__BB3_1056;
	mul.wide.s32 	%rd2389, %r1293, 16;
	add.s64 	%rd2390, %rd358, %rd2389;
	ld.global.v4.f32 	{%f3600, %f3601, %f3602, %f3603}, [%rd2390+64];
	shl.b32 	%r4060, %r1339, 2;
	add.s32 	%r4061, %r1428, %r4060;
	st.shared.f32 	[%r4061], %f3600;
	st.shared.f32 	[%r4061+256], %f3601;
	st.shared.f32 	[%r4061+512], %f3602;
	st.shared.f32 	[%r4061+768], %f3603;
$L__BB3_1056:
	setp.gt.u32 	%p967, %r1340, 63;
	@%p967 bra 	$L__BB3_1313;
	@%p857 bra 	$L__BB3_1062;
	ld.param.u32 	%r6229, [_Z61hand_gemm_kernel_blockmn_shared_l2_prefetch_splitK_transA_8x8ILi64ELi128ELi16ELi4ELi8EEviiiPfiS0_iS0_iff_param_4];
	setp.gt.u32 	%p969, %r1295, 3;
	cvt.s64.s32 	%rd2391, %r6306;
	add.s64 	%rd2392, %rd2391, %rd3;
	mul.lo.s32 	%r4062, %r1340, %r6229;
	cvt.s64.s32 	%rd2393, %r4062;
	add.s64 	%rd2394, %rd2392, %rd2393;
	shl.b64 	%rd2395, %rd2394, 2;
	add.s64 	%rd2396, %rd295, %rd2395;
	mul.wide.u32 	%rd2397, %r3423, 16;
	add.s64 	%rd359, %rd2396, %rd2397;
	ld.global.v4.f32 	{%f3604, %f3605, %f3606, %f3607}, [%rd359+64];
	shl.b32 	%r4063, %r1341, 2;
	add.s32 	%r4064, %r1428, %r4063;
	st.shared.f32 	[%r4064], %f3604;
	st.shared.f32 	[%r4064+256], %f3605;
	st.shared.f32 	[%r4064+512], %f3606;
	st.shared.f32 	[%r4064+768], %f3607;
	@%p969 bra 	$L__BB3_1062;
	setp.gt.u32 	%p970, %r1296, 3;
	mul.wide.s32 	%rd2398, %r1293, 16;
	add.s64 	%rd360, %rd359, %rd2398;
	ld.global.v4.f32 	{%f3608, %f3609, %f3610, %f3611}, [%rd360+64];
	shl.b32 	%r4065, %r1342, 2;
	add.s32 	%r4066, %r1428, %r4065;
	st.shared.f32 	[%r4066], %f3608;
	st.shared.f32 	[%r4066+256], %f3609;
	st.shared.f32 	[%r4066+512], %f3610;
	st.shared.f32 	[%r4066+768], %f3611;
	@%p970 bra 	$L__BB3_1062;
	setp.gt.u32 	%p971, %r1297, 3;
	mul.wide.s32 	%rd2399, %r1293, 16;
	add.s64 	%rd361, %rd360, %rd2399;
	ld.global.v4.f32 	{%f3612, %f3613, %f3614, %f3615}, [%rd361+64];
	shl.b32 	%r4067, %r1343, 2;
	add.s32 	%r4068, %r1428, %r4067;
	st.shared.f32 	[%r4068], %f3612;
	st.shared.f32 	[%r4068+256], %f3613;
	st.shared.f32 	[%r4068+512], %f3614;
	st.shared.f32 	[%r4068+768], %f3615;
	@%p971 bra 	$L__BB3_1062;
	mul.wide.s32 	%rd2400, %r1293, 16;
	add.s64 	%rd2401, %rd361, %rd2400;
	ld.global.v4.f32 	{%f3616, %f3617, %f3618, %f3619}, [%rd2401+64];
	shl.b32 	%r4069, %r1344, 2;
	add.s32 	%r4070, %r1428, %r4069;
	st.shared.f32 	[%r4070], %f3616;
	st.shared.f32 	[%r4070+256], %f3617;
	st.shared.f32 	[%r4070+512], %f3618;
	st.shared.f32 	[%r4070+768], %f3619;
$L__BB3_1062:
	setp.gt.u32 	%p972, %r1345, 63;
	@%p972 bra 	$L__BB3_1313;
	mov.u32 	%r4071, %ntid.y;
	add.s32 	%r1430, %r1344, %r4071;
	@%p857 bra 	$L__BB3_1068;
	ld.param.u32 	%r6230, [_Z61hand_gemm_kernel_blockmn_shared_l2_prefetch_splitK_transA_8x8ILi64ELi128ELi16ELi4ELi8EEviiiPfiS0_iS0_iff_param_4];
	setp.gt.u32 	%p974, %r1295, 3;
	cvt.s64.s32 	%rd2402, %r6306;
	add.s64 	%rd2403, %rd2402, %rd3;
	mul.lo.s32 	%r4072, %r1345, %r6230;
	cvt.s64.s32 	%rd2404, %r4072;
	add.s64 	%rd2405, %rd2403, %rd2404;
	shl.b64 	%rd2406, %rd2405, 2;
	add.s64 	%rd2407, %rd295, %rd2406;
	mul.wide.u32 	%rd2408, %r3423, 16;
	add.s64 	%rd362, %rd2407, %rd2408;
	ld.global.v4.f32 	{%f3620, %f3621, %f3622, %f3623}, [%rd362+64];
	shl.b32 	%r4073, %r1346, 2;
	add.s32 	%r4074, %r1428, %r4073;
	st.shared.f32 	[%r4074], %f3620;
	st.shared.f32 	[%r4074+256], %f3621;
	st.shared.f32 	[%r4074+512], %f3622;
	st.shared.f32 	[%r4074+768], %f3623;
	@%p974 bra 	$L__BB3_1068;
	setp.gt.u32 	%p975, %r1296, 3;
	mul.wide.s32 	%rd2409, %r1293, 16;
	add.s64 	%rd363, %rd362, %rd2409;
	ld.global.v4.f32 	{%f3624, %f3625, %f3626, %f3627}, [%rd363+64];
	shl.b32 	%r4075, %r1347, 2;
	add.s32 	%r4076, %r1428, %r4075;
	st.shared.f32 	[%r4076], %f3624;
	st.shared.f32 	[%r4076+256], %f3625;
	st.shared.f32 	[%r4076+512], %f3626;
	st.shared.f32 	[%r4076+768], %f3627;
	@%p975 bra 	$L__BB3_1068;
	setp.gt.u32 	%p976, %r1297, 3;
	mul.wide.s32 	%rd2410, %r1293, 16;
	add.s64 	%rd364, %rd363, %rd2410;
	ld.global.v4.f32 	{%f3628, %f3629, %f3630, %f3631}, [%rd364+64];
	shl.b32 	%r4077, %r1348, 2;
	add.s32 	%r4078, %r1428, %r4077;
	st.shared.f32 	[%r4078], %f3628;
	st.shared.f32 	[%r4078+256], %f3629;
	st.shared.f32 	[%r4078+512], %f3630;
	st.shared.f32 	[%r4078+768], %f3631;
	@%p976 bra 	$L__BB3_1068;
	mul.wide.s32 	%rd2411, %r1293, 16;
	add.s64 	%rd2412, %rd364, %rd2411;
	ld.global.v4.f32 	{%f3632, %f3633, %f3634, %f3635}, [%rd2412+64];
	shl.b32 	%r4079, %r1430, 2;
	add.s32 	%r4080, %r1428, %r4079;
	st.shared.f32 	[%r4080], %f3632;
	st.shared.f32 	[%r4080+256], %f3633;
	st.shared.f32 	[%r4080+512], %f3634;
	st.shared.f32 	[%r4080+768], %f3635;
$L__BB3_1068:
	mov.u32 	%r4081, %ntid.y;
	add.s32 	%r1431, %r1345, %r4081;
	setp.gt.u32 	%p977, %r1431, 63;
	@%p977 bra 	$L__BB3_1313;
	@%p857 bra 	$L__BB3_1074;
	ld.param.u32 	%r6231, [_Z61hand_gemm_kernel_blockmn_shared_l2_prefetch_splitK_transA_8x8ILi64ELi128ELi16ELi4ELi8EEviiiPfiS0_iS0_iff_param_4];
	setp.gt.u32 	%p979, %r1295, 3;
	cvt.s64.s32 	%rd2413, %r6306;
	add.s64 	%rd2414, %rd2413, %rd3;
	mul.lo.s32 	%r4082, %r1431, %r6231;
	cvt.s64.s32 	%rd2415, %r4082;
	add.s64 	%rd2416, %rd2414, %rd2415;
	shl.b64 	%rd2417, %rd2416, 2;
	add.s64 	%rd2418, %rd295, %rd2417;
	mul.wide.u32 	%rd2419, %r3423, 16;
	add.s64 	%rd365, %rd2418, %rd2419;
	ld.global.v4.f32 	{%f3636, %f3637, %f3638, %f3639}, [%rd365+64];
	mov.u32 	%r4083, %ntid.y;
	add.s32 	%r4084, %r1346, %r4083;
	shl.b32 	%r4085, %r4084, 2;
	add.s32 	%r4086, %r1428, %r4085;
	st.shared.f32 	[%r4086], %f3636;
	st.shared.f32 	[%r4086+256], %f3637;
	st.shared.f32 	[%r4086+512], %f3638;
	st.shared.f32 	[%r4086+768], %f3639;
	@%p979 bra 	$L__BB3_1074;
	setp.gt.u32 	%p980, %r1296, 3;
	mul.wide.s32 	%rd2420, %r1293, 16;
	add.s64 	%rd366, %rd365, %rd2420;
	ld.global.v4.f32 	{%f3640, %f3641, %f3642, %f3643}, [%rd366+64];
	mov.u32 	%r4087, %ntid.y;
	add.s32 	%r4088, %r1347, %r4087;
	shl.b32 	%r4089, %r4088, 2;
	add.s32 	%r4090, %r1428, %r4089;
	st.shared.f32 	[%r4090], %f3640;
	st.shared.f32 	[%r4090+256], %f3641;
	st.shared.f32 	[%r4090+512], %f3642;
	st.shared.f32 	[%r4090+768], %f3643;
	@%p980 bra 	$L__BB3_1074;
	setp.gt.u32 	%p981, %r1297, 3;
	mul.wide.s32 	%rd2421, %r1293, 16;
	add.s64 	%rd367, %rd366, %rd2421;
	ld.global.v4.f32 	{%f3644, %f3645, %f3646, %f3647}, [%rd367+64];
	mov.u32 	%r4091, %ntid.y;
	add.s32 	%r4092, %r1348, %r4091;
	shl.b32 	%r4093, %r4092, 2;
	add.s32 	%r4094, %r1428, %r4093;
	st.shared.f32 	[%r4094], %f3644;
	st.shared.f32 	[%r4094+256], %f3645;
	st.shared.f32 	[%r4094+512], %f3646;
	st.shared.f32 	[%r4094+768], %f3647;
	@%p981 bra 	$L__BB3_1074;
	mul.wide.s32 	%rd2422, %r1293, 16;
	add.s64 	%rd2423, %rd367, %rd2422;
	ld.global.v4.f32 	{%f3648, %f3649, %f3650, %f3651}, [%rd2423+64];
	mov.u32 	%r4095, %ntid.y;
	add.s32 	%r4096, %r1430, %r4095;
	shl.b32 	%r4097, %r4096, 2;
	add.s32 	%r4098, %r1428, %r4097;
	st.shared.f32 	[%r4098], %f3648;
	st.shared.f32 	[%r4098+256], %f3649;
	st.shared.f32 	[%r4098+512], %f3650;
	st.shared.f32 	[%r4098+768], %f3651;
$L__BB3_1074:
	mov.u32 	%r4099, %ntid.y;
	add.s32 	%r4100, %r1431, %r4099;
	setp.gt.u32 	%p982, %r4100, 63;
	@%p982 bra 	$L__BB3_1313;
	@%p857 bra 	$L__BB3_1080;
	ld.param.u32 	%r6232, [_Z61hand_gemm_kernel_blockmn_shared_l2_prefetch_splitK_transA_8x8ILi64ELi128ELi16ELi4ELi8EEviiiPfiS0_iS0_iff_param_4];
	setp.gt.u32 	%p984, %r1295, 3;
	cvt.s64.s32 	%rd2424, %r6306;
	add.s64 	%rd2425, %rd2424, %rd3;
	mov.u32 	%r4101, %ntid.y;
	add.s32 	%r4102, %r1431, %r4101;
	mul.lo.s32 	%r4103, %r4102, %r6232;
	cvt.s64.s32 	%rd2426, %r4103;
	add.s64 	%rd2427, %rd2425, %rd2426;
	shl.b64 	%rd2428, %rd2427, 2;
	add.s64 	%rd2429, %rd295, %rd2428;
	mul.wide.u32 	%rd2430, %r3423, 16;
	add.s64 	%rd368, %rd2429, %rd2430;
	ld.global.v4.f32 	{%f3652, %f3653, %f3654, %f3655}, [%rd368+64];
	add.s32 	%r4104, %r1346, %r4101;
	add.s32 	%r4105, %r4104, %r4101;
	shl.b32 	%r4106, %r4105, 2;
	add.s32 	%r4107, %r1428, %r4106;
	st.shared.f32 	[%r4107], %f3652;
	st.shared.f32 	[%r4107+256], %f3653;
	st.shared.f32 	[%r4107+512], %f3654;
	st.shared.f32 	[%r4107+768], %f3655;
	@%p984 bra 	$L__BB3_1080;
	setp.gt.u32 	%p985, %r1296, 3;
	mul.wide.s32 	%rd2431, %r1293, 16;
	add.s64 	%rd369, %rd368, %rd2431;
	ld.global.v4.f32 	{%f3656, %f3657, %f3658, %f3659}, [%rd369+64];
	mov.u32 	%r4108, %ntid.y;
	add.s32 	%r4109, %r1347, %r4108;
	add.s32 	%r4110, %r4109, %r4108;
	shl.b32 	%r4111, %r4110, 2;
	add.s32 	%r4112, %r1428, %r4111;
	st.shared.f32 	[%r4112], %f3656;
	st.shared.f32 	[%r4112+256], %f3657;
	st.shared.f32 	[%r4112+512], %f3658;
	st.shared.f32 	[%r4112+768], %f3659;
	@%p985 bra 	$L__BB3_1080;
	setp.gt.u32 	%p986, %r1297, 3;
	mul.wide.s32 	%rd2432, %r1293, 16;
	add.s64 	%rd370, %rd369, %rd2432;
	ld.global.v4.f32 	{%f3660, %f3661, %f3662, %f3663}, [%rd370+64];
	mov.u32 	%r4113, %ntid.y;
	add.s32 	%r4114, %r1348, %r4113;
	add.s32 	%r4115, %r4114, %r4113;
	shl.b32 	%r4116, %r4115, 2;
	add.s32 	%r4117, %r1428, %r4116;
	st.shared.f32 	[%r4117], %f3660;
	st.shared.f32 	[%r4117+256], %f3661;
	st.shared.f32 	[%r4117+512], %f3662;
	st.shared.f32 	[%r4117+768], %f3663;
	@%p986 bra 	$L__BB3_1080;
	mul.wide.s32 	%rd2433, %r1293, 16;
	add.s64 	%rd2434, %rd370, %rd2433;
	ld.global.v4.f32 	{%f3664, %f3665, %f3666, %f3667}, [%rd2434+64];
	mov.u32 	%r4118, %ntid.y;
	add.s32 	%r4119, %r1430, %r4118;
	add.s32 	%r4120, %r4119, %r4118;
	shl.b32 	%r4121, %r4120, 2;
	add.s32 	%r4122, %r1428, %r4121;
	st.shared.f32 	[%r4122], %f3664;
	st.shared.f32 	[%r4122+256], %f3665;
	st.shared.f32 	[%r4122+512], %f3666;
	st.shared.f32 	[%r4122+768], %f3667;
$L__BB3_1080:
	mov.u32 	%r4123, %ntid.y;
	add.s32 	%r4124, %r1431, %r4123;
	add.s32 	%r4125, %r4124, %r4123;
	setp.gt.u32 	%p987, %r4125, 63;
	@%p987 bra 	$L__BB3_1313;
	@%p857 bra 	$L__BB3_1086;
	ld.param.u32 	%r6233, [_Z61hand_gemm_kernel_blockmn_shared_l2_prefetch_splitK_transA_8x8ILi64ELi128ELi16ELi4ELi8EEviiiPfiS0_iS0_iff_param_4];
	setp.gt.u32 	%p989, %r1295, 3;
	cvt.s64.s32 	%rd2435, %r6306;
	add.s64 	%rd2436, %rd2435, %rd3;
	mov.u32 	%r4126, %ntid.y;
	add.s32 	%r4127, %r1431, %r4126;
	add.s32 	%r4128, %r4127, %r4126;
	mul.lo.s32 	%r4129, %r4128, %r6233;
	cvt.s64.s32 	%rd2437, %r4129;
	add.s64 	%rd2438, %rd2436, %rd2437;
	shl.b64 	%rd2439, %rd2438, 2;
	add.s64 	%rd2440, %rd295, %rd2439;
	mul.wide.u32 	%rd2441, %r3423, 16;
	add.s64 	%rd371, %rd2440, %rd2441;
	ld.global.v4.f32 	{%f3668, %f3669, %f3670, %f3671}, [%rd371+64];
	add.s32 	%r4130, %r1346, %r4126;
	add.s32 	%r4131, %r4130, %r4126;
	add.s32 	%r4132, %r4131, %r4126;
	shl.b32 	%r4133, %r4132, 2;
	add.s32 	%r4134, %r1428, %r4133;
	st.shared.f32 	[%r4134], %f3668;
	st.shared.f32 	[%r4134+256], %f3669;
	st.shared.f32 	[%r4134+512], %f3670;
	st.shared.f32 	[%r4134+768], %f3671;
	@%p989 bra 	$L__BB3_1086;
	setp.gt.u32 	%p990, %r1296, 3;
	mul.wide.s32 	%rd2442, %r1293, 16;
	add.s64 	%rd372, %rd371, %rd2442;
	ld.global.v4.f32 	{%f3672, %f3673, %f3674, %f3675}, [%rd372+64];
	mov.u32 	%r4135, %ntid.y;
	add.s32 	%r4136, %r1347, %r4135;
	add.s32 	%r4137, %r4136, %r4135;
	add.s32 	%r4138, %r4137, %r4135;
	shl.b32 	%r4139, %r4138, 2;
	add.s32 	%r4140, %r1428, %r4139;
	st.shared.f32 	[%r4140], %f3672;
	st.shared.f32 	[%r4140+256], %f3673;
	st.shared.f32 	[%r4140+512], %f3674;
	st.shared.f32 	[%r4140+768], %f3675;
	@%p990 bra 	$L__BB3_1086;
	setp.gt.u32 	%p991, %r1297, 3;
	mul.wide.s32 	%rd2443, %r1293, 16;
	add.s64 	%rd373, %rd372, %rd2443;
	ld.global.v4.f32 	{%f3676, %f3677, %f3678, %f3679}, [%rd373+64];
	mov.u32 	%r4141, %ntid.y;
	add.s32 	%r4142, %r1348, %r4141;
	add.s32 	%r4143, %r4142, %r4141;
	add.s32 	%r4144, %r4143, %r4141;
	shl.b32 	%r4145, %r4144, 2;
	add.s32 	%r4146, %r1428, %r4145;
	st.shared.f32 	[%r4146], %f3676;
	st.shared.f32 	[%r4146+256], %f3677;
	st.shared.f32 	[%r4146+512], %f3678;
	st.shared.f32 	[%r4146+768], %f3679;
	@%p991 bra 	$L__BB3_1086;
	mul.wide.s32 	%rd2444, %r1293, 16;
	add.s64 	%rd2445, %rd373, %rd2444;
	ld.global.v4.f32 	{%f3680, %f3681, %f3682, %f3683}, [%rd2445+64];
	mov.u32 	%r4147, %ntid.y;
	add.s32 	%r4148, %r1430, %r4147;
	add.s32 	%r4149, %r4148, %r4147;
	add.s32 	%r4150, %r4149, %r4147;
	shl.b32 	%r4151, %r4150, 2;
	add.s32 	%r4152, %r1428, %r4151;
	st.shared.f32 	[%r4152], %f3680;
	st.shared.f32 	[%r4152+256], %f3681;
	st.shared.f32 	[%r4152+512], %f3682;
	st.shared.f32 	[%r4152+768], %f3683;
$L__BB3_1086:
	mov.u32 	%r4153, %ntid.y;
	add.s32 	%r4154, %r1431, %r4153;
	add.s32 	%r4155, %r4154, %r4153;
	add.s32 	%r4156, %r4155, %r4153;
	setp.gt.u32 	%p992, %r4156, 63;
	@%p992 bra 	$L__BB3_1313;
	@%p857 bra 	$L__BB3_1092;
	ld.param.u32 	%r6234, [_Z61hand_gemm_kernel_blockmn_shared_l2_prefetch_splitK_transA_8x8ILi64ELi128ELi16ELi4ELi8EEviiiPfiS0_iS0_iff_param_4];
	setp.gt.u32 	%p994, %r1295, 3;
	cvt.s64.s32 	%rd2446, %r6306;
	add.s64 	%rd2447, %rd2446, %rd3;
	mov.u32 	%r4157, %ntid.y;
	add.s32 	%r4158, %r1431, %r4157;
	add.s32 	%r4159, %r4158, %r4157;
	add.s32 	%r4160, %r4159, %r4157;
	mul.lo.s32 	%r4161, %r4160, %r6234;
	cvt.s64.s32 	%rd2448, %r4161;
	add.s64 	%rd2449, %rd2447, %rd2448;
	shl.b64 	%rd2450, %rd2449, 2;
	add.s64 	%rd2451, %rd295, %rd2450;
	mul.wide.u32 	%rd2452, %r3423, 16;
	add.s64 	%rd374, %rd2451, %rd2452;
	ld.global.v4.f32 	{%f3684, %f3685, %f3686, %f3687}, [%rd374+64];
	add.s32 	%r4162, %r1346, %r4157;
	add.s32 	%r4163, %r4162, %r4157;
	add.s32 	%r4164, %r4163, %r4157;
	add.s32 	%r4165, %r4164, %r4157;
	shl.b32 	%r4166, %r4165, 2;
	add.s32 	%r4167, %r1428, %r4166;
	st.shared.f32 	[%r4167], %f3684;
	st.shared.f32 	[%r4167+256], %f3685;
	st.shared.f32 	[%r4167+512], %f3686;
	st.shared.f32 	[%r4167+768], %f3687;
	@%p994 bra 	$L__BB3_1092;
	setp.gt.u32 	%p995, %r1296, 3;
	mul.wide.s32 	%rd2453, %r1293, 16;
	add.s64 	%rd375, %rd374, %rd2453;
	ld.global.v4.f32 	{%f3688, %f3689, %f3690, %f3691}, [%rd375+64];
	mov.u32 	%r4168, %ntid.y;
	add.s32 	%r4169, %r1347, %r4168;
	add.s32 	%r4170, %r4169, %r4168;
	add.s32 	%r4171, %r4170, %r4168;
	add.s32 	%r4172, %r4171, %r4168;
	shl.b32 	%r4173, %r4172, 2;
	add.s32 	%r4174, %r1428, %r4173;
	st.shared.f32 	[%r4174], %f3688;
	st.shared.f32 	[%r4174+256], %f3689;
	st.shared.f32 	[%r4174+512], %f3690;
	st.shared.f32 	[%r4174+768], %f3691;
	@%p995 bra 	$L__BB3_1092;
	setp.gt.u32 	%p996, %r1297, 3;
	mul.wide.s32 	%rd2454, %r1293, 16;
	add.s64 	%rd376, %rd375, %rd2454;
	ld.global.v4.f32 	{%f3692, %f3693, %f3694, %f3695}, [%rd376+64];
	mov.u32 	%r4175, %ntid.y;
	add.s32 	%r4176, %r1348, %r4175;
	add.s32 	%r4177, %r4176, %r4175;
	add.s32 	%r4178, %r4177, %r4175;
	add.s32 	%r4179, %r4178, %r4175;
	shl.b32 	%r4180, %r4179, 2;
	add.s32 	%r4181, %r1428, %r4180;
	st.shared.f32 	[%r4181], %f3692;
	st.shared.f32 	[%r4181+256], %f3693;
	st.shared.f32 	[%r4181+512], %f3694;
	st.shared.f32 	[%r4181+768], %f3695;
	@%p996 bra 	$L__BB3_1092;
	mul.wide.s32 	%rd2455, %r1293, 16;
	add.s64 	%rd2456, %rd376, %rd2455;
	ld.global.v4.f32 	{%f3696, %f3697, %f3698, %f3699}, [%rd2456+64];
	mov.u32 	%r4182, %ntid.y;
	add.s32 	%r4183, %r1430, %r4182;
	add.s32 	%r4184, %r4183, %r4182;
	add.s32 	%r4185, %r4184, %r4182;
	add.s32 	%r4186, %r4185, %r4182;
	shl.b32 	%r4187, %r4186, 2;
	add.s32 	%r4188, %r1428, %r4187;
	st.shared.f32 	[%r4188], %f3696;
	st.shared.f32 	[%r4188+256], %f3697;
	st.shared.f32 	[%r4188+512], %f3698;
	st.shared.f32 	[%r4188+768], %f3699;
$L__BB3_1092:
	mov.u32 	%r4189, %ntid.y;
	add.s32 	%r4190, %r1431, %r4189;
	add.s32 	%r4191, %r4190, %r4189;
	add.s32 	%r4192, %r4191, %r4189;
	add.s32 	%r4193, %r4192, %r4189;
	setp.gt.u32 	%p997, %r4193, 63;
	@%p997 bra 	$L__BB3_1313;
	@%p857 bra 	$L__BB3_1098;
	ld.param.u32 	%r6235, [_Z61hand_gemm_kernel_blockmn_shared_l2_prefetch_splitK_transA_8x8ILi64ELi128ELi16ELi4ELi8EEviiiPfiS0_iS0_iff_param_4];
	setp.gt.u32 	%p999, %r1295, 3;
	cvt.s64.s32 	%rd2457, %r6306;
	add.s64 	%rd2458, %rd2457, %rd3;
	mov.u32 	%r4194, %ntid.y;
	add.s32 	%r4195, %r1431, %r4194;
	add.s32 	%r4196, %r4195, %r4194;
	add.s32 	%r4197, %r4196, %r4194;
	add.s32 	%r4198, %r4197, %r4194;
	mul.lo.s32 	%r4199, %r4198, %r6235;
	cvt.s64.s32 	%rd2459, %r4199;
	add.s64 	%rd2460, %rd2458, %rd2459;
	shl.b64 	%rd2461, %rd2460, 2;
	add.s64 	%rd2462, %rd295, %rd2461;
	mul.wide.u32 	%rd2463, %r3423, 16;
	add.s64 	%rd377, %rd2462, %rd2463;
	ld.global.v4.f32 	{%f3700, %f3701, %f3702, %f3703}, [%rd377+64];
	add.s32 	%r4200, %r1346, %r4194;
	add.s32 	%r4201, %r4200, %r4194;
	add.s32 	%r4202, %r4201, %r4194;
	add.s32 	%r4203, %r4202, %r4194;
	add.s32 	%r4204, %r4203, %r4194;
	shl.b32 	%r4205, %r4204, 2;
	add.s32 	%r4206, %r1428, %r4205;
	st.shared.f32 	[%r4206], %f3700;
	st.shared.f32 	[%r4206+256], %f3701;
	st.shared.f32 	[%r4206+512], %f3702;
	st.shared.f32 	[%r4206+768], %f3703;
	@%p999 bra 	$L__BB3_1098;
	setp.gt.u32 	%p1000, %r1296, 3;
	mul.wide.s32 	%rd2464, %r1293, 16;
	add.s64 	%rd378, %rd377, %rd2464;
	ld.global.v4.f32 	{%f3704, %f3705, %f3706, %f3707}, [%rd378+64];
	mov.u32 	%r4207, %ntid.y;
	add.s32 	%r4208, %r1347, %r4207;
	add.s32 	%r4209, %r4208, %r4207;
	add.s32 	%r4210, %r4209, %r4207;
	add.s32 	%r4211, %r4210, %r4207;
	add.s32 	%r4212, %r4211, %r4207;
	shl.b32 	%r4213, %r4212, 2;
	add.s32 	%r4214, %r1428, %r4213;
	st.shared.f32 	[%r4214], %f3704;
	st.shared.f32 	[%r4214+256], %f3705;
	st.shared.f32 	[%r4214+512], %f3706;
	st.shared.f32 	[%r4214+768], %f3707;
	@%p1000 bra 	$L__BB3_1098;
	setp.gt.u32 	%p1001, %r1297, 3;
	mul.wide.s32 	%rd2465, %r1293, 16;
	add.s64 	%rd379, %rd378, %rd2465;
	ld.global.v4.f32 	{%f3708, %f3709, %f3710, %f3711}, [%rd379+64];
	mov.u32 	%r4215, %ntid.y;
	add.s32 	%r4216, %r1348, %r4215;
	add.s32 	%r4217, %r4216, %r4215;
	add.s32 	%r4218, %r4217, %r4215;
	add.s32 	%r4219, %r4218, %r4215;
	add.s32 	%r4220, %r4219, %r4215;
	shl.b32 	%r4221, %r4220, 2;
	add.s32 	%r4222, %r1428, %r4221;
	st.shared.f32 	[%r4222], %f3708;
	st.shared.f32 	[%r4222+256], %f3709;
	st.shared.f32 	[%r4222+512], %f3710;
	st.shared.f32 	[%r4222+768], %f3711;
	@%p1001 bra 	$L__BB3_1098;
	mul.wide.s32 	%rd2466, %r1293, 16;
	add.s64 	%rd2467, %rd379, %rd2466;
	ld.global.v4.f32 	{%f3712, %f3713, %f3714, %f3715}, [%rd2467+64];
	mov.u32 	%r4223, %ntid.y;
	add.s32 	%r4224, %r1430, %r4223;
	add.s32 	%r4225, %r4224, %r4223;
	add.s32 	%r4226, %r4225, %r4223;
	add.s32 	%r4227, %r4226, %r4223;
	add.s32 	%r4228, %r4227, %r4223;
	shl.b32 	%r4229, %r4228, 2;
	add.s32 	%r4230, %r1428, %r4229;
	st.shared.f32 	[%r4230], %f3712;
	st.shared.f32 	[%r4230+256], %f3713;
	st.shared.f32 	[%r4230+512], %f3714;
	st.shared.f32 	[%r4230+768], %f3715;
$L__BB3_1098:
	mov.u32 	%r4231, %ntid.y;
	add.s32 	%r4232, %r1431, %r4231;
	add.s32 	%r4233, %r4232, %r4231;
	add.s32 	%r4234, %r4233, %r4231;
	add.s32 	%r4235, %r4234, %r4231;
	add.s32 	%r4236, %r4235, %r4231;
	setp.gt.u32 	%p1002, %r4236, 63;
	@%p1002 bra 	$L__BB3_1313;
	@%p857 bra 	$L__BB3_1104;
	ld.param.u32 	%r6236, [_Z61hand_gemm_kernel_blockmn_shared_l2_prefetch_splitK_transA_8x8ILi64ELi128ELi16ELi4ELi8EEviiiPfiS0_iS0_iff_param_4];
	setp.gt.u32 	%p1004, %r1295, 3;
	cvt.s64.s32 	%rd2468, %r6306;
	add.s64 	%rd2469, %rd2468, %rd3;
	mov.u32 	%r4237, %ntid.y;
	add.s32 	%r4238, %r1431, %r4237;
	add.s32 	%r4239, %r4238, %r4237;
	add.s32 	%r4240, %r4239, %r4237;
	add.s32 	%r4241, %r4240, %r4237;
	add.s32 	%r4242, %r4241, %r4237;
	mul.lo.s32 	%r4243, %r4242, %r6236;
	cvt.s64.s32 	%rd2470, %r4243;
	add.s64 	%rd2471, %rd2469, %rd2470;
	shl.b64 	%rd2472, %rd2471, 2;
	add.s64 	%rd2473, %rd295, %rd2472;
	mul.wide.u32 	%rd2474, %r3423, 16;
	add.s64 	%rd380, %rd2473, %rd2474;
	ld.global.v4.f32 	{%f3716, %f3717, %f3718, %f3719}, [%rd380+64];
	add.s32 	%r4244, %r1346, %r4237;
	add.s32 	%r4245, %r4244, %r4237;
	add.s32 	%r4246, %r4245, %r4237;
	add.s32 	%r4247, %r4246, %r4237;
	add.s32 	%r4248, %r4247, %r4237;
	add.s32 	%r4249, %r4248, %r4237;
	shl.b32 	%r4250, %r4249, 2;
	add.s32 	%r4251, %r1428, %r4250;
	st.shared.f32 	[%r4251], %f3716;
	st.shared.f32 	[%r4251+256], %f3717;
	st.shared.f32 	[%r4251+512], %f3718;
	st.shared.f32 	[%r4251+768], %f3719;
	@%p1004 bra 	$L__BB3_1104;
	setp.gt.u32 	%p1005, %r1296, 3;
	mul.wide.s32 	%rd2475, %r1293, 16;
	add.s64 	%rd381, %rd380, %rd2475;
	ld.global.v4.f32 	{%f3720, %f3721, %f3722, %f3723}, [%rd381+64];
	mov.u32 	%r4252, %ntid.y;
	add.s32 	%r4253, %r1347, %r4252;
	add.s32 	%r4254, %r4253, %r4252;
	add.s32 	%r4255, %r4254, %r4252;
	add.s32 	%r4256, %r4255, %r4252;
	add.s32 	%r4257, %r4256, %r4252;
	add.s32 	%r4258, %r4257, %r4252;
	shl.b32 	%r4259, %r4258, 2;
	add.s32 	%r4260, %r1428, %r4259;
	st.shared.f32 	[%r4260], %f3720;
	st.shared.f32 	[%r4260+256], %f3721;
	st.shared.f32 	[%r4260+512], %f3722;
	st.shared.f32 	[%r4260+768], %f3723;
	@%p1005 bra 	$L__BB3_1104;
	setp.gt.u32 	%p1006, %r1297, 3;
	mul.wide.s32 	%rd2476, %r1293, 16;
	add.s64 	%rd382, %rd381, %rd2476;
	ld.global.v4.f32 	{%f3724, %f3725, %f3726, %f3727}, [%rd382+64];
	mov.u32 	%r4261, %ntid.y;
	add.s32 	%r4262, %r1348, %r4261;
	add.s32 	%r4263, %r4262, %r4261;
	add.s32 	%r4264, %r4263, %r4261;
	add.s32 	%r4265, %r4264, %r4261;
	add.s32 	%r4266, %r4265, %r4261;
	add.s32 	%r4267, %r4266, %r4261;
	shl.b32 	%r4268, %r4267, 2;
	add.s32 	%r4269, %r1428, %r4268;
	st.shared.f32 	[%r4269], %f3724;
	st.shared.f32 	[%r4269+256], %f3725;
	st.shared.f32 	[%r4269+512], %f3726;
	st.shared.f32 	[%r4269+768], %f3727;
	@%p1006 bra 	$L__BB3_1104;
	mul.wide.s32 	%rd2477, %r1293, 16;
	add.s64 	%rd2478, %rd382, %rd2477;
	ld.global.v4.f32 	{%f3728, %f3729, %f3730, %f3731}, [%rd2478+64];
	mov.u32 	%r4270, %ntid.y;
	add.s32 	%r4271, %r1430, %r4270;
	add.s32 	%r4272, %r4271, %r4270;
	add.s32 	%r4273, %r4272, %r4270;
	add.s32 	%r4274, %r4273, %r4270;
	add.s32 	%r4275, %r4274, %r4270;
	add.s32 	%r4276, %r4275, %r4270;
	shl.b32 	%r4277, %r4276, 2;
	add.s32 	%r4278, %r1428, %r4277;
	st.shared.f32 	[%r4278], %f3728;
	st.shared.f32 	[%r4278+256], %f3729;
	st.shared.f32 	[%r4278+512], %f3730;
	st.shared.f32 	[%r4278+768], %f3731;
$L__BB3_1104:
	mov.u32 	%r4279, %ntid.y;
	add.s32 	%r4280, %r1431, %r4279;
	add.s32 	%r4281, %r4280, %r4279;
	add.s32 	%r4282, %r4281, %r4279;
	add.s32 	%r4283, %r4282, %r4279;
	add.s32 	%r4284, %r4283, %r4279;
	add.s32 	%r4285, %r4284, %r4279;
	setp.gt.u32 	%p1007, %r4285, 63;
	@%p1007 bra 	$L__BB3_1313;
	@%p857 bra 	$L__BB3_1110;
	ld.param.u32 	%r6237, [_Z61hand_gemm_kernel_blockmn_shared_l2_prefetch_splitK_transA_8x8ILi64ELi128ELi16ELi4ELi8EEviiiPfiS0_iS0_iff_param_4];
	setp.gt.u32 	%p1009, %r1295, 3;
	cvt.s64.s32 	%rd2479, %r6306;
	add.s64 	%rd2480, %rd2479, %rd3;
	mov.u32 	%r4286, %ntid.y;
	add.s32 	%r4287, %r1431, %r4286;
	add.s32 	%r4288, %r4287, %r4286;
	add.s32 	%r4289, %r4288, %r4286;
	add.s32 	%r4290, %r4289, %r4286;
	add.s32 	%r4291, %r4290, %r4286;
	add.s32 	%r4292, %r4291, %r4286;
	mul.lo.s32 	%r4293, %r4292, %r6237;
	cvt.s64.s32 	%rd2481, %r4293;
	add.s64 	%rd2482, %rd2480, %rd2481;
	shl.b64 	%rd2483, %rd2482, 2;
	add.s64 	%rd2484, %rd295, %rd2483;
	mul.wide.u32 	%rd2485, %r3423, 16;
	add.s64 	%rd383, %rd2484, %rd2485;
	ld.global.v4.f32 	{%f3732, %f3733, %f3734, %f3735}, [%rd383+64];
	add.s32 	%r4294, %r1346, %r4286;
	add.s32 	%r4295, %r4294, %r4286;
	add.s32 	%r4296, %r4295, %r4286;
	add.s32 	%r4297, %r4296, %r4286;
	add.s32 	%r4298, %r4297, %r4286;
	add.s32 	%r4299, %r4298, %r4286;
	add.s32 	%r4300, %r4299, %r4286;
	shl.b32 	%r4301, %r4300, 2;
	add.s32 	%r4302, %r1428, %r4301;
	st.shared.f32 	[%r4302], %f3732;
	st.shared.f32 	[%r4302+256], %f3733;
	st.shared.f32 	[%r4302+512], %f3734;
	st.shared.f32 	[%r4302+768], %f3735;
	@%p1009 bra 	$L__BB3_1110;
	setp.gt.u32 	%p1010, %r1296, 3;
	mul.wide.s32 	%rd2486, %r1293, 16;
	add.s64 	%rd384, %rd383, %rd2486;
	ld.global.v4.f32 	{%f3736, %f3737, %f3738, %f3739}, [%rd384+64];
	mov.u32 	%r4303, %ntid.y;
	add.s32 	%r4304, %r1347, %r4303;
	add.s32 	%r4305, %r4304, %r4303;
	add.s32 	%r4306, %r4305, %r4303;
	add.s32 	%r4307, %r4306, %r4303;
	add.s32 	%r4308, %r4307, %r4303;
	add.s32 	%r4309, %r4308, %r4303;
	add.s32 	%r4310, %r4309, %r4303;
	shl.b32 	%r4311, %r4310, 2;
	add.s32 	%r4312, %r1428, %r4311;
	st.shared.f32 	[%r4312], %f3736;
	st.shared.f32 	[%r4312+256], %f3737;
	st.shared.f32 	[%r4312+512], %f3738;
	st.shared.f32 	[%r4312+768], %f3739;
	@%p1010 bra 	$L__BB3_1110;
	setp.gt.u32 	%p1011, %r1297, 3;
	mul.wide.s32 	%rd2487, %r1293, 16;
	add.s64 	%rd385, %rd384, %rd2487;
	ld.global.v4.f32 	{%f3740, %f3741, %f3742, %f3743}, [%rd385+64];
	mov.u32 	%r4313, %ntid.y;
	add.s32 	%r4314, %r1348, %r4313;
	add.s32 	%r4315, %r4314, %r4313;
	add.s32 	%r4316, %r4315, %r4313;
	add.s32 	%r4317, %r4316, %r4313;
	add.s32 	%r4318, %r4317, %r4313;
	add.s32 	%r4319, %r4318, %r4313;
	add.s32 	%r4320, %r4319, %r4313;
	shl.b32 	%r4321, %r4320, 2;
	add.s32 	%r4322, %r1428, %r4321;
	st.shared.f32 	[%r4322], %f3740;
	st.shared.f32 	[%r4322+256], %f3741;
	st.shared.f32 	[%r4322+512], %f3742;
	st.shared.f32 	[%r4322+768], %f3743;
	@%p1011 bra 	$L__BB3_1110;
	mul.wide.s32 	%rd2488, %r1293, 16;
	add.s64 	%rd2489, %rd385, %rd2488;
	ld.global.v4.f32 	{%f3744, %f3745, %f3746, %f3747}, [%rd2489+64];
	mov.u32 	%r4323, %ntid.y;
	add.s32 	%r4324, %r1430, %r4323;
	add.s32 	%r4325, %r4324, %r4323;
	add.s32 	%r4326, %r4325, %r4323;
	add.s32 	%r4327, %r4326, %r4323;
	add.s32 	%r4328, %r4327, %r4323;
	add.s32 	%r4329, %r4328, %r4323;
	add.s32 	%r4330, %r4329, %r4323;
	shl.b32 	%r4331, %r4330, 2;
	add.s32 	%r4332, %r1428, %r4331;
	st.shared.f32 	[%r4332], %f3744;
	st.shared.f32 	[%r4332+256], %f3745;
	st.shared.f32 	[%r4332+512], %f3746;
	st.shared.f32 	[%r4332+768], %f3747;
$L__BB3_1110:
	mov.u32 	%r4333, %ntid.y;
	add.s32 	%r4334, %r1431, %r4333;
	add.s32 	%r4335, %r4334, %r4333;
	add.s32 	%r4336, %r4335, %r4333;
	add.s32 	%r4337, %r4336, %r4333;
	add.s32 	%r4338, %r4337, %r4333;
	add.s32 	%r4339, %r4338, %r4333;
	add.s32 	%r4340, %r4339, %r4333;
	setp.gt.u32 	%p1012, %r4340, 63;
	@%p1012 bra 	$L__BB3_1313;
	@%p857 bra 	$L__BB3_1116;
	ld.param.u32 	%r6238, [_Z61hand_gemm_kernel_blockmn_shared_l2_prefetch_splitK_transA_8x8ILi64ELi128ELi16ELi4ELi8EEviiiPfiS0_iS0_iff_param_4];
	setp.gt.u32 	%p1014, %r1295, 3;
	cvt.s64.s32 	%rd2490, %r6306;
	add.s64 	%rd2491, %rd2490, %rd3;
	mov.u32 	%r4341, %ntid.y;
	add.s32 	%r4342, %r1431, %r4341;
	add.s32 	%r4343, %r4342, %r4341;
	add.s32 	%r4344, %r4343, %r4341;
	add.s32 	%r4345, %r4344, %r4341;
	add.s32 	%r4346, %r4345, %r4341;
	add.s32 	%r4347, %r4346, %r4341;
	add.s32 	%r4348, %r4347, %r4341;
	mul.lo.s32 	%r4349, %r4348, %r6238;
	cvt.s64.s32 	%rd2492, %r4349;
	add.s64 	%rd2493, %rd2491, %rd2492;
	shl.b64 	%rd2494, %rd2493, 2;
	add.s64 	%rd2495, %rd295, %rd2494;
	mul.wide.u32 	%rd2496, %r3423, 16;
	add.s64 	%rd386, %rd2495, %rd2496;
	ld.global.v4.f32 	{%f3748, %f3749, %f3750, %f3751}, [%rd386+64];
	add.s32 	%r4350, %r1346, %r4341;
	add.s32 	%r4351, %r4350, %r4341;
	add.s32 	%r4352, %r4351, %r4341;
	add.s32 	%r4353, %r4352, %r4341;
	add.s32 	%r4354, %r4353, %r4341;
	add.s32 	%r4355, %r4354, %r4341;
	add.s32 	%r4356, %r4355, %r4341;
	add.s32 	%r4357, %r4356, %r4341;
	shl.b32 	%r4358, %r4357, 2;
	add.s32 	%r4359, %r1428, %r4358;
	st.shared.f32 	[%r4359], %f3748;
	st.shared.f32 	[%r4359+256], %f3749;
	st.shared.f32 	[%r4359+512], %f3750;
	st.shared.f32 	[%r4359+768], %f3751;
	@%p1014 bra 	$L__BB3_1116;
	setp.gt.u32 	%p1015, %r1296, 3;
	mul.wide.s32 	%rd2497, %r1293, 16;
	add.s64 	%rd387, %rd386, %rd2497;
	ld.global.v4.f32 	{%f3752, %f3753, %f3754, %f3755}, [%rd387+64];
	mov.u32 	%r4360, %ntid.y;
	add.s32 	%r4361, %r1347, %r4360;
	add.s32 	%r4362, %r4361, %r4360;
	add.s32 	%r4363, %r4362, %r4360;
	add.s32 	%r4364, %r4363, %r4360;
	add.s32 	%r4365, %r4364, %r4360;
	add.s32 	%r4366, %r4365, %r4360;
	add.s32 	%r4367, %r4366, %r4360;
	add.s32 	%r4368, %r4367, %r4360;
	shl.b32 	%r4369, %r4368, 2;
	add.s32 	%r4370, %r1428, %r4369;
	st.shared.f32 	[%r4370], %f3752;
	st.shared.f32 	[%r4370+256], %f3753;
	st.shared.f32 	[%r4370+512], %f3754;
	st.shared.f32 	[%r4370+768], %f3755;
	@%p1015 bra 	$L__BB3_1116;
	setp.gt.u32 	%p1016, %r1297, 3;
	mul.wide.s32 	%rd2498, %r1293, 16;
	add.s64 	%rd388, %rd387, %rd2498;
	ld.global.v4.f32 	{%f3756, %f3757, %f3758, %f3759}, [%rd388+64];
	mov.u32 	%r4371, %ntid.y;
	add.s32 	%r4372, %r1348, %r4371;
	add.s32 	%r4373, %r4372, %r4371;
	add.s32 	%r4374, %r4373, %r4371;
	add.s32 	%r4375, %r4374, %r4371;
	add.s32 	%r4376, %r4375, %r4371;
	add.s32 	%r4377, %r4376, %r4371;
	add.s32 	%r4378, %r4377, %r4371;
	add.s32 	%r4379, %r4378, %r4371;
	shl.b32 	%r4380, %r4379, 2;
	add.s32 	%r4381, %r1428, %r4380;
	st.shared.f32 	[%r4381], %f3756;
	st.shared.f32 	[%r4381+256], %f3757;
	st.shared.f32 	[%r4381+512], %f3758;
	st.shared.f32 	[%r4381+768], %f3759;
	@%p1016 bra 	$L__BB3_1116;
	mul.wide.s32 	%rd2499, %r1293, 16;
	add.s64 	%rd2500, %rd388, %rd2499;
	ld.global.v4.f32 	{%f3760, %f3761, %f3762, %f3763}, [%rd2500+64];
	mov.u32 	%r4382, %ntid.y;
	add.s32 	%r4383, %r1430, %r4382;
	add.s32 	%r4384, %r4383, %r4382;
	add.s32 	%r4385, %r4384, %r4382;
	add.s32 	%r4386, %r4385, %r4382;
	add.s32 	%r4387, %r4386, %r4382;
	add.s32 	%r4388, %r4387, %r4382;
	add.s32 	%r4389, %r4388, %r4382;
	add.s32 	%r4390, %r4389, %r4382;
	shl.b32 	%r4391, %r4390, 2;
	add.s32 	%r4392, %r1428, %r4391;
	st.shared.f32 	[%r4392], %f3760;
	st.shared.f32 	[%r4392+256], %f3761;
	st.shared.f32 	[%r4392+512], %f3762;
	st.shared.f32 	[%r4392+768], %f3763;
$L__BB3_1116:
	mov.u32 	%r4393, %ntid.y;
	add.s32 	%r4394, %r1431, %r4393;
	add.s32 	%r4395, %r4394, %r4393;
	add.s32 	%r4396, %r4395, %r4393;
	add.s32 	%r4397, %r4396, %r4393;
	add.s32 	%r4398, %r4397, %r4393;
	add.s32 	%r4399, %r4398, %r4393;
	add.s32 	%r4400, %r4399, %r4393;
	add.s32 	%r4401, %r4400, %r4393;
	setp.gt.u32 	%p1017, %r4401, 63;
	@%p1017 bra 	$L__BB3_1313;
	@%p857 bra 	$L__BB3_1122;
	ld.param.u32 	%r6239, [_Z61hand_gemm_kernel_blockmn_shared_l2_prefetch_splitK_transA_8x8ILi64ELi128ELi16ELi4ELi8EEviiiPfiS0_iS0_iff_param_4];
	setp.gt.u32 	%p1019, %r1295, 3;
	cvt.s64.s32 	%rd2501, %r6306;
	add.s64 	%rd2502, %rd2501, %rd3;
	mov.u32 	%r4402, %ntid.y;
	add.s32 	%r4403, %r1431, %r4402;
	add.s32 	%r4404, %r4403, %r4402;
	add.s32 	%r4405, %r4404, %r4402;
	add.s32 	%r4406, %r4405, %r4402;
	add.s32 	%r4407, %r4406, %r4402;
	add.s32 	%r4408, %r4407, %r4402;
	add.s32 	%r4409, %r4408, %r4402;
	add.s32 	%r4410, %r4409, %r4402;
	mul.lo.s32 	%r4411, %r4410, %r6239;
	cvt.s64.s32 	%rd2503, %r4411;
	add.s64 	%rd2504, %rd2502, %rd2503;
	shl.b64 	%rd2505, %rd2504, 2;
	add.s64 	%rd2506, %rd295, %rd2505;
	mul.wide.u32 	%rd2507, %r3423, 16;
	add.s64 	%rd389, %rd2506, %rd2507;
	ld.global.v4.f32 	{%f3764, %f3765, %f3766, %f3767}, [%rd389+64];
	add.s32 	%r4412, %r1346, %r4402;
	add.s32 	%r4413, %r4412, %r4402;
	add.s32 	%r4414, %r4413, %r4402;
	add.s32 	%r4415, %r4414, %r4402;
	add.s32 	%r4416, %r4415, %r4402;
	add.s32 	%r4417, %r4416, %r4402;
	add.s32 	%r4418, %r4417, %r4402;
	add.s32 	%r4419, %r4418, %r4402;
	add.s32 	%r4420, %r4419, %r4402;
	shl.b32 	%r4421, %r4420, 2;
	add.s32 	%r4422, %r1428, %r4421;
	st.shared.f32 	[%r4422], %f3764;
	st.shared.f32 	[%r4422+256], %f3765;
	st.shared.f32 	[%r4422+512], %f3766;
	st.shared.f32 	[%r4422+768], %f3767;
	@%p1019 bra 	$L__BB3_1122;
	setp.gt.u32 	%p1020, %r1296, 3;
	mul.wide.s32 	%rd2508, %r1293, 16;
	add.s64 	%rd390, %rd389, %rd2508;
	ld.global.v4.f32 	{%f3768, %f3769, %f3770, %f3771}, [%rd390+64];
	mov.u32 	%r4423, %ntid.y;
	add.s32 	%r4424, %r1347, %r4423;
	add.s32 	%r4425, %r4424, %r4423;
	add.s32 	%r4426, %r4425, %r4423;
	add.s32 	%r4427, %r4426, %r4423;
	add.s32 	%r4428, %r4427, %r4423;
	add.s32 	%r4429, %r4428, %r4423;
	add.s32 	%r4430, %r4429, %r4423;
	add.s32 	%r4431, %r4430, %r4423;
	add.s32 	%r4432, %r4431, %r4423;
	shl.b32 	%r4433, %r4432, 2;
	add.s32 	%r4434, %r1428, %r4433;
	st.shared.f32 	[%r4434], %f3768;
	st.shared.f32 	[%r4434+256], %f3769;
	st.shared.f32 	[%r4434+512], %f3770;
	st.shared.f32 	[%r4434+768], %f3771;
	@%p1020 bra 	$L__BB3_1122;
	setp.gt.u32 	%p1021, %r1297, 3;
	mul.wide.s32 	%rd2509, %r1293, 16;
	add.s64 	%rd391, %rd390, %rd2509;
	ld.global.v4.f32 	{%f3772, %f3773, %f3774, %f3775}, [%rd391+64];
	mov.u32 	%r4435, %ntid.y;
	add.s32 	%r4436, %r1348, %r4435;
	add.s32 	%r4437, %r4436, %r4435;
	add.s32 	%r4438, %r4437, %r4435;
	add.s32 	%r4439, %r4438, %r4435;
	add.s32 	%r4440, %r4439, %r4435;
	add.s32 	%r4441, %r4440, %r4435;
	add.s32 	%r4442, %r4441, %r4435;
	add.s32 	%r4443, %r4442, %r4435;
	add.s32 	%r4444, %r4443, %r4435;
	shl.b32 	%r4445, %r4444, 2;
	add.s32 	%r4446, %r1428, %r4445;
	st.shared.f32 	[%r4446], %f3772;
	st.shared.f32 	[%r4446+256], %f3773;
	st.shared.f32 	[%r4446+512], %f3774;
	st.shared.f32 	[%r4446+768], %f3775;
	@%p1021 bra 	$L__BB3_1122;
	mul.wide.s32 	%rd2510, %r1293, 16;
	add.s64 	%rd2511, %rd391, %rd2510;
	ld.global.v4.f32 	{%f3776, %f3777, %f3778, %f3779}, [%rd2511+64];
	mov.u32 	%r4447, %ntid.y;
	add.s32 	%r4448, %r1430, %r4447;
	add.s32 	%r4449, %r4448, %r4447;
	add.s32 	%r4450, %r4449, %r4447;
	add.s32 	%r4451, %r4450, %r4447;
	add.s32 	%r4452, %r4451, %r4447;
	add.s32 	%r4453, %r4452, %r4447;
	add.s32 	%r4454, %r4453, %r4447;
	add.s32 	%r4455, %r4454, %r4447;
	add.s32 	%r4456, %r4455, %r4447;
	shl.b32 	%r4457, %r4456, 2;
	add.s32 	%r4458, %r1428, %r4457;
	st.shared.f32 	[%r4458], %f3776;
	st.shared.f32 	[%r4458+256], %f3777;
	st.shared.f32 	[%r4458+512], %f3778;
	st.shared.f32 	[%r4458+768], %f3779;
$L__BB3_1122:
	mov.u32 	%r4459, %ntid.y;
	add.s32 	%r4460, %r1431, %r4459;
	add.s32 	%r4461, %r4460, %r4459;
	add.s32 	%r4462, %r4461, %r4459;
	add.s32 	%r4463, %r4462, %r4459;
	add.s32 	%r4464, %r4463, %r4459;
	add.s32 	%r4465, %r4464, %r4459;
	add.s32 	%r4466, %r4465, %r4459;
	add.s32 	%r4467, %r4466, %r4459;
	add.s32 	%r4468, %r4467, %r4459;
	setp.gt.u32 	%p1022, %r4468, 63;
	@%p1022 bra 	$L__BB3_1313;
	@%p857 bra 	$L__BB3_1128;
	ld.param.u32 	%r6240, [_Z61hand_gemm_kernel_blockmn_shared_l2_prefetch_splitK_transA_8x8ILi64ELi128ELi16ELi4ELi8EEviiiPfiS0_iS0_iff_param_4];
	setp.gt.u32 	%p1024, %r1295, 3;
	cvt.s64.s32 	%rd2512, %r6306;
	add.s64 	%rd2513, %rd2512, %rd3;
	mov.u32 	%r4469, %ntid.y;
	add.s32 	%r4470, %r1431, %r4469;
	add.s32 	%r4471, %r4470, %r4469;
	add.s32 	%r4472, %r4471, %r4469;
	add.s32 	%r4473, %r4472, %r4469;
	add.s32 	%r4474, %r4473, %r4469;
	add.s32 	%r4475, %r4474, %r4469;
	add.s32 	%r4476, %r4475, %r4469;
	add.s32 	%r4477, %r4476, %r4469;
	add.s32 	%r4478, %r4477, %r4469;
	mul.lo.s32 	%r4479, %r4478, %r6240;
	cvt.s64.s32 	%rd2514, %r4479;
	add.s64 	%rd2515, %rd2513, %rd2514;
	shl.b64 	%rd2516, %rd2515, 2;
	add.s64 	%rd2517, %rd295, %rd2516;
	mul.wide.u32 	%rd2518, %r3423, 16;
	add.s64 	%rd392, %rd2517, %rd2518;
	ld.global.v4.f32 	{%f3780, %f3781, %f3782, %f3783}, [%rd392+64];
	add.s32 	%r4480, %r1346, %r4469;
	add.s32 	%r4481, %r4480, %r4469;
	add.s32 	%r4482, %r4481, %r4469;
	add.s32 	%r4483, %r4482, %r4469;
	add.s32 	%r4484, %r4483, %r4469;
	add.s32 	%r4485, %r4484, %r4469;
	add.s32 	%r4486, %r4485, %r4469;
	add.s32 	%r4487, %r4486, %r4469;
	add.s32 	%r4488, %r4487, %r4469;
	add.s32 	%r4489, %r4488, %r4469;
	shl.b32 	%r4490, %r4489, 2;
	add.s32 	%r4491, %r1428, %r4490;
	st.shared.f32 	[%r4491], %f3780;
	st.shared.f32 	[%r4491+256], %f3781;
	st.shared.f32 	[%r4491+512], %f3782;
	st.shared.f32 	[%r4491+768], %f3783;
	@%p1024 bra 	$L__BB3_1128;
	setp.gt.u32 	%p1025, %r1296, 3;
	mul.wide.s32 	%rd2519, %r1293, 16;
	add.s64 	%rd393, %rd392, %rd2519;
	ld.global.v4.f32 	{%f3784, %f3785, %f3786, %f3787}, [%rd393+64];
	mov.u32 	%r4492, %ntid.y;
	add.s32 	%r4493, %r1347, %r4492;
	add.s32 	%r4494, %r4493, %r4492;
	add.s32 	%r4495, %r4494, %r4492;
	add.s32 	%r4496, %r4495, %r4492;
	add.s32 	%r4497, %r4496, %r4492;
	add.s32 	%r4498, %r4497, %r4492;
	add.s32 	%r4499, %r4498, %r4492;
	add.s32 	%r4500, %r4499, %r4492;
	add.s32 	%r4501, %r4500, %r4492;
	add.s32 	%r4502, %r4501, %r4492;
	shl.b32 	%r4503, %r4502, 2;
	add.s32 	%r4504, %r1428, %r4503;
	st.shared.f32 	[%r4504], %f3784;
	st.shared.f32 	[%r4504+256], %f3785;
	st.shared.f32 	[%r4504+512], %f3786;
	st.shared.f32 	[%r4504+768], %f3787;
	@%p1025 bra 	$L__BB3_1128;
	setp.gt.u32 	%p1026, %r1297, 3;
	mul.wide.s32 	%rd2520, %r1293, 16;
	add.s64 	%rd394, %rd393, %rd2520;
	ld.global.v4.f32 	{%f3788, %f3789, %f3790, %f3791}, [%rd394+64];
	mov.u32 	%r4505, %ntid.y;
	add.s32 	%r4506, %r1348, %r4505;
	add.s32 	%r4507, %r4506, %r4505;
	add.s32 	%r4508, %r4507, %r4505;
	add.s32 	%r4509, %r4508, %r4505;
	add.s32 	%r4510, %r4509, %r4505;
	add.s32 	%r4511, %r4510, %r4505;
	add.s32 	%r4512, %r4511, %r4505;
	add.s32 	%r4513, %r4512, %r4505;
	add.s32 	%r4514, %r4513, %r4505;
	add.s32 	%r4515, %r4514, %r4505;
	shl.b32 	%r4516, %r4515, 2;
	add.s32 	%r4517, %r1428, %r4516;
	st.shared.f32 	[%r4517], %f3788;
	st.shared.f32 	[%r4517+256], %f3789;
	st.shared.f32 	[%r4517+512], %f3790;
	st.shared.f32 	[%r4517+768], %f3791;
	@%p1026 bra 	$L__BB3_1128;
	mul.wide.s32 	%rd2521, %r1293, 16;
	add.s64 	%rd2522, %rd394, %rd2521;
	ld.global.v4.f32 	{%f3792, %f3793, %f3794, %f3795}, [%rd2522+64];
	mov.u32 	%r4518, %ntid.y;
	add.s32 	%r4519, %r1430, %r4518;
	add.s32 	%r4520, %r4519, %r4518;
	add.s32 	%r4521, %r4520, %r4518;
	add.s32 	%r4522, %r4521, %r4518;
	add.s32 	%r4523, %r4522, %r4518;
	add.s32 	%r4524, %r4523, %r4518;
	add.s32 	%r4525, %r4524, %r4518;
	add.s32 	%r4526, %r4525, %r4518;
	add.s32 	%r4527, %r4526, %r4518;
	add.s32 	%r4528, %r4527, %r4518;
	shl.b32 	%r4529, %r4528, 2;
	add.s32 	%r4530, %r1428, %r4529;
	st.shared.f32 	[%r4530], %f3792;
	st.shared.f32 	[%r4530+256], %f3793;
	st.shared.f32 	[%r4530+512], %f3794;
	st.shared.f32 	[%r4530+768], %f3795;
$L__BB3_1128:
	mov.u32 	%r4531, %ntid.y;
	add.s32 	%r4532, %r1431, %r4531;
	add.s32 	%r4533, %r4532, %r4531;
	add.s32 	%r4534, %r4533, %r4531;
	add.s32 	%r4535, %r4534, %r4531;
	add.s32 	%r4536, %r4535, %r4531;
	add.s32 	%r4537, %r4536, %r4531;
	add.s32 	%r4538, %r4537, %r4531;
	add.s32 	%r4539, %r4538, %r4531;
	add.s32 	%r4540, %r4539, %r4531;
	add.s32 	%r4541, %r4540, %r4531;
	setp.gt.u32 	%p1027, %r4541, 63;
	@%p1027 bra 	$L__BB3_1313;
	@%p857 bra 	$L__BB3_1134;
	ld.param.u32 	%r6241, [_Z61hand_gemm_kernel_blockmn_shared_l2_prefetch_splitK_transA_8x8ILi64ELi128ELi16ELi4ELi8EEviiiPfiS0_iS0_iff_param_4];
	setp.gt.u32 	%p1029, %r1295, 3;
	cvt.s64.s32 	%rd2523, %r6306;
	add.s64 	%rd2524, %rd2523, %rd3;
	mov.u32 	%r4542, %ntid.y;
	add.s32 	%r4543, %r1431, %r4542;
	add.s32 	%r4544, %r4543, %r4542;
	add.s32 	%r4545, %r4544, %r4542;
	add.s32 	%r4546, %r4545, %r4542;
	add.s32 	%r4547, %r4546, %r4542;
	add.s32 	%r4548, %r4547, %r4542;
	add.s32 	%r4549, %r4548, %r4542;
	add.s32 	%r4550, %r4549, %r4542;
	add.s32 	%r4551, %r4550, %r4542;
	add.s32 	%r4552, %r4551, %r4542;
	mul.lo.s32 	%r4553, %r4552, %r6241;
	cvt.s64.s32 	%rd2525, %r4553;
	add.s64 	%rd2526, %rd2524, %rd2525;
	shl.b64 	%rd2527, %rd2526, 2;
	add.s64 	%rd2528, %rd295, %rd2527;
	mul.wide.u32 	%rd2529, %r3423, 16;
	add.s64 	%rd395, %rd2528, %rd2529;
	ld.global.v4.f32 	{%f3796, %f3797, %f3798, %f3799}, [%rd395+64];
	add.s32 	%r4554, %r1346, %r4542;
	add.s32 	%r4555, %r4554, %r4542;
	add.s32 	%r4556, %r4555, %r4542;
	add.s32 	%r4557, %r4556, %r4542;
	add.s32 	%r4558, %r4557, %r4542;
	add.s32 	%r4559, %r4558, %r4542;
	add.s32 	%r4560, %r4559, %r4542;
	add.s32 	%r4561, %r4560, %r4542;
	add.s32 	%r4562, %r4561, %r4542;
	add.s32 	%r4563, %r4562, %r4542;
	add.s32 	%r4564, %r4563, %r4542;
	shl.b32 	%r4565, %r4564, 2;
	add.s32 	%r4566, %r1428, %r4565;
	st.shared.f32 	[%r4566], %f3796;
	st.shared.f32 	[%r4566+256], %f3797;
	st.shared.f32 	[%r4566+512], %f3798;
	st.shared.f32 	[%r4566+768], %f3799;
	@%p1029 bra 	$L__BB3_1134;
	setp.gt.u32 	%p1030, %r1296, 3;
	mul.wide.s32 	%rd2530, %r1293, 16;
	add.s64 	%rd396, %rd395, %rd2530;
	ld.global.v4.f32 	{%f3800, %f3801, %f3802, %f3803}, [%rd396+64];
	mov.u32 	%r4567, %ntid.y;
	add.s32 	%r4568, %r1347, %r4567;
	add.s32 	%r4569, %r4568, %r4567;
	add.s32 	%r4570, %r4569, %r4567;
	add.s32 	%r4571, %r4570, %r4567;
	add.s32 	%r4572, %r4571, %r4567;
	add.s32 	%r4573, %r4572, %r4567;
	add.s32 	%r4574, %r4573, %r4567;
	add.s32 	%r4575, %r4574, %r4567;
	add.s32 	%r4576, %r4575, %r4567;
	add.s32 	%r4577, %r4576, %r4567;
	add.s32 	%r4578, %r4577, %r4567;
	shl.b32 	%r4579, %r4578, 2;
	add.s32 	%r4580, %r1428, %r4579;
	st.shared.f32 	[%r4580], %f3800;
	st.shared.f32 	[%r4580+256], %f3801;
	st.shared.f32 	[%r4580+512], %f3802;
	st.shared.f32 	[%r4580+768], %f3803;
	@%p1030 bra 	$L__BB3_1134;
	setp.gt.u32 	%p1031, %r1297, 3;
	mul.wide.s32 	%rd2531, %r1293, 16;
	add.s64 	%rd397, %rd396, %rd2531;
	ld.global.v4.f32 	{%f3804, %f3805, %f3806, %f3807}, [%rd397+64];
	mov.u32 	%r4581, %ntid.y;
	add.s32 	%r4582, %r1348, %r4581;
	add.s32 	%r4583, %r4582, %r4581;
	add.s32 	%r4584, %r4583, %r4581;
	add.s32 	%r4585, %r4584, %r4581;
	add.s32 	%r4586, %r4585, %r4581;
	add.s32 	%r4587, %r4586, %r4581;
	add.s32 	%r4588, %r4587, %r4581;
	add.s32 	%r4589, %r4588, %r4581;
	add.s32 	%r4590, %r4589, %r4581;
	add.s32 	%r4591, %r4590, %r4581;
	add.s32 	%r4592, %r4591, %r4581;
	shl.b32 	%r4593, %r4592, 2;
	add.s32 	%r4594, %r1428, %r4593;
	st.shared.f32 	[%r4594], %f3804;
	st.shared.f32 	[%r4594+256], %f3805;
	st.shared.f32 	[%r4594+512], %f3806;
	st.shared.f32 	[%r4594+768], %f3807;
	@%p1031 bra 	$L__BB3_1134;
	mul.wide.s32 	%rd2532, %r1293, 16;
	add.s64 	%rd2533, %rd397, %rd2532;
	ld.global.v4.f32 	{%f3808, %f3809, %f3810, %f3811}, [%rd2533+64];
	mov.u32 	%r4595, %ntid.y;
	add.s32 	%r4596, %r1430, %r4595;
	add.s32 	%r4597, %r4596, %r4595;
	add.s32 	%r4598, %r4597, %r4595;
	add.s32 	%r4599, %r4598, %r4595;
	add.s32 	%r4600, %r4599, %r4595;
	add.s32 	%r4601, %r4600, %r4595;
	add.s32 	%r4602, %r4601, %r4595;
	add.s32 	%r4603, %r4602, %r4595;
	add.s32 	%r4604, %r4603, %r4595;
	add.s32 	%r4605, %r4604, %r4595;
	add.s32 	%r4606, %r4605, %r4595;
	shl.b32 	%r4607, %r4606, 2;
	add.s32 	%r4608, %r1428, %r4607;
	st.shared.f32 	[%r4608], %f3808;
	st.shared.f32 	[%r4608+256], %f3809;
	st.shared.f32 	[%r4608+512], %f3810;
	st.shared.f32 	[%r4608+768], %f3811;
$L__BB3_1134:
	mov.u32 	%r4609, %ntid.y;
	add.s32 	%r4610, %r1431, %r4609;
	add.s32 	%r4611, %r4610, %r4609;
	add.s32 	%r4612, %r4611, %r4609;
	add.s32 	%r4613, %r4612, %r4609;
	add.s32 	%r4614, %r4613, %r4609;
	add.s32 	%r4615, %r4614, %r4609;
	add.s32 	%r4616, %r4615, %r4609;
	add.s32 	%r4617, %r4616, %r4609;
	add.s32 	%r4618, %r4617, %r4609;
	add.s32 	%r4619, %r4618, %r4609;
	add.s32 	%r4620, %r4619, %r4609;
	setp.gt.u32 	%p1032, %r4620, 63;
	@%p1032 bra 	$L__BB3_1313;
	@%p857 bra 	$L__BB3_1140;
	ld.param.u32 	%r6242, [_Z61hand_gemm_kernel_blockmn_shared_l2_prefetch_splitK_transA_8x8ILi64ELi128ELi16ELi4ELi8EEviiiPfiS0_iS0_iff_param_4];
	setp.gt.u32 	%p1034, %r1295, 3;
	cvt.s64.s32 	%rd2534, %r6306;
	add.s64 	%rd2535, %rd2534, %rd3;
	mov.u32 	%r4621, %ntid.y;
	add.s32 	%r4622, %r1431, %r4621;
	add.s32 	%r4623, %r4622, %r4621;
	add.s32 	%r4624, %r4623, %r4621;
	add.s32 	%r4625, %r4624, %r4621;
	add.s32 	%r4626, %r4625, %r4621;
	add.s32 	%r4627, %r4626, %r4621;
	add.s32 	%r4628, %r4627, %r4621;
	add.s32 	%r4629, %r4628, %r4621;
	add.s32 	%r4630, %r4629, %r4621;
	add.s32 	%r4631, %r4630, %r4621;
	add.s32 	%r4632, %r4631, %r4621;
	mul.lo.s32 	%r4633, %r4632, %r6242;
	cvt.s64.s32 	%rd2536, %r4633;
	add.s64 	%rd2537, %rd2535, %rd2536;
	shl.b64 	%rd2538, %rd2537, 2;
	add.s64 	%rd2539, %rd295, %rd2538;
	mul.wide.u32 	%rd2540, %r3423, 16;
	add.s64 	%rd398, %rd2539, %rd2540;
	ld.global.v4.f32 	{%f3812, %f3813, %f3814, %f3815}, [%rd398+64];
	add.s32 	%r4634, %r1346, %r4621;
	add.s32 	%r4635, %r4634, %r4621;
	add.s32 	%r4636, %r4635, %r4621;
	add.s32 	%r4637, %r4636, %r4621;
	add.s32 	%r4638, %r4637, %r4621;
	add.s32 	%r4639, %r4638, %r4621;
	add.s32 	%r4640, %r4639, %r4621;
	add.s32 	%r4641, %r4640, %r4621;
	add.s32 	%r4642, %r4641, %r4621;
	add.s32 	%r4643, %r4642, %r4621;
	add.s32 	%r4644, %r4643, %r4621;
	add.s32 	%r4645, %r4644, %r4621;
	shl.b32 	%r4646, %r4645, 2;
	add.s32 	%r4647, %r1428, %r4646;
	st.shared.f32 	[%r4647], %f3812;
	st.shared.f32 	[%r4647+256], %f3813;
	st.shared.f32 	[%r4647+512], %f3814;
	st.shared.f32 	[%r4647+768], %f3815;
	@%p1034 bra 	$L__BB3_1140;
	setp.gt.u32 	%p1035, %r1296, 3;
	mul.wide.s32 	%rd2541, %r1293, 16;
	add.s64 	%rd399, %rd398, %rd2541;
	ld.global.v4.f32 	{%f3816, %f3817, %f3818, %f3819}, [%rd399+64];
	mov.u32 	%r4648, %ntid.y;
	add.s32 	%r4649, %r1347, %r4648;
	add.s32 	%r4650, %r4649, %r4648;
	add.s32 	%r4651, %r4650, %r4648;
	add.s32 	%r4652, %r4651, %r4648;
	add.s32 	%r4653, %r4652, %r4648;
	add.s32 	%r4654, %r4653, %r4648;
	add.s32 	%r4655, %r4654, %r4648;
	add.s32 	%r4656, %r4655, %r4648;
	add.s32 	%r4657, %r4656, %r4648;
	add.s32 	%r4658, %r4657, %r4648;
	add.s32 	%r4659, %r4658, %r4648;
	add.s32 	%r4660, %r4659, %r4648;
	shl.b32 	%r4661, %r4660, 2;
	add.s32 	%r4662, %r1428, %r4661;
	st.shared.f32 	[%r4662], %f3816;
	st.shared.f32 	[%r4662+256], %f3817;
	st.shared.f32 	[%r4662+512], %f3818;
	st.shared.f32 	[%r4662+768], %f3819;
	@%p1035 bra 	$L__BB3_1140;
	setp.gt.u32 	%p1036, %r1297, 3;
	mul.wide.s32 	%rd2542, %r1293, 16;
	add.s64 	%rd400, %rd399, %rd2542;
	ld.global.v4.f32 	{%f3820, %f3821, %f3822, %f3823}, [%rd400+64];
	mov.u32 	%r4663, %ntid.y;
	add.s32 	%r4664, %r1348, %r4663;
	add.s32 	%r4665, %r4664, %r4663;
	add.s32 	%r4666, %r4665, %r4663;
	add.s32 	%r4667, %r4666, %r4663;
	add.s32 	%r4668, %r4667, %r4663;
	add.s32 	%r4669, %r4668, %r4663;
	add.s32 	%r4670, %r4669, %r4663;
	add.s32 	%r4671, %r4670, %r4663;
	add.s32 	%r4672, %r4671, %r4663;
	add.s32 	%r4673, %r4672, %r4663;
	add.s32 	%r4674, %r4673, %r4663;
	add.s32 	%r4675, %r4674, %r4663;
	shl.b32 	%r4676, %r4675, 2;
	add.s32 	%r4677, %r1428, %r4676;
	st.shared.f32 	[%r4677], %f3820;
	st.shared.f32 	[%r4677+256], %f3821;
	st.shared.f32 	[%r4677+512], %f3822;
	st.shared.f32 	[%r4677+768], %f3823;
	@%p1036 bra 	$L__BB3_1140;
	mul.wide.s32 	%rd2543, %r1293, 16;
	add.s64 	%rd2544, %rd400, %rd2543;
	ld.global.v4.f32 	{%f3824, %f3825, %f3826, %f3827}, [%rd2544+64];
	mov.u32 	%r4678, %ntid.y;
	add.s32 	%r4679, %r1430, %r4678;
	add.s32 	%r4680, %r4679, %r4678;
	add.s32 	%r4681, %r4680, %r4678;
	add.s32 	%r4682, %r4681, %r4678;
	add.s32 	%r4683, %r4682, %r4678;
	add.s32 	%r4684, %r4683, %r4678;
	add.s32 	%r4685, %r4684, %r4678;
	add.s32 	%r4686, %r4685, %r4678;
	add.s32 	%r4687, %r4686, %r4678;
	add.s32 	%r4688, %r4687, %r4678;
	add.s32 	%r4689, %r4688, %r4678;
	add.s32 	%r4690, %r4689, %r4678;
	shl.b32 	%r4691, %r4690, 2;
	add.s32 	%r4692, %r1428, %r4691;
	st.shared.f32 	[%r4692], %f3824;
	st.shared.f32 	[%r4692+256], %f3825;
	st.shared.f32 	[%r4692+512], %f3826;
	st.shared.f32 	[%r4692+768], %f3827;
$L__BB3_1140:
	mov.u32 	%r4693, %ntid.y;
	add.s32 	%r4694, %r1431, %r4693;
	add.s32 	%r4695, %r4694, %r4693;
	add.s32 	%r4696, %r4695, %r4693;
	add.s32 	%r4697, %r4696, %r4693;
	add.s32 	%r4698, %r4697, %r4693;
	add.s32 	%r4699, %r4698, %r4693;
	add.s32 	%r4700, %r4699, %r4693;
	add.s32 	%r4701, %r4700, %r4693;
	add.s32 	%r4702, %r4701, %r4693;
	add.s32 	%r4703, %r4702, %r4693;
	add.s32 	%r4704, %r4703, %r4693;
	add.s32 	%r4705, %r4704, %r4693;
	setp.gt.u32 	%p1037, %r4705, 63;
	@%p1037 bra 	$L__BB3_1313;
	@%p857 bra 	$L__BB3_1146;
	ld.param.u32 	%r6243, [_Z61hand_gemm_kernel_blockmn_shared_l2_prefetch_splitK_transA_8x8ILi64ELi128ELi16ELi4ELi8EEviiiPfiS0_iS0_iff_param_4];
	setp.gt.u32 	%p1039, %r1295, 3;
	cvt.s64.s32 	%rd2545, %r6306;
	add.s64 	%rd2546, %rd2545, %rd3;
	mov.u32 	%r4706, %ntid.y;
	add.s32 	%r4707, %r1431, %r4706;
	add.s32 	%r4708, %r4707, %r4706;
	add.s32 	%r4709, %r4708, %r4706;
	add.s32 	%r4710, %r4709, %r4706;
	add.s32 	%r4711, %r4710, %r4706;
	add.s32 	%r4712, %r4711, %r4706;
	add.s32 	%r4713, %r4712, %r4706;
	add.s32 	%r4714, %r4713, %r4706;
	add.s32 	%r4715, %r4714, %r4706;
	add.s32 	%r4716, %r4715, %r4706;
	add.s32 	%r4717, %r4716, %r4706;
	add.s32 	%r4718, %r4717, %r4706;
	mul.lo.s32 	%r4719, %r4718, %r6243;
	cvt.s64.s32 	%rd2547, %r4719;
	add.s64 	%rd2548, %rd2546, %rd2547;
	shl.b64 	%rd2549, %rd2548, 2;
	add.s64 	%rd2550, %rd295, %rd2549;
	mul.wide.u32 	%rd2551, %r3423, 16;
	add.s64 	%rd401, %rd2550, %rd2551;
	ld.global.v4.f32 	{%f3828, %f3829, %f3830, %f3831}, [%rd401+64];
	add.s32 	%r4720, %r1346, %r4706;
	add.s32 	%r4721, %r4720, %r4706;
	add.s32 	%r4722, %r4721, %r4706;
	add.s32 	%r4723, %r4722, %r4706;
	add.s32 	%r4724, %r4723, %r4706;
	add.s32 	%r4725, %r4724, %r4706;
	add.s32 	%r4726, %r4725, %r4706;
	add.s32 	%r4727, %r4726, %r4706;
	add.s32 	%r4728, %r4727, %r4706;
	add.s32 	%r4729, %r4728, %r4706;
	add.s32 	%r4730, %r4729, %r4706;
	add.s32 	%r4731, %r4730, %r4706;
	add.s32 	%r4732, %r4731, %r4706;
	shl.b32 	%r4733, %r4732, 2;
	add.s32 	%r4734, %r1428, %r4733;
	st.shared.f32 	[%r4734], %f3828;
	st.shared.f32 	[%r4734+256], %f3829;
	st.shared.f32 	[%r4734+512], %f3830;
	st.shared.f32 	[%r4734+768], %f3831;
	@%p1039 bra 	$L__BB3_1146;
	setp.gt.u32 	%p1040, %r1296, 3;
	mul.wide.s32 	%rd2552, %r1293, 16;
	add.s64 	%rd402, %rd401, %rd2552;
	ld.global.v4.f32 	{%f3832, %f3833, %f3834, %f3835}, [%rd402+64];
	mov.u32 	%r4735, %ntid.y;
	add.s32 	%r4736, %r1347, %r4735;
	add.s32 	%r4737, %r4736, %r4735;
	add.s32 	%r4738, %r4737, %r4735;
	add.s32 	%r4739, %r4738, %r4735;
	add.s32 	%r4740, %r4739, %r4735;
	add.s32 	%r4741, %r4740, %r4735;
	add.s32 	%r4742, %r4741, %r4735;
	add.s32 	%r4743, %r4742, %r4735;
	add.s32 	%r4744, %r4743, %r4735;
	add.s32 	%r4745, %r4744, %r4735;
	add.s32 	%r4746, %r4745, %r4735;
	add.s32 	%r4747, %r4746, %r4735;
	add.s32 	%r4748, %r4747, %r4735;
	shl.b32 	%r4749, %r4748, 2;
	add.s32 	%r4750, %r1428, %r4749;
	st.shared.f32 	[%r4750], %f3832;
	st.shared.f32 	[%r4750+256], %f3833;
	st.shared.f32 	[%r4750+512], %f3834;
	st.shared.f32 	[%r4750+768], %f3835;
	@%p1040 bra 	$L__BB3_1146;
	setp.gt.u32 	%p1041, %r1297, 3;
	mul.wide.s32 	%rd2553, %r1293, 16;
	add.s64 	%rd403, %rd402, %rd2553;
	ld.global.v4.f32 	{%f3836, %f3837, %f3838, %f3839}, [%rd403+64];
	mov.u32 	%r4751, %ntid.y;
	add.s32 	%r4752, %r1348, %r4751;
	add.s32 	%r4753, %r4752, %r4751;
	add.s32 	%r4754, %r4753, %r4751;
	add.s32 	%r4755, %r4754, %r4751;
	add.s32 	%r4756, %r4755, %r4751;
	add.s32 	%r4757, %r4756, %r4751;
	add.s32 	%r4758, %r4757, %r4751;
	add.s32 	%r4759, %r4758, %r4751;
	add.s32 	%r4760, %r4759, %r4751;
	add.s32 	%r4761, %r4760, %r4751;
	add.s32 	%r4762, %r4761, %r4751;
	add.s32 	%r4763, %r4762, %r4751;
	add.s32 	%r4764, %r4763, %r4751;
	shl.b32 	%r4765, %r4764, 2;
	add.s32 	%r4766, %r1428, %r4765;
	st.shared.f32 	[%r4766], %f3836;
	st.shared.f32 	[%r4766+256], %f3837;
	st.shared.f32 	[%r4766+512], %f3838;
	st.shared.f32 	[%r4766+768], %f3839;
	@%p1041 bra 	$L__BB3_1146;
	mul.wide.s32 	%rd2554, %r1293, 16;
	add.s64 	%rd2555, %rd403, %rd2554;
	ld.global.v4.f32 	{%f3840, %f3841, %f3842, %f3843}, [%rd2555+64];
	mov.u32 	%r4767, %ntid.y;
	add.s32 	%r4768, %r1430, %r4767;
	add.s32 	%r4769, %r4768, %r4767;
	add.s32 	%r4770, %r4769, %r4767;
	add.s32 	%r4771, %r4770, %r4767;
	add.s32 	%r4772, %r4771, %r4767;
	add.s32 	%r4773, %r4772, %r4767;
	add.s32 	%r4774, %r4773, %r4767;
	add.s32 	%r4775, %r4774, %r4767;
	add.s32 	%r4776, %r4775, %r4767;
	add.s32 	%r4777, %r4776, %r4767;
	add.s32 	%r4778, %r4777, %r4767;
	add.s32 	%r4779, %r4778, %r4767;
	add.s32 	%r4780, %r4779, %r4767;
	shl.b32 	%r4781, %r4780, 2;
	add.s32 	%r4782, %r1428, %r4781;
	st.shared.f32 	[%r4782], %f3840;
	st.shared.f32 	[%r4782+256], %f3841;
	st.shared.f32 	[%r4782+512], %f3842;
	st.shared.f32 	[%r4782+768], %f3843;
$L__BB3_1146:
	mov.u32 	%r4783, %ntid.y;
	add.s32 	%r4784, %r1431, %r4783;
	add.s32 	%r4785, %r4784, %r4783;
	add.s32 	%r4786, %r4785, %r4783;
	add.s32 	%r4787, %r4786, %r4783;
	add.s32 	%r4788, %r4787, %r4783;
	add.s32 	%r4789, %r4788, %r4783;
	add.s32 	%r4790, %r4789, %r4783;
	add.s32 	%r4791, %r4790, %r4783;
	add.s32 	%r4792, %r4791, %r4783;
	add.s32 	%r4793, %r4792, %r4783;
	add.s32 	%r4794, %r4793, %r4783;
	add.s32 	%r4795, %r4794, %r4783;
	add.s32 	%r4796, %r4795, %r4783;
	setp.gt.u32 	%p1042, %r4796, 63;
	@%p1042 bra 	$L__BB3_1313;
	@%p857 bra 	$L__BB3_1152;
	ld.param.u32 	%r6244, [_Z61hand_gemm_kernel_blockmn_shared_l2_prefetch_splitK_transA_8x8ILi64ELi128ELi16ELi4ELi8EEviiiPfiS0_iS0_iff_param_4];
	setp.gt.u32 	%p1044, %r1295, 3;
	cvt.s64.s32 	%rd2556, %r6306;
	add.s64 	%rd2557, %rd2556, %rd3;
	mov.u32 	%r4797, %ntid.y;
	add.s32 	%r4798, %r1431, %r4797;
	add.s32 	%r4799, %r4798, %r4797;
	add.s32 	%r4800, %r4799, %r4797;
	add.s32 	%r4801, %r4800, %r4797;
	add.s32 	%r4802, %r4801, %r4797;
	add.s32 	%r4803, %r4802, %r4797;
	add.s32 	%r4804, %r4803, %r4797;
	add.s32 	%r4805, %r4804, %r4797;
	add.s32 	%r4806, %r4805, %r4797;
	add.s32 	%r4807, %r4806, %r4797;
	add.s32 	%r4808, %r4807, %r4797;
	add.s32 	%r4809, %r4808, %r4797;
	add.s32 	%r4810, %r4809, %r4797;
	mul.lo.s32 	%r4811, %r4810, %r6244;
	cvt.s64.s32 	%rd2558, %r4811;
	add.s64 	%rd2559, %rd2557, %rd2558;
	shl.b64 	%rd2560, %rd2559, 2;
	add.s64 	%rd2561, %rd295, %rd2560;
	mul.wide.u32 	%rd2562, %r3423, 16;
	add.s64 	%rd404, %rd2561, %rd2562;
	ld.global.v4.f32 	{%f3844, %f3845, %f3846, %f3847}, [%rd404+64];
	add.s32 	%r4812, %r1346, %r4797;
	add.s32 	%r4813, %r4812, %r4797;
	add.s32 	%r4814, %r4813, %r4797;
	add.s32 	%r4815, %r4814, %r4797;
	add.s32 	%r4816, %r4815, %r4797;
	add.s32 	%r4817, %r4816, %r4797;
	add.s32 	%r4818, %r4817, %r4797;
	add.s32 	%r4819, %r4818, %r4797;
	add.s32 	%r4820, %r4819, %r4797;
	add.s32 	%r4821, %r4820, %r4797;
	add.s32 	%r4822, %r4821, %r4797;
	add.s32 	%r4823, %r4822, %r4797;
	add.s32 	%r4824, %r4823, %r4797;
	add.s32 	%r4825, %r4824, %r4797;
	shl.b32 	%r4826, %r4825, 2;
	add.s32 	%r4827, %r1428, %r4826;
	st.shared.f32 	[%r4827], %f3844;
	st.shared.f32 	[%r4827+256], %f3845;
	st.shared.f32 	[%r4827+512], %f3846;
	st.shared.f32 	[%r4827+768], %f3847;
	@%p1044 bra 	$L__BB3_1152;
	setp.gt.u32 	%p1045, %r1296, 3;
	mul.wide.s32 	%rd2563, %r1293, 16;
	add.s64 	%rd405, %rd404, %rd2563;
	ld.global.v4.f32 	{%f3848, %f3849, %f3850, %f3851}, [%rd405+64];
	mov.u32 	%r4828, %ntid.y;
	add.s32 	%r4829, %r1347, %r4828;
	add.s32 	%r4830, %r4829, %r4828;
	add.s32 	%r4831, %r4830, %r4828;
	add.s32 	%r4832, %r4831, %r4828;
	add.s32 	%r4833, %r4832, %r4828;
	add.s32 	%r4834, %r4833, %r4828;
	add.s32 	%r4835, %r4834, %r4828;
	add.s32 	%r4836, %r4835, %r4828;
	add.s32 	%r4837, %r4836, %r4828;
	add.s32 	%r4838, %r4837, %r4828;
	add.s32 	%r4839, %r4838, %r4828;
	add.s32 	%r4840, %r4839, %r4828;
	add.s32 	%r4841, %r4840, %r4828;
	add.s32 	%r4842, %r4841, %r4828;
	shl.b32 	%r4843, %r4842, 2;
	add.s32 	%r4844, %r1428, %r4843;
	st.shared.f32 	[%r4844], %f3848;
	st.shared.f32 	[%r4844+256], %f3849;
	st.shared.f32 	[%r4844+512], %f3850;
	st.shared.f32 	[%r4844+768], %f3851;
	@%p1045 bra 	$L__BB3_1152;
	setp.gt.u32 	%p1046, %r1297, 3;
	mul.wide.s32 	%rd2564, %r1293, 16;
	add.s64 	%rd406, %rd405, %rd2564;
	ld.global.v4.f32 	{%f3852, %f3853, %f3854, %f3855}, [%rd406+64];
	mov.u32 	%r4845, %ntid.y;
	add.s32 	%r4846, %r1348, %r4845;
	add.s32 	%r4847, %r4846, %r4845;
	add.s32 	%r4848, %r4847, %r4845;
	add.s32 	%r4849, %r4848, %r4845;
	add.s32 	%r4850, %r4849, %r4845;
	add.s32 	%r4851, %r4850, %r4845;
	add.s32 	%r4852, %r4851, %r4845;
	add.s32 	%r4853, %r4852, %r4845;
	add.s32 	%r4854, %r4853, %r4845;
	add.s32 	%r4855, %r4854, %r4845;
	add.s32 	%r4856, %r4855, %r4845;
	add.s32 	%r4857, %r4856, %r4845;
	add.s32 	%r4858, %r4857, %r4845;
	add.s32 	%r4859, %r4858, %r4845;
	shl.b32 	%r4860, %r4859, 2;
	add.s32 	%r4861, %r1428, %r4860;
	st.shared.f32 	[%r4861], %f3852;
	st.shared.f32 	[%r4861+256], %f3853;
	st.shared.f32 	[%r4861+512], %f3854;
	st.shared.f32 	[%r4861+768], %f3855;
	@%p1046 bra 	$L__BB3_1152;
	mul.wide.s32 	%rd2565, %r1293, 16;
	add.s64 	%rd2566, %rd406, %rd2565;
	ld.global.v4.f32 	{%f3856, %f3857, %f3858, %f3859}, [%rd2566+64];
	mov.u32 	%r4862, %ntid.y;
	add.s32 	%r4863, %r1430, %r4862;
	add.s32 	%r4864, %r4863, %r4862;
	add.s32 	%r4865, %r4864, %r4862;
	add.s32 	%r4866, %r4865, %r4862;
	add.s32 	%r4867, %r4866, %r4862;
	add.s32 	%r4868, %r4867, %r4862;
	add.s32 	%r4869, %r4868, %r4862;
	add.s32 	%r4870, %r4869, %r4862;
	add.s32 	%r4871, %r4870, %r4862;
	add.s32 	%r4872, %r4871, %r4862;
	add.s32 	%r4873, %r4872, %r4862;
	add.s32 	%r4874, %r4873, %r4862;
	add.s32 	%r4875, %r4874, %r4862;
	add.s32 	%r4876, %r4875, %r4862;
	shl.b32 	%r4877, %r4876, 2;
	add.s32 	%r4878, %r1428, %r4877;
	st.shared.f32 	[%r4878], %f3856;
	st.shared.f32 	[%r4878+256], %f3857;
	st.shared.f32 	[%r4878+512], %f3858;
	st.shared.f32 	[%r4878+768], %f3859;
$L__BB3_1152:
	mov.u32 	%r4879, %ntid.y;
	add.s32 	%r4880, %r1431, %r4879;
	add.s32 	%r4881, %r4880, %r4879;
	add.s32 	%r4882, %r4881, %r4879;
	add.s32 	%r4883, %r4882, %r4879;
	add.s32 	%r4884, %r4883, %r4879;
	add.s32 	%r4885, %r4884, %r4879;
	add.s32 	%r4886, %r4885, %r4879;
	add.s32 	%r4887, %r4886, %r4879;
	add.s32 	%r4888, %r4887, %r4879;
	add.s32 	%r4889, %r4888, %r4879;
	add.s32 	%r4890, %r4889, %r4879;
	add.s32 	%r4891, %r4890, %r4879;
	add.s32 	%r4892, %r4891, %r4879;
	add.s32 	%r4893, %r4892, %r4879;
	setp.gt.u32 	%p1047, %r4893, 63;
	@%p1047 bra 	$L__BB3_1313;
	@%p857 bra 	$L__BB3_1158;
	ld.param.u32 	%r6245, [_Z61hand_gemm_kernel_blockmn_shared_l2_prefetch_splitK_transA_8x8ILi64ELi128ELi16ELi4ELi8EEviiiPfiS0_iS0_iff_param_4];
	setp.gt.u32 	%p1049, %r1295, 3;
	cvt.s64.s32 	%rd2567, %r6306;
	add.s64 	%rd2568, %rd2567, %rd3;
	mov.u32 	%r4894, %ntid.y;
	add.s32 	%r4895, %r1431, %r4894;
	add.s32 	%r4896, %r4895, %r4894;
	add.s32 	%r4897, %r4896, %r4894;
	add.s32 	%r4898, %r4897, %r4894;
	add.s32 	%r4899, %r4898, %r4894;
	add.s32 	%r4900, %r4899, %r4894;
	add.s32 	%r4901, %r4900, %r4894;
	add.s32 	%r4902, %r4901, %r4894;
	add.s32 	%r4903, %r4902, %r4894;
	add.s32 	%r4904, %r4903, %r4894;
	add.s32 	%r4905, %r4904, %r4894;
	add.s32 	%r4906, %r4905, %r4894;
	add.s32 	%r4907, %r4906, %r4894;
	add.s32 	%r4908, %r4907, %r4894;
	mul.lo.s32 	%r4909, %r4908, %r6245;
	cvt.s64.s32 	%rd2569, %r4909;
	add.s64 	%rd2570, %rd2568, %rd2569;
	shl.b64 	%rd2571, %rd2570, 2;
	add.s64 	%rd2572, %rd295, %rd2571;
	mul.wide.u32 	%rd2573, %r3423, 16;
	add.s64 	%rd407, %rd2572, %rd2573;
	ld.global.v4.f32 	{%f3860, %f3861, %f3862, %f3863}, [%rd407+64];
	add.s32 	%r4910, %r1346, %r4894;
	add.s32 	%r4911, %r4910, %r4894;
	add.s32 	%r4912, %r4911, %r4894;
	add.s32 	%r4913, %r4912, %r4894;
	add.s32 	%r4914, %r4913, %r4894;
	add.s32 	%r4915, %r4914, %r4894;
	add.s32 	%r4916, %r4915, %r4894;
	add.s32 	%r4917, %r4916, %r4894;
	add.s32 	%r4918, %r4917, %r4894;
	add.s32 	%r4919, %r4918, %r4894;
	add.s32 	%r4920, %r4919, %r4894;
	add.s32 	%r4921, %r4920, %r4894;
	add.s32 	%r4922, %r4921, %r4894;
	add.s32 	%r4923, %r4922, %r4894;
	add.s32 	%r4924, %r4923, %r4894;
	shl.b32 	%r4925, %r4924, 2;
	add.s32 	%r4926, %r1428, %r4925;
	st.shared.f32 	[%r4926], %f3860;
	st.shared.f32 	[%r4926+256], %f3861;
	st.shared.f32 	[%r4926+512], %f3862;
	st.shared.f32 	[%r4926+768], %f3863;
	@%p1049 bra 	$L__BB3_1158;
	setp.gt.u32 	%p1050, %r1296, 3;
	mul.wide.s32 	%rd2574, %r1293, 16;
	add.s64 	%rd408, %rd407, %rd2574;
	ld.global.v4.f32 	{%f3864, %f3865, %f3866, %f3867}, [%rd408+64];
	mov.u32 	%r4927, %ntid.y;
	add.s32 	%r4928, %r1347, %r4927;
	add.s32 	%r4929, %r4928, %r4927;
	add.s32 	%r4930, %r4929, %r4927;
	add.s32 	%r4931, %r4930, %r4927;
	add.s32 	%r4932, %r4931, %r4927;
	add.s32 	%r4933, %r4932, %r4927;
	add.s32 	%r4934, %r4933, %r4927;
	add.s32 	%r4935, %r4934, %r4927;
	add.s32 	%r4936, %r4935, %r4927;
	add.s32 	%r4937, %r4936, %r4927;
	add.s32 	%r4938, %r4937, %r4927;
	add.s32 	%r4939, %r4938, %r4927;
	add.s32 	%r4940, %r4939, %r4927;
	add.s32 	%r4941, %r4940, %r4927;
	add.s32 	%r4942, %r4941, %r4927;
	shl.b32 	%r4943, %r4942, 2;
	add.s32 	%r4944, %r1428, %r4943;
	st.shared.f32 	[%r4944], %f3864;
	st.shared.f32 	[%r4944+256], %f3865;
	st.shared.f32 	[%r4944+512], %f3866;
	st.shared.f32 	[%r4944+768], %f3867;
	@%p1050 bra 	$L__BB3_1158;
	setp.gt.u32 	%p1051, %r1297, 3;
	mul.wide.s32 	%rd2575, %r1293, 16;
	add.s64 	%rd409, %rd408, %rd2575;
	ld.global.v4.f32 	{%f3868, %f3869, %f3870, %f3871}, [%rd409+64];
	mov.u32 	%r4945, %ntid.y;
	add.s32 	%r4946, %r1348, %r4945;
	add.s32 	%r4947, %r4946, %r4945;
	add.s32 	%r4948, %r4947, %r4945;
	add.s32 	%r4949, %r4948, %r4945;
	add.s32 	%r4950, %r4949, %r4945;
	add.s32 	%r4951, %r4950, %r4945;
	add.s32 	%r4952, %r4951, %r4945;
	add.s32 	%r4953, %r4952, %r4945;
	add.s32 	%r4954, %r4953, %r4945;
	add.s32 	%r4955, %r4954, %r4945;
	add.s32 	%r4956, %r4955, %r4945;
	add.s32 	%r4957, %r4956, %r4945;
	add.s32 	%r4958, %r4957, %r4945;
	add.s32 	%r4959, %r4958, %r4945;
	add.s32 	%r4960, %r4959, %r4945;
	shl.b32 	%r4961, %r4960, 2;
	add.s32 	%r4962, %r1428, %r4961;
	st.shared.f32 	[%r4962], %f3868;
	st.shared.f32 	[%r4962+256], %f3869;
	st.shared.f32 	[%r4962+512], %f3870;
	st.shared.f32 	[%r4962+768], %f3871;
	@%p1051 bra 	$L__BB3_1158;
	mul.wide.s32 	%rd2576, %r1293, 16;
	add.s64 	%rd2577, %rd409, %rd2576;
	ld.global.v4.f32 	{%f3872, %f3873, %f3874, %f3875}, [%rd2577+64];
	mov.u32 	%r4963, %ntid.y;
	add.s32 	%r4964, %r1430, %r4963;
	add.s32 	%r4965, %r4964, %r4963;
	add.s32 	%r4966, %r4965, %r4963;
	add.s32 	%r4967, %r4966, %r4963;
	add.s32 	%r4968, %r4967, %r4963;
	add.s32 	%r4969, %r4968, %r4963;
	add.s32 	%r4970, %r4969, %r4963;
	add.s32 	%r4971, %r4970, %r4963;
	add.s32 	%r4972, %r4971, %r4963;
	add.s32 	%r4973, %r4972, %r4963;
	add.s32 	%r4974, %r4973, %r4963;
	add.s32 	%r4975, %r4974, %r4963;
	add.s32 	%r4976, %r4975, %r4963;
	add.s32 	%r4977, %r4976, %r4963;
	add.s32 	%r4978, %r4977, %r4963;
	shl.b32 	%r4979, %r4978, 2;
	add.s32 	%r4980, %r1428, %r4979;
	st.shared.f32 	[%r4980], %f3872;
	st.shared.f32 	[%r4980+256], %f3873;
	st.shared.f32 	[%r4980+512], %f3874;
	st.shared.f32 	[%r4980+768], %f3875;
$L__BB3_1158:
	mov.u32 	%r4981, %ntid.y;
	add.s32 	%r4982, %r1431, %r4981;
	add.s32 	%r4983, %r4982, %r4981;
	add.s32 	%r4984, %r4983, %r4981;
	add.s32 	%r4985, %r4984, %r4981;
	add.s32 	%r4986, %r4985, %r4981;
	add.s32 	%r4987, %r4986, %r4981;
	add.s32 	%r4988, %r4987, %r4981;
	add.s32 	%r4989, %r4988, %r4981;
	add.s32 	%r4990, %r4989, %r4981;
	add.s32 	%r4991, %r4990, %r4981;
	add.s32 	%r4992, %r4991, %r4981;
	add.s32 	%r4993, %r4992, %r4981;
	add.s32 	%r4994, %r4993, %r4981;
	add.s32 	%r4995, %r4994, %r4981;
	add.s32 	%r4996, %r4995, %r4981;
	setp.gt.u32 	%p1052, %r4996, 63;
	@%p1052 bra 	$L__BB3_1313;
	@%p857 bra 	$L__BB3_1164;
	ld.param.u32 	%r6246, [_Z61hand_gemm_kernel_blockmn_shared_l2_prefetch_splitK_transA_8x8ILi64ELi128ELi16ELi4ELi8EEviiiPfiS0_iS0_iff_param_4];
	setp.gt.u32 	%p1054, %r1295, 3;
	cvt.s64.s32 	%rd2578, %r6306;
	add.s64 	%rd2579, %rd2578, %rd3;
	mov.u32 	%r4997, %ntid.y;
	add.s32 	%r4998, %r1431, %r4997;
	add.s32 	%r4999, %r4998, %r4997;
	add.s32 	%r5000, %r4999, %r4997;
	add.s32 	%r5001, %r5000, %r4997;
	add.s32 	%r5002, %r5001, %r4997;
	add.s32 	%r5003, %r5002, %r4997;
	add.s32 	%r5004, %r5003, %r4997;
	add.s32 	%r5005, %r5004, %r4997;
	add.s32 	%r5006, %r5005, %r4997;
	add.s32 	%r5007, %r5006, %r4997;
	add.s32 	%r5008, %r5007, %r4997;
	add.s32 	%r5009, %r5008, %r4997;
	add.s32 	%r5010, %r5009, %r4997;
	add.s32 	%r5011, %r5010, %r4997;
	add.s32 	%r5012, %r5011, %r4997;
	mul.lo.s32 	%r5013, %r5012, %r6246;
	cvt.s64.s32 	%rd2580, %r5013;
	add.s64 	%rd2581, %rd2579, %rd2580;
	shl.b64 	%rd2582, %rd2581, 2;
	add.s64 	%rd2583, %rd295, %rd2582;
	mul.wide.u32 	%rd2584, %r3423, 16;
	add.s64 	%rd410, %rd2583, %rd2584;
	ld.global.v4.f32 	{%f3876, %f3877, %f3878, %f3879}, [%rd410+64];
	add.s32 	%r5014, %r1346, %r4997;
	add.s32 	%r5015, %r5014, %r4997;
	add.s32 	%r5016, %r5015, %r4997;
	add.s32 	%r5017, %r5016, %r4997;
	add.s32 	%r5018, %r5017, %r4997;
	add.s32 	%r5019, %r5018, %r4997;
	add.s32 	%r5020, %r5019, %r4997;
	add.s32 	%r5021, %r5020, %r4997;
	add.s32 	%r5022, %r5021, %r4997;
	add.s32 	%r5023, %r5022, %r4997;
	add.s32 	%r5024, %r5023, %r4997;
	add.s32 	%r5025, %r5024, %r4997;
	add.s32 	%r5026, %r5025, %r4997;
	add.s32 	%r5027, %r5026, %r4997;
	add.s32 	%r5028, %r5027, %r4997;
	add.s32 	%r5029, %r5028, %r4997;
	shl.b32 	%r5030, %r5029, 2;
	add.s32 	%r5031, %r1428, %r5030;
	st.shared.f32 	[%r5031], %f3876;
	st.shared.f32 	[%r5031+256], %f3877;
	st.shared.f32 	[%r5031+512], %f3878;
	st.shared.f32 	[%r5031+768], %f3879;
	@%p1054 bra 	$L__BB3_1164;
	setp.gt.u32 	%p1055, %r1296, 3;
	mul.wide.s32 	%rd2585, %r1293, 16;
	add.s64 	%rd411, %rd410, %rd2585;
	ld.global.v4.f32 	{%f3880, %f3881, %f3882, %f3883}, [%rd411+64];
	mov.u32 	%r5032, %ntid.y;
	add.s32 	%r5033, %r1347, %r5032;
	add.s32 	%r5034, %r5033, %r5032;
	add.s32 	%r5035, %r5034, %r5032;
	add.s32 	%r5036, %r5035, %r5032;
	add.s32 	%r5037, %r5036, %r5032;
	add.s32 	%r5038, %r5037, %r5032;
	add.s32 	%r5039, %r5038, %r5032;
	add.s32 	%r5040, %r5039, %r5032;
	add.s32 	%r5041, %r5040, %r5032;
	add.s32 	%r5042, %r5041, %r5032;
	add.s32 	%r5043, %r5042, %r5032;
	add.s32 	%r5044, %r5043, %r5032;
	add.s32 	%r5045, %r5044, %r5032;
	add.s32 	%r5046, %r5045, %r5032;
	add.s32 	%r5047, %r5046, %r5032;
	add.s32 	%r5048, %r5047, %r5032;
	shl.b32 	%r5049, %r5048, 2;
	add.s32 	%r5050, %r1428, %r5049;
	st.shared.f32 	[%r5050], %f3880;
	st.shared.f32 	[%r5050+256], %f3881;
	st.shared.f32 	[%r5050+512], %f3882;
	st.shared.f32 	[%r5050+768], %f3883;
	@%p1055 bra 	$L__BB3_1164;
	setp.gt.u32 	%p1056, %r1297, 3;
	mul.wide.s32 	%rd2586, %r1293, 16;
	add.s64 	%rd412, %rd411, %rd2586;
	ld.global.v4.f32 	{%f3884, %f3885, %f3886, %f3887}, [%rd412+64];
	mov.u32 	%r5051, %ntid.y;
	add.s32 	%r5052, %r1348, %r5051;
	add.s32 	%r5053, %r5052, %r5051;
	add.s32 	%r5054, %r5053, %r5051;
	add.s32 	%r5055, %r5054, %r5051;
	add.s32 	%r5056, %r5055, %r5051;
	add.s32 	%r5057, %r5056, %r5051;
	add.s32 	%r5058, %r5057, %r5051;
	add.s32 	%r5059, %r5058, %r5051;
	add.s32 	%r5060, %r5059, %r5051;
	add.s32 	%r5061, %r5060, %r5051;
	add.s32 	%r5062, %r5061, %r5051;
	add.s32 	%r5063, %r5062, %r5051;
	add.s32 	%r5064, %r5063, %r5051;
	add.s32 	%r5065, %r5064, %r5051;
	add.s32 	%r5066, %r5065, %r5051;
	add.s32 	%r5067, %r5066, %r5051;
	shl.b32 	%r5068, %r5067, 2;
	add.s32 	%r5069, %r1428, %r5068;
	st.shared.f32 	[%r5069], %f3884;
	st.shared.f32 	[%r5069+256], %f3885;
	st.shared.f32 	[%r5069+512], %f3886;
	st.shared.f32 	[%r5069+768], %f3887;
	@%p1056 bra 	$L__BB3_1164;
	mul.wide.s32 	%rd2587, %r1293, 16;
	add.s64 	%rd2588, %rd412, %rd2587;
	ld.global.v4.f32 	{%f3888, %f3889, %f3890, %f3891}, [%rd2588+64];
	mov.u32 	%r5070, %ntid.y;
	add.s32 	%r5071, %r1430, %r5070;
	add.s32 	%r5072, %r5071, %r5070;
	add.s32 	%r5073, %r5072, %r5070;
	add.s32 	%r5074, %r5073, %r5070;
	add.s32 	%r5075, %r5074, %r5070;
	add.s32 	%r5076, %r5075, %r5070;
	add.s32 	%r5077, %r5076, %r5070;
	add.s32 	%r5078, %r5077, %r5070;
	add.s32 	%r5079, %r5078, %r5070;
	add.s32 	%r5080, %r5079, %r5070;
	add.s32 	%r5081, %r5080, %r5070;
	add.s32 	%r5082, %r5081, %r5070;
	add.s32 	%r5083, %r5082, %r5070;
	add.s32 	%r5084, %r5083, %r5070;
	add.s32 	%r5085, %r5084, %r5070;
	add.s32 	%r5086, %r5085, %r5070;
	shl.b32 	%r5087, %r5086, 2;
	add.s32 	%r5088, %r1428, %r5087;
	st.shared.f32 	[%r5088], %f3888;
	st.shared.f32 	[%r5088+256], %f3889;
	st.shared.f32 	[%r5088+512], %f3890;
	st.shared.f32 	[%r5088+768], %f3891;
$L__BB3_1164:
	mov.u32 	%r5089, %ntid.y;
	add.s32 	%r5090, %r1431, %r5089;
	add.s32 	%r5091, %r5090, %r5089;
	add.s32 	%r5092, %r5091, %r5089;
	add.s32 	%r5093, %r5092, %r5089;
	add.s32 	%r5094, %r5093, %r5089;
	add.s32 	%r5095, %r5094, %r5089;
	add.s32 	%r5096, %r5095, %r5089;
	add.s32 	%r5097, %r5096, %r5089;
	add.s32 	%r5098, %r5097, %r5089;
	add.s32 	%r5099, %r5098, %r5089;
	add.s32 	%r5100, %r5099, %r5089;
	add.s32 	%r5101, %r5100, %r5089;
	add.s32 	%r5102, %r5101, %r5089;
	add.s32 	%r5103, %r5102, %r5089;
	add.s32 	%r5104, %r5103, %r5089;
	add.s32 	%r5105, %r5104, %r5089;
	setp.gt.u32 	%p1057, %r5105, 63;
	@%p1057 bra 	$L__BB3_1313;
	@%p857 bra 	$L__BB3_1170;
	ld.param.u32 	%r6247, [_Z61hand_gemm_kernel_blockmn_shared_l2_prefetch_splitK_transA_8x8ILi64ELi128ELi16ELi4ELi8EEviiiPfiS0_iS0_iff_param_4];
	setp.gt.u32 	%p1059, %r1295, 3;
	cvt.s64.s32 	%rd2589, %r6306;
	add.s64 	%rd2590, %rd2589, %rd3;
	mov.u32 	%r5106, %ntid.y;
	add.s32 	%r5107, %r1431, %r5106;
	add.s32 	%r5108, %r5107, %r5106;
	add.s32 	%r5109, %r5108, %r5106;
	add.s32 	%r5110, %r5109, %r5106;
	add.s32 	%r5111, %r5110, %r5106;
	add.s32 	%r5112, %r5111, %r5106;
	add.s32 	%r5113, %r5112, %r5106;
	add.s32 	%r5114, %r5113, %r5106;
	add.s32 	%r5115, %r5114, %r5106;
	add.s32 	%r5116, %r5115, %r5106;
	add.s32 	%r5117, %r5116, %r5106;
	add.s32 	%r5118, %r5117, %r5106;
	add.s32 	%r5119, %r5118, %r5106;
	add.s32 	%r5120, %r5119, %r5106;
	add.s32 	%r5121, %r5120, %r5106;
	add.s32 	%r5122, %r5121, %r5106;
	mul.lo.s32 	%r5123, %r5122, %r6247;
	cvt.s64.s32 	%rd2591, %r5123;
	add.s64 	%rd2592, %rd2590, %rd2591;
	shl.b64 	%rd2593, %rd2592, 2;
	add.s64 	%rd2594, %rd295, %rd2593;
	mul.wide.u32 	%rd2595, %r3423, 16;
	add.s64 	%rd413, %rd2594, %rd2595;
	ld.global.v4.f32 	{%f3892, %f3893, %f3894, %f3895}, [%rd413+64];
	add.s32 	%r5124, %r1346, %r5106;
	add.s32 	%r5125, %r5124, %r5106;
	add.s32 	%r5126, %r5125, %r5106;
	add.s32 	%r5127, %r5126, %r5106;
	add.s32 	%r5128, %r5127, %r5106;
	add.s32 	%r5129, %r5128, %r5106;
	add.s32 	%r5130, %r5129, %r5106;
	add.s32 	%r5131, %r5130, %r5106;
	add.s32 	%r5132, %r5131, %r5106;
	add.s32 	%r5133, %r5132, %r5106;
	add.s32 	%r5134, %r5133, %r5106;
	add.s32 	%r5135, %r5134, %r5106;
	add.s32 	%r5136, %r5135, %r5106;
	add.s32 	%r5137, %r5136, %r5106;
	add.s32 	%r5138, %r5137, %r5106;
	add.s32 	%r5139, %r5138, %r5106;
	add.s32 	%r5140, %r5139, %r5106;
	shl.b32 	%r5141, %r5140, 2;
	add.s32 	%r5142, %r1428, %r5141;
	st.shared.f32 	[%r5142], %f3892;
	st.shared.f32 	[%r5142+256], %f3893;
	st.shared.f32 	[%r5142+512], %f3894;
	st.shared.f32 	[%r5142+768], %f3895;
	@%p1059 bra 	$L__BB3_1170;
	setp.gt.u32 	%p1060, %r1296, 3;
	mul.wide.s32 	%rd2596, %r1293, 16;
	add.s64 	%rd414, %rd413, %rd2596;
	ld.global.v4.f32 	{%f3896, %f3897, %f3898, %f3899}, [%rd414+64];
	shl.b32 	%r5143, %r1349, 2;
	add.s32 	%r5144, %r1428, %r5143;
	st.shared.f32 	[%r5144], %f3896;
	st.shared.f32 	[%r5144+256], %f3897;
	st.shared.f32 	[%r5144+512], %f3898;
	st.shared.f32 	[%r5144+768], %f3899;
	@%p1060 bra 	$L__BB3_1170;
	setp.gt.u32 	%p1061, %r1297, 3;
	mul.wide.s32 	%rd2597, %r1293, 16;
	add.s64 	%rd415, %rd414, %rd2597;
	ld.global.v4.f32 	{%f3900, %f3901, %f3902, %f3903}, [%rd415+64];
	shl.b32 	%r5145, %r1350, 2;
	add.s32 	%r5146, %r1428, %r5145;
	st.shared.f32 	[%r5146], %f3900;
	st.shared.f32 	[%r5146+256], %f3901;
	st.shared.f32 	[%r5146+512], %f3902;
	st.shared.f32 	[%r5146+768], %f3903;
	@%p1061 bra 	$L__BB3_1170;
	mul.wide.s32 	%rd2598, %r1293, 16;
	add.s64 	%rd2599, %rd415, %rd2598;
	ld.global.v4.f32 	{%f3904, %f3905, %f3906, %f3907}, [%rd2599+64];
	shl.b32 	%r5147, %r1351, 2;
	add.s32 	%r5148, %r1428, %r5147;
	st.shared.f32 	[%r5148], %f3904;
	st.shared.f32 	[%r5148+256], %f3905;
	st.shared.f32 	[%r5148+512], %f3906;
	st.shared.f32 	[%r5148+768], %f3907;
$L__BB3_1170:
	setp.gt.u32 	%p1062, %r1352, 63;
	@%p1062 bra 	$L__BB3_1313;
	@%p857 bra 	$L__BB3_1176;
	ld.param.u32 	%r6248, [_Z61hand_gemm_kernel_blockmn_shared_l2_prefetch_splitK_transA_8x8ILi64ELi128ELi16ELi4ELi8EEviiiPfiS0_iS0_iff_param_4];
	setp.gt.u32 	%p1064, %r1295, 3;
	cvt.s64.s32 	%rd2600, %r6306;
	add.s64 	%rd2601, %rd2600, %rd3;
	mul.lo.s32 	%r5149, %r1352, %r6248;
	cvt.s64.s32 	%rd2602, %r5149;
	add.s64 	%rd2603, %rd2601, %rd2602;
	shl.b64 	%rd2604, %rd2603, 2;
	add.s64 	%rd2605, %rd295, %rd2604;
	mul.wide.u32 	%rd2606, %r3423, 16;
	add.s64 	%rd416, %rd2605, %rd2606;
	ld.global.v4.f32 	{%f3908, %f3909, %f3910, %f3911}, [%rd416+64];
	shl.b32 	%r5150, %r1353, 2;
	add.s32 	%r5151, %r1428, %r5150;
	st.shared.f32 	[%r5151], %f3908;
	st.shared.f32 	[%r5151+256], %f3909;
	st.shared.f32 	[%r5151+512], %f3910;
	st.shared.f32 	[%r5151+768], %f3911;
	@%p1064 bra 	$L__BB3_1176;
	setp.gt.u32 	%p1065, %r1296, 3;
	mul.wide.s32 	%rd2607, %r1293, 16;
	add.s64 	%rd417, %rd416, %rd2607;
	ld.global.v4.f32 	{%f3912, %f3913, %f3914, %f3915}, [%rd417+64];
	shl.b32 	%r5152, %r1354, 2;
	add.s32 	%r5153, %r1428, %r5152;
	st.shared.f32 	[%r5153], %f3912;
	st.shared.f32 	[%r5153+256], %f3913;
	st.shared.f32 	[%r5153+512], %f3914;
	st.shared.f32 	[%r5153+768], %f3915;
	@%p1065 bra 	$L__BB3_1176;
	setp.gt.u32 	%p1066, %r1297, 3;
	mul.wide.s32 	%rd2608, %r1293, 16;
	add.s64 	%rd418, %rd417, %rd2608;
	ld.global.v4.f32 	{%f3916, %f3917, %f3918, %f3919}, [%rd418+64];
	shl.b32 	%r5154, %r1355, 2;
	add.s32 	%r5155, %r1428, %r5154;
	st.shared.f32 	[%r5155], %f3916;
	st.shared.f32 	[%r5155+256], %f3917;
	st.shared.f32 	[%r5155+512], %f3918;
	st.shared.f32 	[%r5155+768], %f3919;
	@%p1066 bra 	$L__BB3_1176;
	mul.wide.s32 	%rd2609, %r1293, 16;
	add.s64 	%rd2610, %rd418, %rd2609;
	ld.global.v4.f32 	{%f3920, %f3921, %f3922, %f3923}, [%rd2610+64];
	shl.b32 	%r5156, %r1356, 2;
	add.s32 	%r5157, %r1428, %r5156;
	st.shared.f32 	[%r5157], %f3920;
	st.shared.f32 	[%r5157+256], %f3921;
	st.shared.f32 	[%r5157+512], %f3922;
	st.shared.f32 	[%r5157+768], %f3923;
$L__BB3_1176:
	setp.gt.u32 	%p1067, %r1357, 63;
	@%p1067 bra 	$L__BB3_1313;
	@%p857 bra 	$L__BB3_1182;
	ld.param.u32 	%r6249, [_Z61hand_gemm_kernel_blockmn_shared_l2_prefetch_splitK_transA_8x8ILi64ELi128ELi16ELi4ELi8EEviiiPfiS0_iS0_iff_param_4];
	setp.gt.u32 	%p1069, %r1295, 3;
	cvt.s64.s32 	%rd2611, %r6306;
	add.s64 	%rd2612, %rd2611, %rd3;
	mul.lo.s32 	%r5158, %r1357, %r6249;
	cvt.s64.s32 	%rd2613, %r5158;
	add.s64 	%rd2614, %rd2612, %rd2613;
	shl.b64 	%rd2615, %rd2614, 2;
	add.s64 	%rd2616, %rd295, %rd2615;
	mul.wide.u32 	%rd2617, %r3423, 16;
	add.s64 	%rd419, %rd2616, %rd2617;
	ld.global.v4.f32 	{%f3924, %f3925, %f3926, %f3927}, [%rd419+64];
	shl.b32 	%r5159, %r1358, 2;
	add.s32 	%r5160, %r1428, %r5159;
	st.shared.f32 	[%r5160], %f3924;
	st.shared.f32 	[%r5160+256], %f3925;
	st.shared.f32 	[%r5160+512], %f3926;
	st.shared.f32 	[%r5160+768], %f3927;
	@%p1069 bra 	$L__BB3_1182;
	setp.gt.u32 	%p1070, %r1296, 3;
	mul.wide.s32 	%rd2618, %r1293, 16;
	add.s64 	%rd420, %rd419, %rd2618;
	ld.global.v4.f32 	{%f3928, %f3929, %f3930, %f3931}, [%rd420+64];
	shl.b32 	%r5161, %r1359, 2;
	add.s32 	%r5162, %r1428, %r5161;
	st.shared.f32 	[%r5162], %f3928;
	st.shared.f32 	[%r5162+256], %f3929;
	st.shared.f32 	[%r5162+512], %f3930;
	st.shared.f32 	[%r5162+768], %f3931;
	@%p1070 bra 	$L__BB3_1182;
	setp.gt.u32 	%p1071, %r1297, 3;
	mul.wide.s32 	%rd2619, %r1293, 16;
	add.s64 	%rd421, %rd420, %rd2619;
	ld.global.v4.f32 	{%f3932, %f3933, %f3934, %f3935}, [%rd421+64];
	shl.b32 	%r5163, %r1360, 2;
	add.s32 	%r5164, %r1428, %r5163;
	st.shared.f32 	[%r5164], %f3932;
	st.shared.f32 	[%r5164+256], %f3933;
	st.shared.f32 	[%r5164+512], %f3934;
	st.shared.f32 	[%r5164+768], %f3935;
	@%p1071 bra 	$L__BB3_1182;
	mul.wide.s32 	%rd2620, %r1293, 16;
	add.s64 	%rd2621, %rd421, %rd2620;
	ld.global.v4.f32 	{%f3936, %f3937, %f3938, %f3939}, [%rd2621+64];
	shl.b32 	%r5165, %r1361, 2;
	add.s32 	%r5166, %r1428, %r5165;
	st.shared.f32 	[%r5166], %f3936;
	st.shared.f32 	[%r5166+256], %f3937;
	st.shared.f32 	[%r5166+512], %f3938;
	st.shared.f32 	[%r5166+768], %f3939;
$L__BB3_1182:
	setp.gt.u32 	%p1072, %r1362, 63;
	@%p1072 bra 	$L__BB3_1313;
	@%p857 bra 	$L__BB3_1188;
	ld.param.u32 	%r6250, [_Z61hand_gemm_kernel_blockmn_shared_l2_prefetch_splitK_transA_8x8ILi64ELi128ELi16ELi4ELi8EEviiiPfiS0_iS0_iff_param_4];
	setp.gt.u32 	%p1074, %r1295, 3;
	cvt.s64.s32 	%rd2622, %r6306;
	add.s64 	%rd2623, %rd2622, %rd3;
	mul.lo.s32 	%r5167, %r1362, %r6250;
	cvt.s64.s32 	%rd2624, %r5167;
	add.s64 	%rd2625, %rd2623, %rd2624;
	shl.b64 	%rd2626, %rd2625, 2;
	add.s64 	%rd2627, %rd295, %rd2626;
	mul.wide.u32 	%rd2628, %r3423, 16;
	add.s64 	%rd422, %rd2627, %rd2628;
	ld.global.v4.f32 	{%f3940, %f3941, %f3942, %f3943}, [%rd422+64];
	shl.b32 	%r5168, %r1363, 2;
	add.s32 	%r5169, %r1428, %r5168;
	st.shared.f32 	[%r5169], %f3940;
	st.shared.f32 	[%r5169+256], %f3941;
	st.shared.f32 	[%r5169+512], %f3942;
	st.shared.f32 	[%r5169+768], %f3943;
	@%p1074 bra 	$L__BB3_1188;
	setp.gt.u32 	%p1075, %r1296, 3;
	mul.wide.s32 	%rd2629, %r1293, 16;
	add.s64 	%rd423, %rd422, %rd2629;
	ld.global.v4.f32 	{%f3944, %f3945, %f3946, %f3947}, [%rd423+64];
	shl.b32 	%r5170, %r1364, 2;
	add.s32 	%r5171, %r1428, %r5170;
	st.shared.f32 	[%r5171], %f3944;
	st.shared.f32 	[%r5171+256], %f3945;
	st.shared.f32 	[%r5171+512], %f3946;
	st.shared.f32 	[%r5171+768], %f3947;
	@%p1075 bra 	$L__BB3_1188;
	setp.gt.u32 	%p1076, %r1297, 3;
	mul.wide.s32 	%rd2630, %r1293, 16;
	add.s64 	%rd424, %rd423, %rd2630;
	ld.global.v4.f32 	{%f3948, %f3949, %f3950, %f3951}, [%rd424+64];
	shl.b32 	%r5172, %r1365, 2;
	add.s32 	%r5173, %r1428, %r5172;
	st.shared.f32 	[%r5173], %f3948;
	st.shared.f32 	[%r5173+256], %f3949;
	st.shared.f32 	[%r5173+512], %f3950;
	st.shared.f32 	[%r5173+768], %f3951;
	@%p1076 bra 	$L__BB3_1188;
	mul.wide.s32 	%rd2631, %r1293, 16;
	add.s64 	%rd2632, %rd424, %rd2631;
	ld.global.v4.f32 	{%f3952, %f3953, %f3954, %f3955}, [%rd2632+64];
	shl.b32 	%r5174, %r1366, 2;
	add.s32 	%r5175, %r1428, %r5174;
	st.shared.f32 	[%r5175], %f3952;
	st.shared.f32 	[%r5175+256], %f3953;
	st.shared.f32 	[%r5175+512], %f3954;
	st.shared.f32 	[%r5175+768], %f3955;
$L__BB3_1188:
	setp.gt.u32 	%p1077, %r1367, 63;
	@%p1077 bra 	$L__BB3_1313;
	@%p857 bra 	$L__BB3_1194;
	ld.param.u32 	%r6251, [_Z61hand_gemm_kernel_blockmn_shared_l2_prefetch_splitK_transA_8x8ILi64ELi128ELi16ELi4ELi8EEviiiPfiS0_iS0_iff_param_4];
	setp.gt.u32 	%p1079, %r1295, 3;
	cvt.s64.s32 	%rd2633, %r6306;
	add.s64 	%rd2634, %rd2633, %rd3;
	mul.lo.s32 	%r5176, %r1367, %r6251;
	cvt.s64.s32 	%rd2635, %r5176;
	add.s64 	%rd2636, %rd2634, %rd2635;
	shl.b64 	%rd2637, %rd2636, 2;
	add.s64 	%rd2638, %rd295, %rd2637;
	mul.wide.u32 	%rd2639, %r3423, 16;
	add.s64 	%rd425, %rd2638, %rd2639;
	ld.global.v4.f32 	{%f3956, %f3957, %f3958, %f3959}, [%rd425+64];
	shl.b32 	%r5177, %r1368, 2;
	add.s32 	%r5178, %r1428, %r5177;
	st.shared.f32 	[%r5178], %f3956;
	st.shared.f32 	[%r5178+256], %f3957;
	st.shared.f32 	[%r5178+512], %f3958;
	st.shared.f32 	[%r5178+768], %f3959;
	@%p1079 bra 	$L__BB3_1194;
	setp.gt.u32 	%p1080, %r1296, 3;
	mul.wide.s32 	%rd2640, %r1293, 16;
	add.s64 	%rd426, %rd425, %rd2640;
	ld.global.v4.f32 	{%f3960, %f3961, %f3962, %f3963}, [%rd426+64];
	shl.b32 	%r5179, %r1369, 2;
	add.s32 	%r5180, %r1428, %r5179;
	st.shared.f32 	[%r5180], %f3960;
	st.shared.f32 	[%r5180+256], %f3961;
	st.shared.f32 	[%r5180+512], %f3962;
	st.shared.f32 	[%r5180+768], %f3963;
	@%p1080 bra 	$L__BB3_1194;
	setp.gt.u32 	%p1081, %r1297, 3;
	mul.wide.s32 	%rd2641, %r1293, 16;
	add.s64 	%rd427, %rd426, %rd2641;
	ld.global.v4.f32 	{%f3964, %f3965, %f3966, %f3967}, [%rd427+64];
	shl.b32 	%r5181, %r1370, 2;
	add.s32 	%r5182, %r1428, %r5181;
	st.shared.f32 	[%r5182], %f3964;
	st.shared.f32 	[%r5182+256], %f3965;
	st.shared.f32 	[%r5182+512], %f3966;
	st.shared.f32 	[%r5182+768], %f3967;
	@%p1081 bra 	$L__BB3_1194;
	mul.wide.s32 	%rd2642, %r1293, 16;
	add.s64 	%rd2643, %rd427, %rd2642;
	ld.global.v4.f32 	{%f3968, %f3969, %f3970, %f3971}, [%rd2643+64];
	shl.b32 	%r5183, %r1371, 2;
	add.s32 	%r5184, %r1428, %r5183;
	st.shared.f32 	[%r5184], %f3968;
	st.shared.f32 	[%r5184+256], %f3969;
	st.shared.f32 	[%r5184+512], %f3970;
	st.shared.f32 	[%r5184+768], %f3971;
$L__BB3_1194:
	setp.gt.u32 	%p1082, %r1372, 63;
	@%p1082 bra 	$L__BB3_1313;
	@%p857 bra 	$L__BB3_1200;
	ld.param.u32 	%r6252, [_Z61hand_gemm_kernel_blockmn_shared_l2_prefetch_splitK_transA_8x8ILi64ELi128ELi16ELi4ELi8EEviiiPfiS0_iS0_iff_param_4];
	setp.gt.u32 	%p1084, %r1295, 3;
	cvt.s64.s32 	%rd2644, %r6306;
	add.s64 	%rd2645, %rd2644, %rd3;
	mul.lo.s32 	%r5185, %r1372, %r6252;
	cvt.s64.s32 	%rd2646, %r5185;
	add.s64 	%rd2647, %rd2645, %rd2646;
	shl.b64 	%rd2648, %rd2647, 2;
	add.s64 	%rd2649, %rd295, %rd2648;
	mul.wide.u32 	%rd2650, %r3423, 16;
	add.s64 	%rd428, %rd2649, %rd2650;
	ld.global.v4.f32 	{%f3972, %f3973, %f3974, %f3975}, [%rd428+64];
	shl.b32 	%r5186, %r1373, 2;
	add.s32 	%r5187, %r1428, %r5186;
	st.shared.f32 	[%r5187], %f3972;
	st.shared.f32 	[%r5187+256], %f3973;
	st.shared.f32 	[%r5187+512], %f3974;
	st.shared.f32 	[%r5187+768], %f3975;
	@%p1084 bra 	$L__BB3_1200;
	setp.gt.u32 	%p1085, %r1296, 3;
	mul.wide.s32 	%rd2651, %r1293, 16;
	add.s64 	%rd429, %rd428, %rd2651;
	ld.global.v4.f32 	{%f3976, %f3977, %f3978, %f3979}, [%rd429+64];
	shl.b32 	%r5188, %r1374, 2;
	add.s32 	%r5189, %r1428, %r5188;
	st.shared.f32 	[%r5189], %f3976;
	st.shared.f32 	[%r5189+256], %f3977;
	st.shared.f32 	[%r5189+512], %f3978;
	st.shared.f32 	[%r5189+768], %f3979;
	@%p1085 bra 	$L__BB3_1200;
	setp.gt.u32 	%p1086, %r1297, 3;
	mul.wide.s32 	%rd2652, %r1293, 16;
	add.s64 	%rd430, %rd429, %rd2652;
	ld.global.v4.f32 	{%f3980, %f3981, %f3982, %f3983}, [%rd430+64];
	shl.b32 	%r5190, %r1375, 2;
	add.s32 	%r5191, %r1428, %r5190;
	st.shared.f32 	[%r5191], %f3980;
	st.shared.f32 	[%r5191+256], %f3981;
	st.shared.f32 	[%r5191+512], %f3982;
	st.shared.f32 	[%r5191+768], %f3983;
	@%p1086 bra 	$L__BB3_1200;
	mul.wide.s32 	%rd2653, %r1293, 16;
	add.s64 	%rd2654, %rd430, %rd2653;
	ld.global.v4.f32 	{%f3984, %f3985, %f3986, %f3987}, [%rd2654+64];
	shl.b32 	%r5192, %r1376, 2;
	add.s32 	%r5193, %r1428, %r5192;
	st.shared.f32 	[%r5193], %f3984;
	st.shared.f32 	[%r5193+256], %f3985;
	st.shared.f32 	[%r5193+512], %f3986;
	st.shared.f32 	[%r5193+768], %f3987;
$L__BB3_1200:
	setp.gt.u32 	%p1087, %r1377, 63;
	@%p1087 bra 	$L__BB3_1313;
	@%p857 bra 	$L__BB3_1206;
	ld.param.u32 	%r6253, [_Z61hand_gemm_kernel_blockmn_shared_l2_prefetch_splitK_transA_8x8ILi64ELi128ELi16ELi4ELi8EEviiiPfiS0_iS0_iff_param_4];
	setp.gt.u32 	%p1089, %r1295, 3;
	cvt.s64.s32 	%rd2655, %r6306;
	add.s64 	%rd2656, %rd2655, %rd3;
	mul.lo.s32 	%r5194, %r1377, %r6253;
	cvt.s64.s32 	%rd2657, %r5194;
	add.s64 	%rd2658, %rd2656, %rd2657;
	shl.b64 	%rd2659, %rd2658, 2;
	add.s64 	%rd2660, %rd295, %rd2659;
	mul.wide.u32 	%rd2661, %r3423, 16;
	add.s64 	%rd431, %rd2660, %rd2661;
	ld.global.v4.f32 	{%f3988, %f3989, %f3990, %f3991}, [%rd431+64];
	shl.b32 	%r5195, %r1378, 2;
	add.s32 	%r5196, %r1428, %r5195;
	st.shared.f32 	[%r5196], %f3988;
	st.shared.f32 	[%r5196+256], %f3989;
	st.shared.f32 	[%r5196+512], %f3990;
	st.shared.f32 	[%r5196+768], %f3991;
	@%p1089 bra 	$L__BB3_1206;
	setp.gt.u32 	%p1090, %r1296, 3;
	mul.wide.s32 	%rd2662, %r1293, 16;
	add.s64 	%rd432, %rd431, %rd2662;
	ld.global.v4.f32 	{%f3992, %f3993, %f3994, %f3995}, [%rd432+64];
	shl.b32 	%r5197, %r1379, 2;
	add.s32 	%r5198, %r1428, %r5197;
	st.shared.f32 	[%r5198], %f3992;
	st.shared.f32 	[%r5198+256], %f3993;
	st.shared.f32 	[%r5198+512], %f3994;
	st.shared.f32 	[%r5198+768], %f3995;
	@%p1090 bra 	$L__BB3_1206;
	setp.gt.u32 	%p1091, %r1297, 3;
	mul.wide.s32 	%rd2663, %r1293, 16;
	add.s64 	%rd433, %rd432, %rd2663;
	ld.global.v4.f32 	{%f3996, %f3997, %f3998, %f3999}, [%rd433+64];
	shl.b32 	%r5199, %r1380, 2;
	add.s32 	%r5200, %r1428, %r5199;
	st.shared.f32 	[%r5200], %f3996;
	st.shared.f32 	[%r5200+256], %f3997;
	st.shared.f32 	[%r5200+512], %f3998;
	st.shared.f32 	[%r5200+768], %f3999;
	@%p1091 bra 	$L__BB3_1206;
	mul.wide.s32 	%rd2664, %r1293, 16;
	add.s64 	%rd2665, %rd433, %rd2664;
	ld.global.v4.f32 	{%f4000, %f4001, %f4002, %f4003}, [%rd2665+64];
	shl.b32 	%r5201, %r1381, 2;
	add.s32 	%r5202, %r1428, %r5201;
	st.shared.f32 	[%r5202], %f4000;
	st.shared.f32 	[%r5202+256], %f4001;
	st.shared.f32 	[%r5202+512], %f4002;
	st.shared.f32 	[%r5202+768], %f4003;
$L__BB3_1206:
	setp.gt.u32 	%p1092, %r1382, 63;
	@%p1092 bra 	$L__BB3_1313;
	@%p857 bra 	$L__BB3_1212;
	ld.param.u32 	%r6254, [_Z61hand_gemm_kernel_blockmn_shared_l2_prefetch_splitK_transA_8x8ILi64ELi128ELi16ELi4ELi8EEviiiPfiS0_iS0_iff_param_4];
	setp.gt.u32 	%p1094, %r1295, 3;
	cvt.s64.s32 	%rd2666, %r6306;
	add.s64 	%rd2667, %rd2666, %rd3;
	mul.lo.s32 	%r5203, %r1382, %r6254;
	cvt.s64.s32 	%rd2668, %r5203;
	add.s64 	%rd2669, %rd2667, %rd2668;
	shl.b64 	%rd2670, %rd2669, 2;
	add.s64 	%rd2671, %rd295, %rd2670;
	mul.wide.u32 	%rd2672, %r3423, 16;
	add.s64 	%rd434, %rd2671, %rd2672;
	ld.global.v4.f32 	{%f4004, %f4005, %f4006, %f4007}, [%rd434+64];
	shl.b32 	%r5204, %r1383, 2;
	add.s32 	%r5205, %r1428, %r5204;
	st.shared.f32 	[%r5205], %f4004;
	st.shared.f32 	[%r5205+256], %f4005;
	st.shared.f32 	[%r5205+512], %f4006;
	st.shared.f32 	[%r5205+768], %f4007;
	@%p1094 bra 	$L__BB3_1212;
	setp.gt.u32 	%p1095, %r1296, 3;
	mul.wide.s32 	%rd2673, %r1293, 16;
	add.s64 	%rd435, %rd434, %rd2673;
	ld.global.v4.f32 	{%f4008, %f4009, %f4010, %f4011}, [%rd435+64];
	shl.b32 	%r5206, %r1384, 2;
	add.s32 	%r5207, %r1428, %r5206;
	st.shared.f32 	[%r5207], %f4008;
	st.shared.f32 	[%r5207+256], %f4009;
	st.shared.f32 	[%r5207+512], %f4010;
	st.shared.f32 	[%r5207+768], %f4011;
	@%p1095 bra 	$L__BB3_1212;
	setp.gt.u32 	%p1096, %r1297, 3;
	mul.wide.s32 	%rd2674, %r1293, 16;
	add.s64 	%rd436, %rd435, %rd2674;
	ld.global.v4.f32 	{%f4012, %f4013, %f4014, %f4015}, [%rd436+64];
	shl.b32 	%r5208, %r1385, 2;
	add.s32 	%r5209, %r1428, %r5208;
	st.shared.f32 	[%r5209], %f4012;
	st.shared.f32 	[%r5209+256], %f4013;
	st.shared.f32 	[%r5209+512], %f4014;
	st.shared.f32 	[%r5209+768], %f4015;
	@%p1096 bra 	$L__BB3_1212;
	mul.wide.s32 	%rd2675, %r1293, 16;
	add.s64 	%rd2676, %rd436, %rd2675;
	ld.global.v4.f32 	{%f4016, %f4017, %f4018, %f4019}, [%rd2676+64];
	shl.b32 	%r5210, %r1386, 2;
	add.s32 	%r5211, %r1428, %r5210;
	st.shared.f32 	[%r5211], %f4016;
	st.shared.f32 	[%r5211+256], %f4017;
	st.shared.f32 	[%r5211+512], %f4018;
	st.shared.f32 	[%r5211+768], %f4019;
$L__BB3_1212:
	setp.gt.u32 	%p1097, %r1387, 63;
	@%p1097 bra 	$L__BB3_1313;
	@%p857 bra 	$L__BB3_1218;
	ld.param.u32 	%r6255, [_Z61hand_gemm_kernel_blockmn_shared_l2_prefetch_splitK_transA_8x8ILi64ELi128ELi16ELi4ELi8EEviiiPfiS0_iS0_iff_param_4];
	setp.gt.u32 	%p1099, %r1295, 3;
	cvt.s64.s32 	%rd2677, %r6306;
	add.s64 	%rd2678, %rd2677, %rd3;
	mul.lo.s32 	%r5212, %r1387, %r6255;
	cvt.s64.s32 	%rd2679, %r5212;
	add.s64 	%rd2680, %rd2678, %rd2679;
	shl.b64 	%rd2681, %rd2680, 2;
	add.s64 	%rd2682, %rd295, %rd2681;
	mul.wide.u32 	%rd2683, %r3423, 16;
	add.s64 	%rd437, %rd2682, %rd2683;
	ld.global.v4.f32 	{%f4020, %f4021, %f4022, %f4023}, [%rd437+64];
	shl.b32 	%r5213, %r1388, 2;
	add.s32 	%r5214, %r1428, %r5213;
	st.shared.f32 	[%r5214], %f4020;
	st.shared.f32 	[%r5214+256], %f4021;
	st.shared.f32 	[%r5214+512], %f4022;
	st.shared.f32 	[%r5214+768], %f4023;
	@%p1099 bra 	$L__BB3_1218;
	setp.gt.u32 	%p1100, %r1296, 3;
	mul.wide.s32 	%rd2684, %r1293, 16;
	add.s64 	%rd438, %rd437, %rd2684;
	ld.global.v4.f32 	{%f4024, %f4025, %f4026, %f4027}, [%rd438+64];
	shl.b32 	%r5215, %r1389, 2;
	add.s32 	%r5216, %r1428, %r5215;
	st.shared.f32 	[%r5216], %f4024;
	st.shared.f32 	[%r5216+256], %f4025;
	st.shared.f32 	[%r5216+512], %f4026;
	st.shared.f32 	[%r5216+768], %f4027;
	@%p1100 bra 	$L__BB3_1218;
	setp.gt.u32 	%p1101, %r1297, 3;
	mul.wide.s32 	%rd2685, %r1293, 16;
	add.s64 	%rd439, %rd438, %rd2685;
	ld.global.v4.f32 	{%f4028, %f4029, %f4030, %f4031}, [%rd439+64];
	shl.b32 	%r5217, %r1390, 2;
	add.s32 	%r5218, %r1428, %r5217;
	st.shared.f32 	[%r5218], %f4028;
	st.shared.f32 	[%r5218+256], %f4029;
	st.shared.f32 	[%r5218+512], %f4030;
	st.shared.f32 	[%r5218+768], %f4031;
	@%p1101 bra 	$L__BB3_1218;
	mul.wide.s32 	%rd2686, %r1293, 16;
	add.s64 	%rd2687, %rd439, %rd2686;
	ld.global.v4.f32 	{%f4032, %f4033, %f4034, %f4035}, [%rd2687+64];
	shl.b32 	%r5219, %r1391, 2;
	add.s32 	%r5220, %r1428, %r5219;
	st.shared.f32 	[%r5220], %f4032;
	st.shared.f32 	[%r5220+256], %f4033;
	st.shared.f32 	[%r5220+512], %f4034;
	st.shared.f32 	[%r5220+768], %f4035;
$L__BB3_1218:
	setp.gt.u32 	%p1102, %r1392, 63;
	@%p1102 bra 	$L__BB3_1313;
	mov.u32 	%r5221, %ntid.y;
	add.s32 	%r1432, %r1391, %r5221;
	@%p857 bra 	$L__BB3_1224;
	ld.param.u32 	%r6256, [_Z61hand_gemm_kernel_blockmn_shared_l2_prefetch_splitK_transA_8x8ILi64ELi128ELi16ELi4ELi8EEviiiPfiS0_iS0_iff_param_4];
	setp.gt.u32 	%p1104, %r1295, 3;
	cvt.s64.s32 	%rd2688, %r6306;
	add.s64 	%rd2689, %rd2688, %rd3;
	mul.lo.s32 	%r5222, %r1392, %r6256;
	cvt.s64.s32 	%rd2690, %r5222;
	add.s64 	%rd2691, %rd2689, %rd2690;
	shl.b64 	%rd2692, %rd2691, 2;
	add.s64 	%rd2693, %rd295, %rd2692;
	mul.wide.u32 	%rd2694, %r3423, 16;
	add.s64 	%rd440, %rd2693, %rd2694;
	ld.global.v4.f32 	{%f4036, %f4037, %f4038, %f4039}, [%rd440+64];
	shl.b32 	%r5223, %r1393, 2;
	add.s32 	%r5224, %r1428, %r5223;
	st.shared.f32 	[%r5224], %f4036;
	st.shared.f32 	[%r5224+256], %f4037;
	st.shared.f32 	[%r5224+512], %f4038;
	st.shared.f32 	[%r5224+768], %f4039;
	@%p1104 bra 	$L__BB3_1224;
	setp.gt.u32 	%p1105, %r1296, 3;
	mul.wide.s32 	%rd2695, %r1293, 16;
	add.s64 	%rd441, %rd440, %rd2695;
	ld.global.v4.f32 	{%f4040, %f4041, %f4042, %f4043}, [%rd441+64];
	shl.b32 	%r5225, %r1394, 2;
	add.s32 	%r5226, %r1428, %r5225;
	st.shared.f32 	[%r5226], %f4040;
	st.shared.f32 	[%r5226+256], %f4041;
	st.shared.f32 	[%r5226+512], %f4042;
	st.shared.f32 	[%r5226+768], %f4043;
	@%p1105 bra 	$L__BB3_1224;
	setp.gt.u32 	%p1106, %r1297, 3;
	mul.wide.s32 	%rd2696, %r1293, 16;
	add.s64 	%rd442, %rd441, %rd2696;
	ld.global.v4.f32 	{%f4044, %f4045, %f4046, %f4047}, [%rd442+64];
	shl.b32 	%r5227, %r1395, 2;
	add.s32 	%r5228, %r1428, %r5227;
	st.shared.f32 	[%r5228], %f4044;
	st.shared.f32 	[%r5228+256], %f4045;
	st.shared.f32 	[%r5228+512], %f4046;
	st.shared.f32 	[%r5228+768], %f4047;
	@%p1106 bra 	$L__BB3_1224;
	mul.wide.s32 	%rd2697, %r1293, 16;
	add.s64 	%rd2698, %rd442, %rd2697;
	ld.global.v4.f32 	{%f4048, %f4049, %f4050, %f4051}, [%rd2698+64];
	shl.b32 	%r5229, %r1432, 2;
	add.s32 	%r5230, %r1428, %r5229;
	st.shared.f32 	[%r5230], %f4048;
	st.shared.f32 	[%r5230+256], %f4049;
	st.shared.f32 	[%r5230+512], %f4050;
	st.shared.f32 	[%r5230+768], %f4051;
$L__BB3_1224:
	mov.u32 	%r5231, %ntid.y;
	add.s32 	%r1433, %r1392, %r5231;
	setp.gt.u32 	%p1107, %r1433, 63;
	@%p1107 bra 	$L__BB3_1313;
	mov.u32 	%r5232, %ntid.y;
	add.s32 	%r1434, %r1393, %r5232;
	add.s32 	%r1435, %r1395, %r5232;
	add.s32 	%r1436, %r1394, %r5232;
	add.s32 	%r1437, %r1432, %r5232;
	@%p857 bra 	$L__BB3_1230;
	ld.param.u32 	%r6257, [_Z61hand_gemm_kernel_blockmn_shared_l2_prefetch_splitK_transA_8x8ILi64ELi128ELi16ELi4ELi8EEviiiPfiS0_iS0_iff_param_4];
	setp.gt.u32 	%p1109, %r1295, 3;
	cvt.s64.s32 	%rd2699, %r6306;
	add.s64 	%rd2700, %rd2699, %rd3;
	mul.lo.s32 	%r5233, %r1433, %r6257;
	cvt.s64.s32 	%rd2701, %r5233;
	add.s64 	%rd2702, %rd2700, %rd2701;
	shl.b64 	%rd2703, %rd2702, 2;
	add.s64 	%rd2704, %rd295, %rd2703;
	mul.wide.u32 	%rd2705, %r3423, 16;
	add.s64 	%rd443, %rd2704, %rd2705;
	ld.global.v4.f32 	{%f4052, %f4053, %f4054, %f4055}, [%rd443+64];
	shl.b32 	%r5234, %r1434, 2;
	add.s32 	%r5235, %r1428, %r5234;
	st.shared.f32 	[%r5235], %f4052;
	st.shared.f32 	[%r5235+256], %f4053;
	st.shared.f32 	[%r5235+512], %f4054;
	st.shared.f32 	[%r5235+768], %f4055;
	@%p1109 bra 	$L__BB3_1230;
	setp.gt.u32 	%p1110, %r1296, 3;
	mul.wide.s32 	%rd2706, %r1293, 16;
	add.s64 	%rd444, %rd443, %rd2706;
	ld.global.v4.f32 	{%f4056, %f4057, %f4058, %f4059}, [%rd444+64];
	shl.b32 	%r5236, %r1436, 2;
	add.s32 	%r5237, %r1428, %r5236;
	st.shared.f32 	[%r5237], %f4056;
	st.shared.f32 	[%r5237+256], %f4057;
	st.shared.f32 	[%r5237+512], %f4058;
	st.shared.f32 	[%r5237+768], %f4059;
	@%p1110 bra 	$L__BB3_1230;
	setp.gt.u32 	%p1111, %r1297, 3;
	mul.wide.s32 	%rd2707, %r1293, 16;
	add.s64 	%rd445, %rd444, %rd2707;
	ld.global.v4.f32 	{%f4060, %f4061, %f4062, %f4063}, [%rd445+64];
	shl.b32 	%r5238, %r1435, 2;
	add.s32 	%r5239, %r1428, %r5238;
	st.shared.f32 	[%r5239], %f4060;
	st.shared.f32 	[%r5239+256], %f4061;
	st.shared.f32 	[%r5239+512], %f4062;
	st.shared.f32 	[%r5239+768], %f4063;
	@%p1111 bra 	$L__BB3_1230;
	mul.wide.s32 	%rd2708, %r1293, 16;
	add.s64 	%rd2709, %rd445, %rd2708;
	ld.global.v4.f32 	{%f4064, %f4065, %f4066, %f4067}, [%rd2709+64];
	shl.b32 	%r5240, %r1437, 2;
	add.s32 	%r5241, %r1428, %r5240;
	st.shared.f32 	[%r5241], %f4064;
	st.shared.f32 	[%r5241+256], %f4065;
	st.shared.f32 	[%r5241+512], %f4066;
	st.shared.f32 	[%r5241+768], %f4067;
$L__BB3_1230:
	mov.u32 	%r5242, %ntid.y;
	add.s32 	%r5243, %r1433, %r5242;
	setp.gt.u32 	%p1112, %r5243, 63;
	@%p1112 bra 	$L__BB3_1313;
	@%p857 bra 	$L__BB3_1236;
	ld.param.u32 	%r6258, [_Z61hand_gemm_kernel_blockmn_shared_l2_prefetch_splitK_transA_8x8ILi64ELi128ELi16ELi4ELi8EEviiiPfiS0_iS0_iff_param_4];
	setp.gt.u32 	%p1114, %r1295, 3;
	cvt.s64.s32 	%rd2710, %r6306;
	add.s64 	%rd2711, %rd2710, %rd3;
	mov.u32 	%r5244, %ntid.y;
	add.s32 	%r5245, %r1433, %r5244;
	mul.lo.s32 	%r5246, %r5245, %r6258;
	cvt.s64.s32 	%rd2712, %r5246;
	add.s64 	%rd2713, %rd2711, %rd2712;
	shl.b64 	%rd2714, %rd2713, 2;
	add.s64 	%rd2715, %rd295, %rd2714;
	mul.wide.u32 	%rd2716, %r3423, 16;
	add.s64 	%rd446, %rd2715, %rd2716;
	ld.global.v4.f32 	{%f4068, %f4069, %f4070, %f4071}, [%rd446+64];
	add.s32 	%r5247, %r1434, %r5244;
	shl.b32 	%r5248, %r5247, 2;
	add.s32 	%r5249, %r1428, %r5248;
	st.shared.f32 	[%r5249], %f4068;
	st.shared.f32 	[%r5249+256], %f4069;
	st.shared.f32 	[%r5249+512], %f4070;
	st.shared.f32 	[%r5249+768], %f4071;
	@%p1114 bra 	$L__BB3_1236;
	setp.gt.u32 	%p1115, %r1296, 3;
	mul.wide.s32 	%rd2717, %r1293, 16;
	add.s64 	%rd447, %rd446, %rd2717;
	ld.global.v4.f32 	{%f4072, %f4073, %f4074, %f4075}, [%rd447+64];
	mov.u32 	%r5250, %ntid.y;
	add.s32 	%r5251, %r1436, %r5250;
	shl.b32 	%r5252, %r5251, 2;
	add.s32 	%r5253, %r1428, %r5252;
	st.shared.f32 	[%r5253], %f4072;
	st.shared.f32 	[%r5253+256], %f4073;
	st.shared.f32 	[%r5253+512], %f4074;
	st.shared.f32 	[%r5253+768], %f4075;
	@%p1115 bra 	$L__BB3_1236;
	setp.gt.u32 	%p1116, %r1297, 3;
	mul.wide.s32 	%rd2718, %r1293, 16;
	add.s64 	%rd448, %rd447, %rd2718;
	ld.global.v4.f32 	{%f4076, %f4077, %f4078, %f4079}, [%rd448+64];
	mov.u32 	%r5254, %ntid.y;
	add.s32 	%r5255, %r1435, %r5254;
	shl.b32 	%r5256, %r5255, 2;
	add.s32 	%r5257, %r1428, %r5256;
	st.shared.f32 	[%r5257], %f4076;
	st.shared.f32 	[%r5257+256], %f4077;
	st.shared.f32 	[%r5257+512], %f4078;
	st.shared.f32 	[%r5257+768], %f4079;
	@%p1116 bra 	$L__BB3_1236;
	mul.wide.s32 	%rd2719, %r1293, 16;
	add.s64 	%rd2720, %rd448, %rd2719;
	ld.global.v4.f32 	{%f4080, %f4081, %f4082, %f4083}, [%rd2720+64];
	mov.u32 	%r5258, %ntid.y;
	add.s32 	%r5259, %r1437, %r5258;
	shl.b32 	%r5260, %r5259, 2;
	add.s32 	%r5261, %r1428, %r5260;
	st.shared.f32 	[%r5261], %f4080;
	st.shared.f32 	[%r5261+256], %f4081;
	st.shared.f32 	[%r5261+512], %f4082;
	st.shared.f32 	[%r5261+768], %f4083;
$L__BB3_1236:
	mov.u32 	%r5262, %ntid.y;
	add.s32 	%r5263, %r1433, %r5262;
	add.s32 	%r5264, %r5263, %r5262;
	setp.gt.u32 	%p1117, %r5264, 63;
	@%p1117 bra 	$L__BB3_1313;
	@%p857 bra 	$L__BB3_1242;
	ld.param.u32 	%r6259, [_Z61hand_gemm_kernel_blockmn_shared_l2_prefetch_splitK_transA_8x8ILi64ELi128ELi16ELi4ELi8EEviiiPfiS0_iS0_iff_param_4];
	setp.gt.u32 	%p1119, %r1295, 3;
	cvt.s64.s32 	%rd2721, %r6306;
	add.s64 	%rd2722, %rd2721, %rd3;
	mov.u32 	%r5265, %ntid.y;
	add.s32 	%r5266, %r1433, %r5265;
	add.s32 	%r5267, %r5266, %r5265;
	mul.lo.s32 	%r5268, %r5267, %r6259;
	cvt.s64.s32 	%rd2723, %r5268;
	add.s64 	%rd2724, %rd2722, %rd2723;
	shl.b64 	%rd2725, %rd2724, 2;
	add.s64 	%rd2726, %rd295, %rd2725;
	mul.wide.u32 	%rd2727, %r3423, 16;
	add.s64 	%rd449, %rd2726, %rd2727;
	ld.global.v4.f32 	{%f4084, %f4085, %f4086, %f4087}, [%rd449+64];
	add.s32 	%r5269, %r1434, %r5265;
	add.s32 	%r5270, %r5269, %r5265;
	shl.b32 	%r5271, %r5270, 2;
	add.s32 	%r5272, %r1428, %r5271;
	st.shared.f32 	[%r5272], %f4084;
	st.shared.f32 	[%r5272+256], %f4085;
	st.shared.f32 	[%r5272+512], %f4086;
	st.shared.f32 	[%r5272+768], %f4087;
	@%p1119 bra 	$L__BB3_1242;
	setp.gt.u32 	%p1120, %r1296, 3;
	mul.wide.s32 	%rd2728, %r1293, 16;
	add.s64 	%rd450, %rd449, %rd2728;
	ld.global.v4.f32 	{%f4088, %f4089, %f4090, %f4091}, [%rd450+64];
	mov.u32 	%r5273, %ntid.y;
	add.s32 	%r5274, %r1436, %r5273;
	add.s32 	%r5275, %r5274, %r5273;
	shl.b32 	%r5276, %r5275, 2;
	add.s32 	%r5277, %r1428, %r5276;
	st.shared.f32 	[%r5277], %f4088;
	st.shared.f32 	[%r5277+256], %f4089;
	st.shared.f32 	[%r5277+512], %f4090;
	st.shared.f32 	[%r5277+768], %f4091;
	@%p1120 bra 	$L__BB3_1242;
	setp.gt.u32 	%p1121, %r1297, 3;
	mul.wide.s32 	%rd2729, %r1293, 16;
	add.s64 	%rd451, %rd450, %rd2729;
	ld.global.v4.f32 	{%f4092, %f4093, %f4094, %f4095}, [%rd451+64];
	mov.u32 	%r5278, %ntid.y;
	add.s32 	%r5279, %r1435, %r5278;
	add.s32 	%r5280, %r5279, %r5278;
	shl.b32 	%r5281, %r5280, 2;
	add.s32 	%r5282, %r1428, %r5281;
	st.shared.f32 	[%r5282], %f4092;
	st.shared.f32 	[%r5282+256], %f4093;
	st.shared.f32 	[%r5282+512], %f4094;
	st.shared.f32 	[%r5282+768], %f4095;
	@%p1121 bra 	$L__BB3_1242;
	mul.wide.s32 	%rd2730, %r1293, 16;
	add.s64 	%rd2731, %rd451, %rd2730;
	ld.global.v4.f32 	{%f4096, %f4097, %f4098, %f4099}, [%rd2731+64];
	mov.u32 	%r5283, %ntid.y;
	add.s32 	%r5284, %r1437, %r5283;
	add.s32 	%r5285, %r5284, %r5283;
	shl.b32 	%r5286, %r5285, 2;
	add.s32 	%r5287, %r1428, %r5286;
	st.shared.f32 	[%r5287], %f4096;
	st.shared.f32 	[%r5287+256], %f4097;
	st.shared.f32 	[%r5287+512], %f4098;
	st.shared.f32 	[%r5287+768], %f4099;
$L__BB3_1242:
	mov.u32 	%r5288, %ntid.y;
	add.s32 	%r5289, %r1433, %r5288;
	add.s32 	%r5290, %r5289, %r5288;
	add.s32 	%r5291, %r5290, %r5288;
	setp.gt.u32 	%p1122, %r5291, 63;
	@%p1122 bra 	$L__BB3_1313;
	@%p857 bra 	$L__BB3_1248;
	ld.param.u32 	%r6260, [_Z61hand_gemm_kernel_blockmn_shared_l2_prefetch_splitK_transA_8x8ILi64ELi128ELi16ELi4ELi8EEviiiPfiS0_iS0_iff_param_4];
	setp.gt.u32 	%p1124, %r1295, 3;
	cvt.s64.s32 	%rd2732, %r6306;
	add.s64 	%rd2733, %rd2732, %rd3;
	mov.u32 	%r5292, %ntid.y;
	add.s32 	%r5293, %r1433, %r5292;
	add.s32 	%r5294, %r5293, %r5292;
	add.s32 	%r5295, %r5294, %r5292;
	mul.lo.s32 	%r5296, %r5295, %r6260;
	cvt.s64.s32 	%rd2734, %r5296;
	add.s64 	%rd2735, %rd2733, %rd2734;
	shl.b64 	%rd2736, %rd2735, 2;
	add.s64 	%rd2737, %rd295, %rd2736;
	mul.wide.u32 	%rd2738, %r3423, 16;
	add.s64 	%rd452, %rd2737, %rd2738;
	ld.global.v4.f32 	{%f4100, %f4101, %f4102, %f4103}, [%rd452+64];
	add.s32 	%r5297, %r1434, %r5292;
	add.s32 	%r5298, %r5297, %r5292;
	add.s32 	%r5299, %r5298, %r5292;
	shl.b32 	%r5300, %r5299, 2;
	add.s32 	%r5301, %r1428, %r5300;
	st.shared.f32 	[%r5301], %f4100;
	st.shared.f32 	[%r5301+256], %f4101;
	st.shared.f32 	[%r5301+512], %f4102;
	st.shared.f32 	[%r5301+768], %f4103;
	@%p1124 bra 	$L__BB3_1248;
	setp.gt.u32 	%p1125, %r1296, 3;
	mul.wide.s32 	%rd2739, %r1293, 16;
	add.s64 	%rd453, %rd452, %rd2739;
	ld.global.v4.f32 	{%f4104, %f4105, %f4106, %f4107}, [%rd453+64];
	mov.u32 	%r5302, %ntid.y;
	add.s32 	%r5303, %r1436, %r5302;
	add.s32 	%r5304, %r5303, %r5302;
	add.s32 	%r5305, %r5304, %r5302;
	shl.b32 	%r5306, %r5305, 2;
	add.s32 	%r5307, %r1428, %r5306;
	st.shared.f32 	[%r5307], %f4104;
	st.shared.f32 	[%r5307+256], %f4105;
	st.shared.f32 	[%r5307+512], %f4106;
	st.shared.f32 	[%r5307+768], %f4107;
	@%p1125 bra 	$L__BB3_1248;
	setp.gt.u32 	%p1126, %r1297, 3;
	mul.wide.s32 	%rd2740, %r1293, 16;
	add.s64 	%rd454, %rd453, %rd2740;
	ld.global.v4.f32 	{%f4108, %f4109, %f4110, %f4111}, [%rd454+64];
	mov.u32 	%r5308, %ntid.y;
	add.s32 	%r5309, %r1435, %r5308;
	add.s32 	%r5310, %r5309, %r5308;
	add.s32 	%r5311, %r5310, %r5308;
	shl.b32 	%r5312, %r5311, 2;
	add.s32 	%r5313, %r1428, %r5312;
	st.shared.f32 	[%r5313], %f4108;
	st.shared.f32 	[%r5313+256], %f4109;
	st.shared.f32 	[%r5313+512], %f4110;
	st.shared.f32 	[%r5313+768], %f4111;
	@%p1126 bra 	$L__BB3_1248;
	mul.wide.s32 	%rd2741, %r1293, 16;
	add.s64 	%rd2742, %rd454, %rd2741;
	ld.global.v4.f32 	{%f4112, %f4113, %f4114, %f4115}, [%rd2742+64];
	mov.u32 	%r5314, %ntid.y;
	add.s32 	%r5315, %r1437, %r5314;
	add.s32 	%r5316, %r5315, %r5314;
	add.s32 	%r5317, %r5316, %r5314;
	shl.b32 	%r5318, %r5317, 2;
	add.s32 	%r5319, %r1428, %r5318;
	st.shared.f32 	[%r5319], %f4112;
	st.shared.f32 	[%r5319+256], %f4113;
	st.shared.f32 	[%r5319+512], %f4114;
	st.shared.f32 	[%r5319+768], %f4115;
$L__BB3_1248:
	mov.u32 	%r5320, %ntid.y;
	add.s32 	%r5321, %r1433, %r5320;
	add.s32 	%r5322, %r5321, %r5320;
	add.s32 	%r5323, %r5322, %r5320;
	add.s32 	%r5324, %r5323, %r5320;
	setp.gt.u32 	%p1127, %r5324, 63;
	@%p1127 bra 	$L__BB3_1313;
	@%p857 bra 	$L__BB3_1254;
	ld.param.u32 	%r6261, [_Z61hand_gemm_kernel_blockmn_shared_l2_prefetch_splitK_transA_8x8ILi64ELi128ELi16ELi4ELi8EEviiiPfiS0_iS0_iff_param_4];
	setp.gt.u32 	%p1129, %r1295, 3;
	cvt.s64.s32 	%rd2743, %r6306;
	add.s64 	%rd2744, %rd2743, %rd3;
	mov.u32 	%r5325, %ntid.y;
	add.s32 	%r5326, %r1433, %r5325;
	add.s32 	%r5327, %r5326, %r5325;
	add.s32 	%r5328, %r5327, %r5325;
	add.s32 	%r5329, %r5328, %r5325;
	mul.lo.s32 	%r5330, %r5329, %r6261;
	cvt.s64.s32 	%rd2745, %r5330;
	add.s64 	%rd2746, %rd2744, %rd2745;
	shl.b64 	%rd2747, %rd2746, 2;
	add.s64 	%rd2748, %rd295, %rd2747;
	mul.wide.u32 	%rd2749, %r3423, 16;
	add.s64 	%rd455, %rd2748, %rd2749;
	ld.global.v4.f32 	{%f4116, %f4117, %f4118, %f4119}, [%rd455+64];
	add.s32 	%r5331, %r1434, %r5325;
	add.s32 	%r5332, %r5331, %r5325;
	add.s32 	%r5333, %r5332, %r5325;
	add.s32 	%r5334, %r5333, %r5325;
	shl.b32 	%r5335, %r5334, 2;
	add.s32 	%r5336, %r1428, %r5335;
	st.shared.f32 	[%r5336], %f4116;
	st.shared.f32 	[%r5336+256], %f4117;
	st.shared.f32 	[%r5336+512], %f4118;
	st.shared.f32 	[%r5336+768], %f4119;
	@%p1129 bra 	$L__BB3_1254;
	setp.gt.u32 	%p1130, %r1296, 3;
	mul.wide.s32 	%rd2750, %r1293, 16;
	add.s64 	%rd456, %rd455, %rd2750;
	ld.global.v4.f32 	{%f4120, %f4121, %f4122, %f4123}, [%rd456+64];
	mov.u32 	%r5337, %ntid.y;
	add.s32 	%r5338, %r1436, %r5337;
	add.s32 	%r5339, %r5338, %r5337;
	add.s32 	%r5340, %r5339, %r5337;
	add.s32 	%r5341, %r5340, %r5337;
	shl.b32 	%r5342, %r5341, 2;
	add.s32 	%r5343, %r1428, %r5342;
	st.shared.f32 	[%r5343], %f4120;
	st.shared.f32 	[%r5343+256], %f4121;
	st.shared.f32 	[%r5343+512], %f4122;
	st.shared.f32 	[%r5343+768], %f4123;
	@%p1130 bra 	$L__BB3_1254;
	setp.gt.u32 	%p1131, %r1297, 3;
	mul.wide.s32 	%rd2751, %r1293, 16;
	add.s64 	%rd457, %rd456, %rd2751;
	ld.global.v4.f32 	{%f4124, %f4125, %f4126, %f4127}, [%rd457+64];
	mov.u32 	%r5344, %ntid.y;
	add.s32 	%r5345, %r1435, %r5344;
	add.s32 	%r5346, %r5345, %r5344;
	add.s32 	%r5347, %r5346, %r5344;
	add.s32 	%r5348, %r5347, %r5344;
	shl.b32 	%r5349, %r5348, 2;
	add.s32 	%r5350, %r1428, %r5349;
	st.shared.f32 	[%r5350], %f4124;
	st.shared.f32 	[%r5350+256], %f4125;
	st.shared.f32 	[%r5350+512], %f4126;
	st.shared.f32 	[%r5350+768], %f4127;
	@%p1131 bra 	$L__BB3_1254;
	mul.wide.s32 	%rd2752, %r1293, 16;
	add.s64 	%rd2753, %rd457, %rd2752;
	ld.global.v4.f32 	{%f4128, %f4129, %f4130, %f4131}, [%rd2753+64];
	mov.u32 	%r5351, %ntid.y;
	add.s32 	%r5352, %r1437, %r5351;
	add.s32 	%r5353, %r5352, %r5351;
	add.s32 	%r5354, %r5353, %r5351;
	add.s32 	%r5355, %r5354, %r5351;
	shl.b32 	%r5356, %r5355, 2;
	add.s32 	%r5357, %r1428, %r5356;
	st.shared.f32 	[%r5357], %f4128;
	st.shared.f32 	[%r5357+256], %f4129;
	st.shared.f32 	[%r5357+512], %f4130;
	st.shared.f32 	[%r5357+768], %f4131;
$L__BB3_1254:
	mov.u32 	%r5358, %ntid.y;
	add.s32 	%r5359, %r1433, %r5358;
	add.s32 	%r5360, %r5359, %r5358;
	add.s32 	%r5361, %r5360, %r5358;
	add.s32 	%r5362, %r5361, %r5358;
	add.s32 	%r5363, %r5362, %r5358;
	setp.gt.u32 	%p1132, %r5363, 63;
	@%p1132 bra 	$L__BB3_1313;
	@%p857 bra 	$L__BB3_1260;
	ld.param.u32 	%r6262, [_Z61hand_gemm_kernel_blockmn_shared_l2_prefetch_splitK_transA_8x8ILi64ELi128ELi16ELi4ELi8EEviiiPfiS0_iS0_iff_param_4];
	setp.gt.u32 	%p1134, %r1295, 3;
	cvt.s64.s32 	%rd2754, %r6306;
	add.s64 	%rd2755, %rd2754, %rd3;
	mov.u32 	%r5364, %ntid.y;
	add.s32 	%r5365, %r1433, %r5364;
	add.s32 	%r5366, %r5365, %r5364;
	add.s32 	%r5367, %r5366, %r5364;
	add.s32 	%r5368, %r5367, %r5364;
	add.s32 	%r5369, %r5368, %r5364;
	mul.lo.s32 	%r5370, %r5369, %r6262;
	cvt.s64.s32 	%rd2756, %r5370;
	add.s64 	%rd2757, %rd2755, %rd2756;
	shl.b64 	%rd2758, %rd2757, 2;
	add.s64 	%rd2759, %rd295, %rd2758;
	mul.wide.u32 	%rd2760, %r3423, 16;
	add.s64 	%rd458, %rd2759, %rd2760;
	ld.global.v4.f32 	{%f4132, %f4133, %f4134, %f4135}, [%rd458+64];
	add.s32 	%r5371, %r1434, %r5364;
	add.s32 	%r5372, %r5371, %r5364;
	add.s32 	%r5373, %r5372, %r5364;
	add.s32 	%r5374, %r5373, %r5364;
	add.s32 	%r5375, %r5374, %r5364;
	shl.b32 	%r5376, %r5375, 2;
	add.s32 	%r5377, %r1428, %r5376;
	st.shared.f32 	[%r5377], %f4132;
	st.shared.f32 	[%r5377+256], %f4133;
	st.shared.f32 	[%r5377+512], %f4134;
	st.shared.f32 	[%r5377+768], %f4135;
	@%p1134 bra 	$L__BB3_1260;
	setp.gt.u32 	%p1135, %r1296, 3;
	mul.wide.s32 	%rd2761, %r1293, 16;
	add.s64 	%rd459, %rd458, %rd2761;
	ld.global.v4.f32 	{%f4136, %f4137, %f4138, %f4139}, [%rd459+64];
	mov.u32 	%r5378, %ntid.y;
	add.s32 	%r5379, %r1436, %r5378;
	add.s32 	%r5380, %r5379, %r5378;
	add.s32 	%r5381, %r5380, %r5378;
	add.s32 	%r5382, %r5381, %r5378;
	add.s32 	%r5383, %r5382, %r5378;
	shl.b32 	%r5384, %r5383, 2;
	add.s32 	%r5385, %r1428, %r5384;
	st.shared.f32 	[%r5385], %f4136;
	st.shared.f32 	[%r5385+256], %f4137;
	st.shared.f32 	[%r5385+512], %f4138;
	st.shared.f32 	[%r5385+768], %f4139;
	@%p1135 bra 	$L__BB3_1260;
	setp.gt.u32 	%p1136, %r1297, 3;
	mul.wide.s32 	%rd2762, %r1293, 16;
	add.s64 	%rd460, %rd459, %rd2762;
	ld.global.v4.f32 	{%f4140, %f4141, %f4142, %f4143}, [%rd460+64];
	mov.u32 	%r5386, %ntid.y;
	add.s32 	%r5387, %r1435, %r5386;
	add.s32 	%r5388, %r5387, %r5386;
	add.s32 	%r5389, %r5388, %r5386;
	add.s32 	%r5390, %r5389, %r5386;
	add.s32 	%r5391, %r5390, %r5386;
	shl.b32 	%r5392, %r5391, 2;
	add.s32 	%r5393, %r1428, %r5392;
	st.shared.f32 	[%r5393], %f4140;
	st.shared.f32 	[%r5393+256], %f4141;
	st.shared.f32 	[%r5393+512], %f4142;
	st.shared.f32 	[%r5393+768], %f4143;
	@%p1136 bra 	$L__BB3_1260;
	mul.wide.s32 	%rd2763, %r1293, 16;
	add.s64 	%rd2764, %rd460, %rd2763;
	ld.global.v4.f32 	{%f4144, %f4145, %f4146, %f4147}, [%rd2764+64];
	mov.u32 	%r5394, %ntid.y;
	add.s32 	%r5395, %r1437, %r5394;
	add.s32 	%r5396, %r5395, %r5394;
	add.s32 	%r5397, %r5396, %r5394;
	add.s32 	%r5398, %r5397, %r5394;
	add.s32 	%r5399, %r5398, %r5394;
	shl.b32 	%r5400, %r5399, 2;
	add.s32 	%r5401, %r1428, %r5400;
	st.shared.f32 	[%r5401], %f4144;
	st.shared.f32 	[%r5401+256], %f4145;
	st.shared.f32 	[%r5401+512], %f4146;
	st.shared.f32 	[%r5401+768], %f4147;
$L__BB3_1260:
	mov.u32 	%r5402, %ntid.y;
	add.s32 	%r5403, %r1433, %r5402;
	add.s32 	%r5404, %r5403, %r5402;
	add.s32 	%r5405, %r5404, %r5402;
	add.s32 	%r5406, %r5405, %r5402;
	add.s32 	%r5407, %r5406, %r5402;
	add.s32 	%r5408, %r5407, %r5402;
	setp.gt.u32 	%p1137, %r5408, 63;
	@%p1137 bra 	$L__BB3_1313;
	@%p857 bra 	$L__BB3_1266;
	ld.param.u32 	%r6263, [_Z61hand_gemm_kernel_blockmn_shared_l2_prefetch_splitK_transA_8x8ILi64ELi128ELi16ELi4ELi8EEviiiPfiS0_iS0_iff_param_4];
	setp.gt.u32 	%p1139, %r1295, 3;
	cvt.s64.s32 	%rd2765, %r6306;
	add.s64 	%rd2766, %rd2765, %rd3;
	mov.u32 	%r5409, %ntid.y;
	add.s32 	%r5410, %r1433, %r5409;
	add.s32 	%r5411, %r5410, %r5409;
	add.s32 	%r5412, %r5411, %r5409;
	add.s32 	%r5413, %r5412, %r5409;
	add.s32 	%r5414, %r5413, %r5409;
	add.s32 	%r5415, %r5414, %r5409;
	mul.lo.s32 	%r5416, %r5415, %r6263;
	cvt.s64.s32 	%rd2767, %r5416;
	add.s64 	%rd2768, %rd2766, %rd2767;
	shl.b64 	%rd2769, %rd2768, 2;
	add.s64 	%rd2770, %rd295, %rd2769;
	mul.wide.u32 	%rd2771, %r3423, 16;
	add.s64 	%rd461, %rd2770, %rd2771;
	ld.global.v4.f32 	{%f4148, %f4149, %f4150, %f4151}, [%rd461+64];
	add.s32 	%r5417, %r1434, %r5409;
	add.s32 	%r5418, %r5417, %r5409;
	add.s32 	%r5419, %r5418, %r5409;
	add.s32 	%r5420, %r5419, %r5409;
	add.s32 	%r5421, %r5420, %r5409;
	add.s32 	%r5422, %r5421, %r5409;
	shl.b32 	%r5423, %r5422, 2;
	add.s32 	%r5424, %r1428, %r5423;
	st.shared.f32 	[%r5424], %f4148;
	st.shared.f32 	[%r5424+256], %f4149;
	st.shared.f32 	[%r5424+512], %f4150;
	st.shared.f32 	[%r5424+768], %f4151;
	@%p1139 bra 	$L__BB3_1266;
	setp.gt.u32 	%p1140, %r1296, 3;
	mul.wide.s32 	%rd2772, %r1293, 16;
	add.s64 	%rd462, %rd461, %rd2772;
	ld.global.v4.f32 	{%f4152, %f4153, %f4154, %f4155}, [%rd462+64];
	mov.u32 	%r5425, %ntid.y;
	add.s32 	%r5426, %r1436, %r5425;
	add.s32 	%r5427, %r5426, %r5425;
	add.s32 	%r5428, %r5427, %r5425;
	add.s32 	%r5429, %r5428, %r5425;
	add.s32 	%r5430, %r5429, %r5425;
	add.s32 	%r5431, %r5430, %r5425;
	shl.b32 	%r5432, %r5431, 2;
	add.s32 	%r5433, %r1428, %r5432;
	st.shared.f32 	[%r5433], %f4152;
	st.shared.f32 	[%r5433+256], %f4153;
	st.shared.f32 	[%r5433+512], %f4154;
	st.shared.f32 	[%r5433+768], %f4155;
	@%p1140 bra 	$L__BB3_1266;
	setp.gt.u32 	%p1141, %r1297, 3;
	mul.wide.s32 	%rd2773, %r1293, 16;
	add.s64 	%rd463, %rd462, %rd2773;
	ld.global.v4.f32 	{%f4156, %f4157, %f4158, %f4159}, [%rd463+64];
	mov.u32 	%r5434, %ntid.y;
	add.s32 	%r5435, %r1435, %r5434;
	add.s32 	%r5436, %r5435, %r5434;
	add.s32 	%r5437, %r5436, %r5434;
	add.s32 	%r5438, %r5437, %r5434;
	add.s32 	%r5439, %r5438, %r5434;
	add.s32 	%r5440, %r5439, %r5434;
	shl.b32 	%r5441, %r5440, 2;
	add.s32 	%r5442, %r1428, %r5441;
	st.shared.f32 	[%r5442], %f4156;
	st.shared.f32 	[%r5442+256], %f4157;
	st.shared.f32 	[%r5442+512], %f4158;
	st.shared.f32 	[%r5442+768], %f4159;
	@%p1141 bra 	$L__BB3_1266;
	mul.wide.s32 	%rd2774, %r1293, 16;
	add.s64 	%rd2775, %rd463, %rd2774;
	ld.global.v4.f32 	{%f4160, %f4161, %f4162, %f4163}, [%rd2775+64];
	mov.u32 	%r5443, %ntid.y;
	add.s32 	%r5444, %r1437, %r5443;
	add.s32 	%r5445, %r5444, %r5443;
	add.s32 	%r5446, %r5445, %r5443;
	add.s32 	%r5447, %r5446, %r5443;
	add.s32 	%r5448, %r5447, %r5443;
	add.s32 	%r5449, %r5448, %r5443;
	shl.b32 	%r5450, %r5449, 2;
	add.s32 	%r5451, %r1428, %r5450;
	st.shared.f32 	[%r5451], %f4160;
	st.shared.f32 	[%r5451+256], %f4161;
	st.shared.f32 	[%r5451+512], %f4162;
	st.shared.f32 	[%r5451+768], %f4163;
$L__BB3_1266:
	mov.u32 	%r5452, %ntid.y;
	add.s32 	%r5453, %r1433, %r5452;
	add.s32 	%r5454, %r5453, %r5452;
	add.s32 	%r5455, %r5454, %r5452;
	add.s32 	%r5456, %r5455, %r5452;
	add.s32 	%r5457, %r5456, %r5452;
	add.s32 	%r5458, %r5457, %r5452;
	add.s32 	%r5459, %r5458, %r5452;
	setp.gt.u32 	%p1142, %r5459, 63;
	@%p1142 bra 	$L__BB3_1313;
	@%p857 bra 	$L__BB3_1272;
	ld.param.u32 	%r6264, [_Z61hand_gemm_kernel_blockmn_shared_l2_prefetch_splitK_transA_8x8ILi64ELi128ELi16ELi4ELi8EEviiiPfiS0_iS0_iff_param_4];
	setp.gt.u32 	%p1144, %r1295, 3;
	cvt.s64.s32 	%rd2776, %r6306;
	add.s64 	%rd2777, %rd2776, %rd3;
	mov.u32 	%r5460, %ntid.y;
	add.s32 	%r5461, %r1433, %r5460;
	add.s32 	%r5462, %r5461, %r5460;
	add.s32 	%r5463, %r5462, %r5460;
	add.s32 	%r5464, %r5463, %r5460;
	add.s32 	%r5465, %r5464, %r5460;
	add.s32 	%r5466, %r5465, %r5460;
	add.s32 	%r5467, %r5466, %r5460;
	mul.lo.s32 	%r5468, %r5467, %r6264;
	cvt.s64.s32 	%rd2778, %r5468;
	add.s64 	%rd2779, %rd2777, %rd2778;
	shl.b64 	%rd2780, %rd2779, 2;
	add.s64 	%rd2781, %rd295, %rd2780;
	mul.wide.u32 	%rd2782, %r3423, 16;
	add.s64 	%rd464, %rd2781, %rd2782;
	ld.global.v4.f32 	{%f4164, %f4165, %f4166, %f4167}, [%rd464+64];
	add.s32 	%r5469, %r1434, %r5460;
	add.s32 	%r5470, %r5469, %r5460;
	add.s32 	%r5471, %r5470, %r5460;
	add.s32 	%r5472, %r5471, %r5460;
	add.s32 	%r5473, %r5472, %r5460;
	add.s32 	%r5474, %r5473, %r5460;
	add.s32 	%r5475, %r5474, %r5460;
	shl.b32 	%r5476, %r5475, 2;
	add.s32 	%r5477, %r1428, %r5476;
	st.shared.f32 	[%r5477], %f4164;
	st.shared.f32 	[%r5477+256], %f4165;
	st.shared.f32 	[%r5477+512], %f4166;
	st.shared.f32 	[%r5477+768], %f4167;
	@%p1144 bra 	$L__BB3_1272;
	setp.gt.u32 	%p1145, %r1296, 3;
	mul.wide.s32 	%rd2783, %r1293, 16;
	add.s64 	%rd465, %rd464, %rd2783;
	ld.global.v4.f32 	{%f4168, %f4169, %f4170, %f4171}, [%rd465+64];
	mov.u32 	%r5478, %ntid.y;
	add.s32 	%r5479, %r1436, %r5478;
	add.s32 	%r5480, %r5479, %r5478;
	add.s32 	%r5481, %r5480, %r5478;
	add.s32 	%r5482, %r5481, %r5478;
	add.s32 	%r5483, %r5482, %r5478;
	add.s32 	%r5484, %r5483, %r5478;
	add.s32 	%r5485, %r5484, %r5478;
	shl.b32 	%r5486, %r5485, 2;
	add.s32 	%r5487, %r1428, %r5486;
	st.shared.f32 	[%r5487], %f4168;
	st.shared.f32 	[%r5487+256], %f4169;
	st.shared.f32 	[%r5487+512], %f4170;
	st.shared.f32 	[%r5487+768], %f4171;
	@%p1145 bra 	$L__BB3_1272;
	setp.gt.u32 	%p1146, %r1297, 3;
	mul.wide.s32 	%rd2784, %r1293, 16;
	add.s64 	%rd466, %rd465, %rd2784;
	ld.global.v4.f32 	{%f4172, %f4173, %f4174, %f4175}, [%rd466+64];
	mov.u32 	%r5488, %ntid.y;
	add.s32 	%r5489, %r1435, %r5488;
	add.s32 	%r5490, %r5489, %r5488;
	add.s32 	%r5491, %r5490, %r5488;
	add.s32 	%r5492, %r5491, %r5488;
	add.s32 	%r5493, %r5492, %r5488;
	add.s32 	%r5494, %r5493, %r5488;
	add.s32 	%r5495, %r5494, %r5488;
	shl.b32 	%r5496, %r5495, 2;
	add.s32 	%r5497, %r1428, %r5496;
	st.shared.f32 	[%r5497], %f4172;
	st.shared.f32 	[%r5497+256], %f4173;
	st.shared.f32 	[%r5497+512], %f4174;
	st.shared.f32 	[%r5497+768], %f4175;
	@%p1146 bra 	$L__BB3_1272;
	mul.wide.s32 	%rd2785, %r1293, 16;
	add.s64 	%rd2786, %rd466, %rd2785;
	ld.global.v4.f32 	{%f4176, %f4177, %f4178, %f4179}, [%rd2786+64];
	mov.u32 	%r5498, %ntid.y;
	add.s32 	%r5499, %r1437, %r5498;
	add.s32 	%r5500, %r5499, %r5498;
	add.s32 	%r5501, %r5500, %r5498;
	add.s32 	%r5502, %r5501, %r5498;
	add.s32 	%r5503, %r5502, %r5498;
	add.s32 	%r5504, %r5503, %r5498;
	add.s32 	%r5505, %r5504, %r5498;
	shl.b32 	%r5506, %r5505, 2;
	add.s32 	%r5507, %r1428, %r5506;
	st.shared.f32 	[%r5507], %f4176;
	st.shared.f32 	[%r5507+256], %f4177;
	st.shared.f32 	[%r5507+512], %f4178;
	st.shared.f32 	[%r5507+768], %f4179;
$L__BB3_1272:
	mov.u32 	%r5508, %ntid.y;
	add.s32 	%r5509, %r1433, %r5508;
	add.s32 	%r5510, %r5509, %r5508;
	add.s32 	%r5511, %r5510, %r5508;
	add.s32 	%r5512, %r5511, %r5508;
	add.s32 	%r5513, %r5512, %r5508;
	add.s32 	%r5514, %r5513, %r5508;
	add.s32 	%r5515, %r5514, %r5508;
	add.s32 	%r5516, %r5515, %r5508;
	setp.gt.u32 	%p1147, %r5516, 63;
	@%p1147 bra 	$L__BB3_1313;
	@%p857 bra 	$L__BB3_1278;
	ld.param.u32 	%r6265, [_Z61hand_gemm_kernel_blockmn_shared_l2_prefetch_splitK_transA_8x8ILi64ELi128ELi16ELi4ELi8EEviiiPfiS0_iS0_iff_param_4];
	setp.gt.u32 	%p1149, %r1295, 3;
	cvt.s64.s32 	%rd2787, %r6306;
	add.s64 	%rd2788, %rd2787, %rd3;
	mov.u32 	%r5517, %ntid.y;
	add.s32 	%r5518, %r1433, %r5517;
	add.s32 	%r5519, %r5518, %r5517;
	add.s32 	%r5520, %r5519, %r5517;
	add.s32 	%r5521, %r5520, %r5517;
	add.s32 	%r5522, %r5521, %r5517;
	add.s32 	%r5523, %r5522, %r5517;
	add.s32 	%r5524, %r5523, %r5517;
	add.s32 	%r5525, %r5524, %r5517;
	mul.lo.s32 	%r5526, %r5525, %r6265;
	cvt.s64.s32 	%rd2789, %r5526;
	add.s64 	%rd2790, %rd2788, %rd2789;
	shl.b64 	%rd2791, %rd2790, 2;
	add.s64 	%rd2792, %rd295, %rd2791;
	mul.wide.u32 	%rd2793, %r3423, 16;
	add.s64 	%rd467, %rd2792, %rd2793;
	ld.global.v4.f32 	{%f4180, %f4181, %f4182, %f4183}, [%rd467+64];
	add.s32 	%r5527, %r1434, %r5517;
	add.s32 	%r5528, %r5527, %r5517;
	add.s32 	%r5529, %r5528, %r5517;
	add.s32 	%r5530, %r5529, %r5517;
	add.s32 	%r5531, %r5530, %r5517;
	add.s32 	%r5532, %r5531, %r5517;
	add.s32 	%r5533, %r5532, %r5517;
	add.s32 	%r5534, %r5533, %r5517;
	shl.b32 	%r5535, %r5534, 2;
	add.s32 	%r5536, %r1428, %r5535;
	st.shared.f32 	[%r5536], %f4180;
	st.shared.f32 	[%r5536+256], %f4181;
	st.shared.f32 	[%r5536+512], %f4182;
	st.shared.f32 	[%r5536+768], %f4183;
	@%p1149 bra 	$L__BB3_1278;
	setp.gt.u32 	%p1150, %r1296, 3;
	mul.wide.s32 	%rd2794, %r1293, 16;
	add.s64 	%rd468, %rd467, %rd2794;
	ld.global.v4.f32 	{%f4184, %f4185, %f4186, %f4187}, [%rd468+64];
	mov.u32 	%r5537, %ntid.y;
	add.s32 	%r5538, %r1436, %r5537;
	add.s32 	%r5539, %r5538, %r5537;
	add.s32 	%r5540, %r5539, %r5537;
	add.s32 	%r5541, %r5540, %r5537;
	add.s32 	%r5542, %r5541, %r5537;
	add.s32 	%r5543, %r5542, %r5537;
	add.s32 	%r5544, %r5543, %r5537;
	add.s32 	%r5545, %r5544, %r5537;
	shl.b32 	%r5546, %r5545, 2;
	add.s32 	%r5547, %r1428, %r5546;
	st.shared.f32 	[%r5547], %f4184;
	st.shared.f32 	[%r5547+256], %f4185;
	st.shared.f32 	[%r5547+512], %f4186;
	st.shared.f32 	[%r5547+768], %f4187;
	@%p1150 bra 	$L__BB3_1278;
	setp.gt.u32 	%p1151, %r1297, 3;
	mul.wide.s32 	%rd2795, %r1293, 16;
	add.s64 	%rd469, %rd468, %rd2795;
	ld.global.v4.f32 	{%f4188, %f4189, %f4190, %f4191}, [%rd469+64];
	mov.u32 	%r5548, %ntid.y;
	add.s32 	%r5549, %r1435, %r5548;
	add.s32 	%r5550, %r5549, %r5548;
	add.s32 	%r5551, %r5550, %r5548;
	add.s32 	%r5552, %r5551, %r5548;
	add.s32 	%r5553, %r5552, %r5548;
	add.s32 	%r5554, %r5553, %r5548;
	add.s32 	%r5555, %r5554, %r5548;
	add.s32 	%r5556, %r5555, %r5548;
	shl.b32 	%r5557, %r5556, 2;
	add.s32 	%r5558, %r1428, %r5557;
	st.shared.f32 	[%r5558], %f4188;
	st.shared.f32 	[%r5558+256], %f4189;
	st.shared.f32 	[%r5558+512], %f4190;
	st.shared.f32 	[%r5558+768], %f4191;
	@%p1151 bra 	$L__BB3_1278;
	mul.wide.s32 	%rd2796, %r1293, 16;
	add.s64 	%rd2797, %rd469, %rd2796;
	ld.global.v4.f32 	{%f4192, %f4193, %f4194, %f4195}, [%rd2797+64];
	mov.u32 	%r5559, %ntid.y;
	add.s32 	%r5560, %r1437, %r5559;
	add.s32 	%r5561, %r5560, %r5559;
	add.s32 	%r5562, %r5561, %r5559;
	add.s32 	%r5563, %r5562, %r5559;
	add.s32 	%r5564, %r5563, %r5559;
	add.s32 	%r5565, %r5564, %r5559;
	add.s32 	%r5566, %r5565, %r5559;
	add.s32 	%r5567, %r5566, %r5559;
	shl.b32 	%r5568, %r5567, 2;
	add.s32 	%r5569, %r1428, %r5568;
	st.shared.f32 	[%r5569], %f4192;
	st.shared.f32 	[%r5569+256], %f4193;
	st.shared.f32 	[%r5569+512], %f4194;
	st.shared.f32 	[%r5569+768], %f4195;
$L__BB3_1278:
	mov.u32 	%r5570, %ntid.y;
	add.s32 	%r5571, %r1433, %r5570;
	add.s32 	%r5572, %r5571, %r5570;
	add.s32 	%r5573, %r5572, %r5570;
	add.s32 	%r5574, %r5573, %r5570;
	add.s32 	%r5575, %r5574, %r5570;
	add.s32 	%r5576, %r5575, %r5570;
	add.s32 	%r5577, %r5576, %r5570;
	add.s32 	%r5578, %r5577, %r5570;
	add.s32 	%r5579, %r5578, %r5570;
	setp.gt.u32 	%p1152, %r5579, 63;
	@%p1152 bra 	$L__BB3_1313;
	@%p857 bra 	$L__BB3_1284;
	ld.param.u32 	%r6266, [_Z61hand_gemm_kernel_blockmn_shared_l2_prefetch_splitK_transA_8x8ILi64ELi128ELi16ELi4ELi8EEviiiPfiS0_iS0_iff_param_4];
	setp.gt.u32 	%p1154, %r1295, 3;
	cvt.s64.s32 	%rd2798, %r6306;
	add.s64 	%rd2799, %rd2798, %rd3;
	mov.u32 	%r5580, %ntid.y;
	add.s32 	%r5581, %r1433, %r5580;
	add.s32 	%r5582, %r5581, %r5580;
	add.s32 	%r5583, %r5582, %r5580;
	add.s32 	%r5584, %r5583, %r5580;
	add.s32 	%r5585, %r5584, %r5580;
	add.s32 	%r5586, %r5585, %r5580;
	add.s32 	%r5587, %r5586, %r5580;
	add.s32 	%r5588, %r5587, %r5580;
	add.s32 	%r5589, %r5588, %r5580;
	mul.lo.s32 	%r5590, %r5589, %r6266;
	cvt.s64.s32 	%rd2800, %r5590;
	add.s64 	%rd2801, %rd2799, %rd2800;
	shl.b64 	%rd2802, %rd2801, 2;
	add.s64 	%rd2803, %rd295, %rd2802;
	mul.wide.u32 	%rd2804, %r3423, 16;
	add.s64 	%rd470, %rd2803, %rd2804;
	ld.global.v4.f32 	{%f4196, %f4197, %f4198, %f4199}, [%rd470+64];
	add.s32 	%r5591, %r1434, %r5580;
	add.s32 	%r5592, %r5591, %r5580;
	add.s32 	%r5593, %r5592, %r5580;
	add.s32 	%r5594, %r5593, %r5580;
	add.s32 	%r5595, %r5594, %r5580;
	add.s32 	%r5596, %r5595, %r5580;
	add.s32 	%r5597, %r5596, %r5580;
	add.s32 	%r5598, %r5597, %r5580;
	add.s32 	%r5599, %r5598, %r5580;
	shl.b32 	%r5600, %r5599, 2;
	add.s32 	%r5601, %r1428, %r5600;
	st.shared.f32 	[%r5601], %f4196;
	st.shared.f32 	[%r5601+256], %f4197;
	st.shared.f32 	[%r5601+512], %f4198;
	st.shared.f32 	[%r5601+768], %f4199;
	@%p1154 bra 	$L__BB3_1284;
	setp.gt.u32 	%p1155, %r1296, 3;
	mul.wide.s32 	%rd2805, %r1293, 16;
	add.s64 	%rd471, %rd470, %rd2805;
	ld.global.v4.f32 	{%f4200, %f4201, %f4202, %f4203}, [%rd471+64];
	mov.u32 	%r5602, %ntid.y;
	add.s32 	%r5603, %r1436, %r5602;
	add.s32 	%r5604, %r5603, %r5602;
	add.s32 	%r5605, %r5604, %r5602;
	add.s32 	%r5606, %r5605, %r5602;
	add.s32 	%r5607, %r5606, %r5602;
	add.s32 	%r5608, %r5607, %r5602;
	add.s32 	%r5609, %r5608, %r5602;
	add.s32 	%r5610, %r5609, %r5602;
	add.s32 	%r5611, %r5610, %r5602;
	shl.b32 	%r5612, %r5611, 2;
	add.s32 	%r5613, %r1428, %r5612;
	st.shared.f32 	[%r5613], %f4200;
	st.shared.f32 	[%r5613+256], %f4201;
	st.shared.f32 	[%r5613+512], %f4202;
	st.shared.f32 	[%r5613+768], %f4203;
	@%p1155 bra 	$L__BB3_1284;
	setp.gt.u32 	%p1156, %r1297, 3;
	mul.wide.s32 	%rd2806, %r1293, 16;
	add.s64 	%rd472, %rd471, %rd2806;
	ld.global.v4.f32 	{%f4204, %f4205, %f4206, %f4207}, [%rd472+64];
	mov.u32 	%r5614, %ntid.y;
	add.s32 	%r5615, %r1435, %r5614;
	add.s32 	%r5616, %r5615, %r5614;
	add.s32 	%r5617, %r5616, %r5614;
	add.s32 	%r5618, %r5617, %r5614;
	add.s32 	%r5619, %r5618, %r5614;
	add.s32 	%r5620, %r5619, %r5614;
	add.s32 	%r5621, %r5620, %r5614;
	add.s32 	%r5622, %r5621, %r5614;
	add.s32 	%r5623, %r5622, %r5614;
	shl.b32 	%r5624, %r5623, 2;
	add.s32 	%r5625, %r1428, %r5624;
	st.shared.f32 	[%r5625], %f4204;
	st.shared.f32 	[%r5625+256], %f4205;
	st.shared.f32 	[%r5625+512], %f4206;
	st.shared.f32 	[%r5625+768], %f4207;
	@%p1156 bra 	$L__BB3_1284;
	mul.wide.s32 	%rd2807, %r1293, 16;
	add.s64 	%rd2808, %rd472, %rd2807;
	ld.global.v4.f32 	{%f4208, %f4209, %f4210, %f4211}, [%rd2808+64];
	mov.u32 	%r5626, %ntid.y;
	add.s32 	%r5627, %r1437, %r5626;
	add.s32 	%r5628, %r5627, %r5626;
	add.s32 	%r5629, %r5628, %r5626;
	add.s32 	%r5630, %r5629, %r5626;
	add.s32 	%r5631, %r5630, %r5626;
	add.s32 	%r5632, %r5631, %r5626;
	add.s32 	%r5633, %r5632, %r5626;
	add.s32 	%r5634, %r5633, %r5626;
	add.s32 	%r5635, %r5634, %r5626;
	shl.b32 	%r5636, %r5635, 2;
	add.s32 	%r5637, %r1428, %r5636;
	st.shared.f32 	[%r5637], %f4208;
	st.shared.f32 	[%r5637+256], %f4209;
	st.shared.f32 	[%r5637+512], %f4210;
	st.shared.f32 	[%r5637+768], %f4211;
$L__BB3_1284:
	mov.u32 	%r5638, %ntid.y;
	add.s32 	%r5639, %r1433, %r5638;
	add.s32 	%r5640, %r5639, %r5638;
	add.s32 	%r5641, %r5640, %r5638;
	add.s32 	%r5642, %r5641, %r5638;
	add.s32 	%r5643, %r5642, %r5638;
	add.s32 	%r5644, %r5643, %r5638;
	add.s32 	%r5645, %r5644, %r5638;
	add.s32 	%r5646, %r5645, %r5638;
	add.s32 	%r5647, %r5646, %r5638;
	add.s32 	%r5648, %r5647, %r5638;
	setp.gt.u32 	%p1157, %r5648, 63;
	@%p1157 bra 	$L__BB3_1313;
	@%p857 bra 	$L__BB3_1290;
	ld.param.u32 	%r6267, [_Z61hand_gemm_kernel_blockmn_shared_l2_prefetch_splitK_transA_8x8ILi64ELi128ELi16ELi4ELi8EEviiiPfiS0_iS0_iff_param_4];
	setp.gt.u32 	%p1159, %r1295, 3;
	cvt.s64.s32 	%rd2809, %r6306;
	add.s64 	%rd2810, %rd2809, %rd3;
	mov.u32 	%r5649, %ntid.y;
	add.s32 	%r5650, %r1433, %r5649;
	add.s32 	%r5651, %r5650, %r5649;
	add.s32 	%r5652, %r5651, %r5649;
	add.s32 	%r5653, %r5652, %r5649;
	add.s32 	%r5654, %r5653, %r5649;
	add.s32 	%r5655, %r5654, %r5649;
	add.s32 	%r5656, %r5655, %r5649;
	add.s32 	%r5657, %r5656, %r5649;
	add.s32 	%r5658, %r5657, %r5649;
	add.s32 	%r5659, %r5658, %r5649;
	mul.lo.s32 	%r5660, %r5659, %r6267;
	cvt.s64.s32 	%rd2811, %r5660;
	add.s64 	%rd2812, %rd2810, %rd2811;
	shl.b64 	%rd2813, %rd2812, 2;
	add.s64 	%rd2814, %rd295, %rd2813;
	mul.wide.u32 	%rd2815, %r3423, 16;
	add.s64 	%rd473, %rd2814, %rd2815;
	ld.global.v4.f32 	{%f4212, %f4213, %f4214, %f4215}, [%rd473+64];
	add.s32 	%r5661, %r1434, %r5649;
	add.s32 	%r5662, %r5661, %r5649;
	add.s32 	%r5663, %r5662, %r5649;
	add.s32 	%r5664, %r5663, %r5649;
	add.s32 	%r5665, %r5664, %r5649;
	add.s32 	%r5666, %r5665, %r5649;
	add.s32 	%r5667, %r5666, %r5649;
	add.s32 	%r5668, %r5667, %r5649;
	add.s32 	%r5669, %r5668, %r5649;
	add.s32 	%r5670, %r5669, %r5649;
	shl.b32 	%r5671, %r5670, 2;
	add.s32 	%r5672, %r1428, %r5671;
	st.shared.f32 	[%r5672], %f4212;
	st.shared.f32 	[%r5672+256], %f4213;
	st.shared.f32 	[%r5672+512], %f4214;
	st.shared.f32 	[%r5672+768], %f4215;
	@%p1159 bra 	$L__BB3_1290;
	setp.gt.u32 	%p1160, %r1296, 3;
	mul.wide.s32 	%rd2816, %r1293, 16;
	add.s64 	%rd474, %rd473, %rd2816;
	ld.global.v4.f32 	{%f4216, %f4217, %f4218, %f4219}, [%rd474+64];
	mov.u32 	%r5673, %ntid.y;
	add.s32 	%r5674, %r1436, %r5673;
	add.s32 	%r5675, %r5674, %r5673;
	add.s32 	%r5676, %r5675, %r5673;
	add.s32 	%r5677, %r5676, %r5673;
	add.s32 	%r5678, %r5677, %r5673;
	add.s32 	%r5679, %r5678, %r5673;
	add.s32 	%r5680, %r5679, %r5673;
	add.s32 	%r5681, %r5680, %r5673;
	add.s32 	%r5682, %r5681, %r5673;
	add.s32 	%r5683, %r5682, %r5673;
	shl.b32 	%r5684, %r5683, 2;
	add.s32 	%r5685, %r1428, %r5684;
	st.shared.f32 	[%r5685], %f4216;
	st.shared.f32 	[%r5685+256], %f4217;
	st.shared.f32 	[%r5685+512], %f4218;
	st.shared.f32 	[%r5685+768], %f4219;
	@%p1160 bra 	$L__BB3_1290;
	setp.gt.u32 	%p1161, %r1297, 3;
	mul.wide.s32 	%rd2817, %r1293, 16;
	add.s64 	%rd475, %rd474, %rd2817;
	ld.global.v4.f32 	{%f4220, %f4221, %f4222, %f4223}, [%rd475+64];
	mov.u32 	%r5686, %ntid.y;
	add.s32 	%r5687, %r1435, %r5686;
	add.s32 	%r5688, %r5687, %r5686;
	add.s32 	%r5689, %r5688, %r5686;
	add.s32 	%r5690, %r5689, %r5686;
	add.s32 	%r5691, %r5690, %r5686;
	add.s32 	%r5692, %r5691, %r5686;
	add.s32 	%r5693, %r5692, %r5686;
	add.s32 	%r5694, %r5693, %r5686;
	add.s32 	%r5695, %r5694, %r5686;
	add.s32 	%r5696, %r5695, %r5686;
	shl.b32 	%r5697, %r5696, 2;
	add.s32 	%r5698, %r1428, %r5697;
	st.shared.f32 	[%r5698], %f4220;
	st.shared.f32 	[%r5698+256], %f4221;
	st.shared.f32 	[%r5698+512], %f4222;
	st.shared.f32 	[%r5698+768], %f4223;
	@%p1161 bra 	$L__BB3_1290;
	mul.wide.s32 	%rd2818, %r1293, 16;
	add.s64 	%rd2819, %rd475, %rd2818;
	ld.global.v4.f32 	{%f4224, %f4225, %f4226, %f4227}, [%rd2819+64];
	mov.u32 	%r5699, %ntid.y;
	add.s32 	%r5700, %r1437, %r5699;
	add.s32 	%r5701, %r5700, %r5699;
	add.s32 	%r5702, %r5701, %r5699;
	add.s32 	%r5703, %r5702, %r5699;
	add.s32 	%r5704, %r5703, %r5699;
	add.s32 	%r5705, %r5704, %r5699;
	add.s32 	%r5706, %r5705, %r5699;
	add.s32 	%r5707, %r5706, %r5699;
	add.s32 	%r5708, %r5707, %r5699;
	add.s32 	%r5709, %r5708, %r5699;
	shl.b32 	%r5710, %r5709, 2;
	add.s32 	%r5711, %r1428, %r5710;
	st.shared.f32 	[%r5711], %f4224;
	st.shared.f32 	[%r5711+256], %f4225;
	st.shared.f32 	[%r5711+512], %f4226;
	st.shared.f32 	[%r5711+768], %f4227;
$L__BB3_1290:
	mov.u32 	%r5712, %ntid.y;
	add.s32 	%r5713, %r1433, %r5712;
	add.s32 	%r5714, %r5713, %r5712;
	add.s32 	%r5715, %r5714, %r5712;
	add.s32 	%r5716, %r5715, %r5712;
	add.s32 	%r5717, %r5716, %r5712;
	add.s32 	%r5718, %r5717, %r5712;
	add.s32 	%r5719, %r5718, %r5712;
	add.s32 	%r5720, %r5719, %r5712;
	add.s32 	%r5721, %r5720, %r5712;
	add.s32 	%r5722, %r5721, %r5712;
	add.s32 	%r5723, %r5722, %r5712;
	setp.gt.u32 	%p1162, %r5723, 63;
	@%p1162 bra 	$L__BB3_1313;
	@%p857 bra 	$L__BB3_1296;
	ld.param.u32 	%r6268, [_Z61hand_gemm_kernel_blockmn_shared_l2_prefetch_splitK_transA_8x8ILi64ELi128ELi16ELi4ELi8EEviiiPfiS0_iS0_iff_param_4];
	setp.gt.u32 	%p1164, %r1295, 3;
	cvt.s64.s32 	%rd2820, %r6306;
	add.s64 	%rd2821, %rd2820, %rd3;
	mov.u32 	%r5724, %ntid.y;
	add.s32 	%r5725, %r1433, %r5724;
	add.s32 	%r5726, %r5725, %r5724;
	add.s32 	%r5727, %r5726, %r5724;
	add.s32 	%r5728, %r5727, %r5724;
	add.s32 	%r5729, %r5728, %r5724;
	add.s32 	%r5730, %r5729, %r5724;
	add.s32 	%r5731, %r5730, %r5724;
	add.s32 	%r5732, %r5731, %r5724;
	add.s32 	%r5733, %r5732, %r5724;
	add.s32 	%r5734, %r5733, %r5724;
	add.s32 	%r5735, %r5734, %r5724;
	mul.lo.s32 	%r5736, %r5735, %r6268;
	cvt.s64.s32 	%rd2822, %r5736;
	add.s64 	%rd2823, %rd2821, %rd2822;
	shl.b64 	%rd2824, %rd2823, 2;
	add.s64 	%rd2825, %rd295, %rd2824;
	mul.wide.u32 	%rd2826, %r3423, 16;
	add.s64 	%rd476, %rd2825, %rd2826;
	ld.global.v4.f32 	{%f4228, %f4229, %f4230, %f4231}, [%rd476+64];
	add.s32 	%r5737, %r1434, %r5724;
	add.s32 	%r5738, %r5737, %r5724;
	add.s32 	%r5739, %r5738, %r5724;
	add.s32 	%r5740, %r5739, %r5724;
	add.s32 	%r5741, %r5740, %r5724;
	add.s32 	%r5742, %r5741, %r5724;
	add.s32 	%r5743, %r5742, %r5724;
	add.s32 	%r5744, %r5743, %r5724;
	add.s32 	%r5745, %r5744, %r5724;
	add.s32 	%r5746, %r5745, %r5724;
	add.s32 	%r5747, %r5746, %r5724;
	shl.b32 	%r5748, %r5747, 2;
	add.s32 	%r5749, %r1428, %r5748;
	st.shared.f32 	[%r5749], %f4228;
	st.shared.f32 	[%r5749+256], %f4229;
	st.shared.f32 	[%r5749+512], %f4230;
	st.shared.f32 	[%r5749+768], %f4231;
	@%p1164 bra 	$L__BB3_1296;
	setp.gt.u32 	%p1165, %r1296, 3;
	mul.wide.s32 	%rd2827, %r1293, 16;
	add.s64 	%rd477, %rd476, %rd2827;
	ld.global.v4.f32 	{%f4232, %f4233, %f4234, %f4235}, [%rd477+64];
	mov.u32 	%r5750, %ntid.y;
	add.s32 	%r5751, %r1436, %r5750;
	add.s32 	%r5752, %r5751, %r5750;
	add.s32 	%r5753, %r5752, %r5750;
	add.s32 	%r5754, %r5753, %r5750;
	add.s32 	%r5755, %r5754, %r5750;
	add.s32 	%r5756, %r5755, %r5750;
	add.s32 	%r5757, %r5756, %r5750;
	add.s32 	%r5758, %r5757, %r5750;
	add.s32 	%r5759, %r5758, %r5750;
	add.s32 	%r5760, %r5759, %r5750;
	add.s32 	%r5761, %r5760, %r5750;
	shl.b32 	%r5762, %r5761, 2;
	add.s32 	%r5763, %r1428, %r5762;
	st.shared.f32 	[%r5763], %f4232;
	st.shared.f32 	[%r5763+256], %f4233;
	st.shared.f32 	[%r5763+512], %f4234;
	st.shared.f32 	[%r5763+768], %f4235;
	@%p1165 bra 	$L__BB3_1296;
	setp.gt.u32 	%p1166, %r1297, 3;
	mul.wide.s32 	%rd2828, %r1293, 16;
	add.s64 	%rd478, %rd477, %rd2828;
	ld.global.v4.f32 	{%f4236, %f4237, %f4238, %f4239}, [%rd478+64];
	mov.u32 	%r5764, %ntid.y;
	add.s32 	%r5765, %r1435, %r5764;
	add.s32 	%r5766, %r5765, %r5764;
	add.s32 	%r5767, %r5766, %r5764;
	add.s32 	%r5768, %r5767, %r5764;
	add.s32 	%r5769, %r5768, %r5764;
	add.s32 	%r5770, %r5769, %r5764;
	add.s32 	%r5771, %r5770, %r5764;
	add.s32 	%r5772, %r5771, %r5764;
	add.s32 	%r5773, %r5772, %r5764;
	add.s32 	%r5774, %r5773, %r5764;
	add.s32 	%r5775, %r5774, %r5764;
	shl.b32 	%r5776, %r5775, 2;
	add.s32 	%r5777, %r1428, %r5776;
	st.shared.f32 	[%r5777], %f4236;
	st.shared.f32 	[%r5777+256], %f4237;
	st.shared.f32 	[%r5777+512], %f4238;
	st.shared.f32 	[%r5777+768], %f4239;
	@%p1166 bra 	$L__BB3_1296;
	mul.wide.s32 	%rd2829, %r1293, 16;
	add.s64 	%rd2830, %rd478, %rd2829;
	ld.global.v4.f32 	{%f4240, %f4241, %f4242, %f4243}, [%rd2830+64];
	mov.u32 	%r5778, %ntid.y;
	add.s32 	%r5779, %r1437, %r5778;
	add.s32 	%r5780, %r5779, %r5778;
	add.s32 	%r5781, %r5780, %r5778;
	add.s32 	%r5782, %r5781, %r5778;
	add.s32 	%r5783, %r5782, %r5778;
	add.s32 	%r5784, %r5783, %r5778;
	add.s32 	%r5785, %r5784, %r5778;
	add.s32 	%r5786, %r5785, %r5778;
	add.s32 	%r5787, %r5786, %r5778;
	add.s32 	%r5788, %r5787, %r5778;
	add.s32 	%r5789, %r5788, %r5778;
	shl.b32 	%r5790, %r5789, 2;
	add.s32 	%r5791, %r1428, %r5790;
	st.shared.f32 	[%r5791], %f4240;
	st.shared.f32 	[%r5791+256], %f4241;
	st.shared.f32 	[%r5791+512], %f4242;
	st.shared.f32 	[%r5791+768], %f4243;
$L__BB3_1296:
	mov.u32 	%r5792, %ntid.y;
	add.s32 	%r5793, %r1433, %r5792;
	add.s32 	%r5794, %r5793, %r5792;
	add.s32 	%r5795, %r5794, %r5792;
	add.s32 	%r5796, %r5795, %r5792;
	add.s32 	%r5797, %r5796, %r5792;
	add.s32 	%r5798, %r5797, %r5792;
	add.s32 	%r5799, %r5798, %r5792;
	add.s32 	%r5800, %r5799, %r5792;
	add.s32 	%r5801, %r5800, %r5792;
	add.s32 	%r5802, %r5801, %r5792;
	add.s32 	%r5803, %r5802, %r5792;
	add.s32 	%r5804, %r5803, %r5792;
	setp.gt.u32 	%p1167, %r5804, 63;
	@%p1167 bra 	$L__BB3_1313;
	@%p857 bra 	$L__BB3_1302;
	ld.param.u32 	%r6269, [_Z61hand_gemm_kernel_blockmn_shared_l2_prefetch_splitK_transA_8x8ILi64ELi128ELi16ELi4ELi8EEviiiPfiS0_iS0_iff_param_4];
	setp.gt.u32 	%p1169, %r1295, 3;
	cvt.s64.s32 	%rd2831, %r6306;
	add.s64 	%rd2832, %rd2831, %rd3;
	mov.u32 	%r5805, %ntid.y;
	add.s32 	%r5806, %r1433, %r5805;
	add.s32 	%r5807, %r5806, %r5805;
	add.s32 	%r5808, %r5807, %r5805;
	add.s32 	%r5809, %r5808, %r5805;
	add.s32 	%r5810, %r5809, %r5805;
	add.s32 	%r5811, %r5810, %r5805;
	add.s32 	%r5812, %r5811, %r5805;
	add.s32 	%r5813, %r5812, %r5805;
	add.s32 	%r5814, %r5813, %r5805;
	add.s32 	%r5815, %r5814, %r5805;
	add.s32 	%r5816, %r5815, %r5805;
	add.s32 	%r5817, %r5816, %r5805;
	mul.lo.s32 	%r5818, %r5817, %r6269;
	cvt.s64.s32 	%rd2833, %r5818;
	add.s64 	%rd2834, %rd2832, %rd2833;
	shl.b64 	%rd2835, %rd2834, 2;
	add.s64 	%rd2836, %rd295, %rd2835;
	mul.wide.u32 	%rd2837, %r3423, 16;
	add.s64 	%rd479, %rd2836, %rd2837;
	ld.global.v4.f32 	{%f4244, %f4245, %f4246, %f4247}, [%rd479+64];
	add.s32 	%r5819, %r1434, %r5805;
	add.s32 	%r5820, %r5819, %r5805;
	add.s32 	%r5821, %r5820, %r5805;
	add.s32 	%r5822, %r5821, %r5805;
	add.s32 	%r5823, %r5822, %r5805;
	add.s32 	%r5824, %r5823, %r5805;
	add.s32 	%r5825, %r5824, %r5805;
	add.s32 	%r5826, %r5825, %r5805;
	add.s32 	%r5827, %r5826, %r5805;
	add.s32 	%r5828, %r5827, %r5805;
	add.s32 	%r5829, %r5828, %r5805;
	add.s32 	%r5830, %r5829, %r5805;
	shl.b32 	%r5831, %r5830, 2;
	add.s32 	%r5832, %r1428, %r5831;
	st.shared.f32 	[%r5832], %f4244;
	st.shared.f32 	[%r5832+256], %f4245;
	st.shared.f32 	[%r5832+512], %f4246;
	st.shared.f32 	[%r5832+768], %f4247;
	@%p1169 bra 	$L__BB3_1302;
	setp.gt.u32 	%p1170, %r1296, 3;
	mul.wide.s32 	%rd2838, %r1293, 16;
	add.s64 	%rd480, %rd479, %rd2838;
	ld.global.v4.f32 	{%f4248, %f4249, %f4250, %f4251}, [%rd480+64];
	mov.u32 	%r5833, %ntid.y;
	add.s32 	%r5834, %r1436, %r5833;
	add.s32 	%r5835, %r5834, %r5833;
	add.s32 	%r5836, %r5835, %r5833;
	add.s32 	%r5837, %r5836, %r5833;
	add.s32 	%r5838, %r5837, %r5833;
	add.s32 	%r5839, %r5838, %r5833;
	add.s32 	%r5840, %r5839, %r5833;
	add.s32 	%r5841, %r5840, %r5833;
	add.s32 	%r5842, %r5841, %r5833;
	add.s32 	%r5843, %r5842, %r5833;
	add.s32 	%r5844, %r5843, %r5833;
	add.s32 	%r5845, %r5844, %r5833;
	shl.b32 	%r5846, %r5845, 2;
	add.s32 	%r5847, %r1428, %r5846;
	st.shared.f32 	[%r5847], %f4248;
	st.shared.f32 	[%r5847+256], %f4249;
	st.shared.f32 	[%r5847+512], %f4250;
	st.shared.f32 	[%r5847+768], %f4251;
	@%p1170 bra 	$L__BB3_1302;
	setp.gt.u32 	%p1171, %r1297, 3;
	mul.wide.s32 	%rd2839, %r1293, 16;
	add.s64 	%rd481, %rd480, %rd2839;
	ld.global.v4.f32 	{%f4252, %f4253, %f4254, %f4255}, [%rd481+64];
	mov.u32 	%r5848, %ntid.y;
	add.s32 	%r5849, %r1435, %r5848;
	add.s32 	%r5850, %r5849, %r5848;
	add.s32 	%r5851, %r5850, %r5848;
	add.s32 	%r5852, %r5851, %r5848;
	add.s32 	%r5853, %r5852, %r5848;
	add.s32 	%r5854, %r5853, %r5848;
	add.s32 	%r5855, %r5854, %r5848;
	add.s32 	%r5856, %r5855, %r5848;
	add.s32 	%r5857, %r5856, %r5848;
	add.s32 	%r5858, %r5857, %r5848;
	add.s32 	%r5859, %r5858, %r5848;
	add.s32 	%r5860, %r5859, %r5848;
	shl.b32 	%r5861, %r5860, 2;
	add.s32 	%r5862, %r1428, %r5861;
	st.shared.f32 	[%r5862], %f4252;
	st.shared.f32 	[%r5862+256], %f4253;
	st.shared.f32 	[%r5862+512], %f4254;
	st.shared.f32 	[%r5862+768], %f4255;
	@%p1171 bra 	$L__BB3_1302;
	mul.wide.s32 	%rd2840, %r1293, 16;
	add.s64 	%rd2841, %rd481, %rd2840;
	ld.global.v4.f32 	{%f4256, %f4257, %f4258, %f4259}, [%rd2841+64];
	mov.u32 	%r5863, %ntid.y;
	add.s32 	%r5864, %r1437, %r5863;
	add.s32 	%r5865, %r5864, %r5863;
	add.s32 	%r5866, %r5865, %r5863;
	add.s32 	%r5867, %r5866, %r5863;
	add.s32 	%r5868, %r5867, %r5863;
	add.s32 	%r5869, %r5868, %r5863;
	add.s32 	%r5870, %r5869, %r5863;
	add.s32 	%r5871, %r5870, %r5863;
	add.s32 	%r5872, %r5871, %r5863;
	add.s32 	%r5873, %r5872, %r5863;
	add.s32 	%r5874, %r5873, %r5863;
	add.s32 	%r5875, %r5874, %r5863;
	shl.b32 	%r5876, %r5875, 2;
	add.s32 	%r5877, %r1428, %r5876;
	st.shared.f32 	[%r5877], %f4256;
	st.shared.f32 	[%r5877+256], %f4257;
	st.shared.f32 	[%r5877+512], %f4258;
	st.shared.f32 	[%r5877+768], %f4259;
$L__BB3_1302:
	mov.u32 	%r5878, %ntid.y;
	add.s32 	%r5879, %r1433, %r5878;
	add.s32 	%r5880, %r5879, %r5878;
	add.s32 	%r5881, %r5880, %r5878;
	add.s32 	%r5882, %r5881, %r5878;
	add.s32 	%r5883, %r5882, %r5878;
	add.s32 	%r5884, %r5883, %r5878;
	add.s32 	%r5885, %r5884, %r5878;
	add.s32 	%r5886, %r5885, %r5878;
	add.s32 	%r5887, %r5886, %r5878;
	add.s32 	%r5888, %r5887, %r5878;
	add.s32 	%r5889, %r5888, %r5878;
	add.s32 	%r5890, %r5889, %r5878;
	add.s32 	%r5891, %r5890, %r5878;
	setp.gt.u32 	%p1172, %r5891, 63;
	@%p1172 bra 	$L__BB3_1313;
	@%p857 bra 	$L__BB3_1308;
	ld.param.u32 	%r6270, [_Z61hand_gemm_kernel_blockmn_shared_l2_prefetch_splitK_transA_8x8ILi64ELi128ELi16ELi4ELi8EEviiiPfiS0_iS0_iff_param_4];
	setp.gt.u32 	%p1174, %r1295, 3;
	cvt.s64.s32 	%rd2842, %r6306;
	add.s64 	%rd2843, %rd2842, %rd3;
	mov.u32 	%r5892, %ntid.y;
	add.s32 	%r5893, %r1433, %r5892;
	add.s32 	%r5894, %r5893, %r5892;
	add.s32 	%r5895, %r5894, %r5892;
	add.s32 	%r5896, %r5895, %r5892;
	add.s32 	%r5897, %r5896, %r5892;
	add.s32 	%r5898, %r5897, %r5892;
	add.s32 	%r5899, %r5898, %r5892;
	add.s32 	%r5900, %r5899, %r5892;
	add.s32 	%r5901, %r5900, %r5892;
	add.s32 	%r5902, %r5901, %r5892;
	add.s32 	%r5903, %r5902, %r5892;
	add.s32 	%r5904, %r5903, %r5892;
	add.s32 	%r5905, %r5904, %r5892;
	mul.lo.s32 	%r5906, %r5905, %r6270;
	cvt.s64.s32 	%rd2844, %r5906;
	add.s64 	%rd2845, %rd2843, %rd2844;
	shl.b64 	%rd2846, %rd2845, 2;
	add.s64 	%rd2847, %rd295, %rd2846;
	add.s64 	%rd482, %rd2847, %rd2858;
	ld.global.v4.f32 	{%f4260, %f4261, %f4262, %f4263}, [%rd482+64];
	add.s32 	%r5907, %r1434, %r5892;
	add.s32 	%r5908, %r5907, %r5892;
	add.s32 	%r5909, %r5908, %r5892;
	add.s32 	%r5910, %r5909, %r5892;
	add.s32 	%r5911, %r5910, %r5892;
	add.s32 	%r5912, %r5911, %r5892;
	add.s32 	%r5913, %r5912, %r5892;
	add.s32 	%r5914, %r5913, %r5892;
	add.s32 	%r5915, %r5914, %r5892;
	add.s32 	%r5916, %r5915, %r5892;
	add.s32 	%r5917, %r5916, %r5892;
	add.s32 	%r5918, %r5917, %r5892;
	add.s32 	%r5919, %r5918, %r5892;
	shl.b32 	%r5920, %r5919, 2;
	add.s32 	%r5921, %r1428, %r5920;
	st.shared.f32 	[%r5921], %f4260;
	st.shared.f32 	[%r5921+256], %f4261;
	st.shared.f32 	[%r5921+512], %f4262;
	st.shared.f32 	[%r5921+768], %f4263;
	@%p1174 bra 	$L__BB3_1308;
	setp.gt.u32 	%p1175, %r1296, 3;
	add.s64 	%rd483, %rd482, %rd2859;
	ld.global.v4.f32 	{%f4264, %f4265, %f4266, %f4267}, [%rd483+64];
	mov.u32 	%r5922, %ntid.y;
	add.s32 	%r5923, %r1436, %r5922;
	add.s32 	%r5924, %r5923, %r5922;
	add.s32 	%r5925, %r5924, %r5922;
	add.s32 	%r5926, %r5925, %r5922;
	add.s32 	%r5927, %r5926, %r5922;
	add.s32 	%r5928, %r5927, %r5922;
	add.s32 	%r5929, %r5928, %r5922;
	add.s32 	%r5930, %r5929, %r5922;
	add.s32 	%r5931, %r5930, %r5922;
	add.s32 	%r5932, %r5931, %r5922;
	add.s32 	%r5933, %r5932, %r5922;
	add.s32 	%r5934, %r5933, %r5922;
	add.s32 	%r5935, %r5934, %r5922;
	shl.b32 	%r5936, %r5935, 2;
	add.s32 	%r5937, %r1428, %r5936;
	st.shared.f32 	[%r5937], %f4264;
	st.shared.f32 	[%r5937+256], %f4265;
	st.shared.f32 	[%r5937+512], %f4266;
	st.shared.f32 	[%r5937+768], %f4267;
	@%p1175 bra 	$L__BB3_1308;
	setp.gt.u32 	%p1176, %r1297, 3;
	mul.wide.s32 	%rd2850, %r1293, 16;
	add.s64 	%rd484, %rd483, %rd2850;
	ld.global.v4.f32 	{%f4268, %f4269, %f4270, %f4271}, [%rd484+64];
	mov.u32 	%r5938, %ntid.y;
	add.s32 	%r5939, %r1435, %r5938;
	add.s32 	%r5940, %r5939, %r5938;
	add.s32 	%r5941, %r5940, %r5938;
	add.s32 	%r5942, %r5941, %r5938;
	add.s32 	%r5943, %r5942, %r5938;
	add.s32 	%r5944, %r5943, %r5938;
	add.s32 	%r5945, %r5944, %r5938;
	add.s32 	%r5946, %r5945, %r5938;
	add.s32 	%r5947, %r5946, %r5938;
	add.s32 	%r5948, %r5947, %r5938;
	add.s32 	%r5949, %r5948, %r5938;
	add.s32 	%r5950, %r5949, %r5938;
	add.s32 	%r5951, %r5950, %r5938;
	shl.b32 	%r5952, %r5951, 2;
	add.s32 	%r5953, %r1428, %r5952;
	st.shared.f32 	[%r5953], %f4268;
	st.shared.f32 	[%r5953+256], %f4269;
	st.shared.f32 	[%r5953+512], %f4270;
	st.shared.f32 	[%r5953+768], %f4271;
	@%p1176 bra 	$L__BB3_1308;
	mul.wide.s32 	%rd2851, %r1293, 16;
	add.s64 	%rd2852, %rd484, %rd2851;
	ld.global.v4.f32 	{%f4272, %f4273, %f4274, %f4275}, [%rd2852+64];
	mov.u32 	%r5954, %ntid.y;
	add.s32 	%r5955, %r1437, %r5954;
	add.s32 	%r5956, %r5955, %r5954;
	add.s32 	%r5957, %r5956, %r5954;
	add.s32 	%r5958, %r5957, %r5954;
	add.s32 	%r5959, %r5958, %r5954;
	add.s32 	%r5960, %r5959, %r5954;
	add.s32 	%r5961, %r5960, %r5954;
	add.s32 	%r5962, %r5961, %r5954;
	add.s32 	%r5963, %r5962, %r5954;
	add.s32 	%r5964, %r5963, %r5954;
	add.s32 	%r5965, %r5964, %r5954;
	add.s32 	%r5966, %r5965, %r5954;
	add.s32 	%r5967, %r5966, %r5954;
	shl.b32 	%r5968, %r5967, 2;
	add.s32 	%r5969, %r1428, %r5968;
	st.shared.f32 	[%r5969], %f4272;
	st.shared.f32 	[%r5969+256], %f4273;
	st.shared.f32 	[%r5969+512], %f4274;
	st.shared.f32 	[%r5969+768], %f4275;
$L__BB3_1308:
	@%p1 bra 	$L__BB3_1313;
	setp.gt.u32 	%p1177, %r1295, 3;
	cvt.s64.s32 	%rd2853, %r6306;
	add.s64 	%rd2854, %rd2853, %rd3;
	add.s64 	%rd2855, %rd2854, %rd294;
	shl.b64 	%rd2856, %rd2855, 2;
	add.s64 	%rd2857, %rd295, %rd2856;
	add.s64 	%rd485, %rd2857, %rd2858;
	ld.global.v4.f32 	{%f4276, %f4277, %f4278, %f4279}, [%rd485+64];
	mov.u32 	%r5970, %ntid.y;
	add.s32 	%r5971, %r1434, %r5970;
	add.s32 	%r5972, %r5971, %r5970;
	add.s32 	%r5973, %r5972, %r5970;
	add.s32 	%r5974, %r5973, %r5970;
	add.s32 	%r5975, %r5974, %r5970;
	add.s32 	%r5976, %r5975, %r5970;
	add.s32 	%r5977, %r5976, %r5970;
	add.s32 	%r5978, %r5977, %r5970;
	add.s32 	%r5979, %r5978, %r5970;
	add.s32 	%r5980, %r5979, %r5970;
	add.s32 	%r5981, %r5980, %r5970;
	add.s32 	%r5982, %r5981, %r5970;
	add.s32 	%r5983, %r5982, %r5970;
	add.s32 	%r5984, %r5983, %r5970;
	shl.b32 	%r5985, %r5984, 2;
	add.s32 	%r5986, %r1428, %r5985;
	st.shared.f32 	[%r5986], %f4276;
	st.shared.f32 	[%r5986+256], %f4277;
	st.shared.f32 	[%r5986+512], %f4278;
	st.shared.f32 	[%r5986+768], %f4279;
	@%p1177 bra 	$L__BB3_1313;
	setp.gt.u32 	%p1178, %r1296, 3;
	add.s64 	%rd486, %rd485, %rd2859;
	ld.global.v4.f32 	{%f4280, %f4281, %f4282, %f4283}, [%rd486+64];
	mov.u32 	%r5987, %ntid.y;
	add.s32 	%r5988, %r1436, %r5987;
	add.s32 	%r5989, %r5988, %r5987;
	add.s32 	%r5990, %r5989, %r5987;
	add.s32 	%r5991, %r5990, %r5987;
	add.s32 	%r5992, %r5991, %r5987;
	add.s32 	%r5993, %r5992, %r5987;
	add.s32 	%r5994, %r5993, %r5987;
	add.s32 	%r5995, %r5994, %r5987;
	add.s32 	%r5996, %r5995, %r5987;
	add.s32 	%r5997, %r5996, %r5987;
	add.s32 	%r5998, %r5997, %r5987;
	add.s32 	%r5999, %r5998, %r5987;
	add.s32 	%r6000, %r5999, %r5987;
	add.s32 	%r6001, %r6000, %r5987;
	shl.b32 	%r6002, %r6001, 2;
	add.s32 	%r6003, %r1428, %r6002;
	st.shared.f32 	[%r6003], %f4280;
	st.shared.f32 	[%r6003+256], %f4281;
	st.shared.f32 	[%r6003+512], %f4282;
	st.shared.f32 	[%r6003+768], %f4283;
	@%p1178 bra 	$L__BB3_1313;
	setp.gt.u32 	%p1179, %r1297, 3;
	add.s64 	%rd487, %rd486, %rd2859;
	ld.global.v4.f32 	{%f4284, %f4285, %f4286, %f4287}, [%rd487+64];
	mov.u32 	%r6004, %ntid.y;
	add.s32 	%r6005, %r1435, %r6004;
	add.s32 	%r6006, %r6005, %r6004;
	add.s32 	%r6007, %r6006, %r6004;
	add.s32 	%r6008, %r6007, %r6004;
	add.s32 	%r6009, %r6008, %r6004;
	add.s32 	%r6010, %r6009, %r6004;
	add.s32 	%r6011, %r6010, %r6004;
	add.s32 	%r6012, %r6011, %r6004;
	add.s32 	%r6013, %r6012, %r6004;
	add.s32 	%r6014, %r6013, %r6004;
	add.s32 	%r6015, %r6014, %r6004;
	add.s32 	%r6016, %r6015, %r6004;
	add.s32 	%r6017, %r6016, %r6004;
	add.s32 	%r6018, %r6017, %r6004;
	shl.b32 	%r6019, %r6018, 2;
	add.s32 	%r6020, %r1428, %r6019;
	st.shared.f32 	[%r6020], %f4284;
	st.shared.f32 	[%r6020+256], %f4285;
	st.shared.f32 	[%r6020+512], %f4286;
	st.shared.f32 	[%r6020+768], %f4287;
	@%p1179 bra 	$L__BB3_1313;
	add.s64 	%rd2862, %rd487, %rd2859;
	ld.global.v4.f32 	{%f4288, %f4289, %f4290, %f4291}, [%rd2862+64];
	mov.u32 	%r6021, %ntid.y;
	add.s32 	%r6022, %r1437, %r6021;
	add.s32 	%r6023, %r6022, %r6021;
	add.s32 	%r6024, %r6023, %r6021;
	add.s32 	%r6025, %r6024, %r6021;
	add.s32 	%r6026, %r6025, %r6021;
	add.s32 	%r6027, %r6026, %r6021;
	add.s32 	%r6028, %r6027, %r6021;
	add.s32 	%r6029, %r6028, %r6021;
	add.s32 	%r6030, %r6029, %r6021;
	add.s32 	%r6031, %r6030, %r6021;
	add.s32 	%r6032, %r6031, %r6021;
	add.s32 	%r6033, %r6032, %r6021;
	add.s32 	%r6034, %r6033, %r6021;
	add.s32 	%r6035, %r6034, %r6021;
	shl.b32 	%r6036, %r6035, 2;
	add.s32 	%r6037, %r1428, %r6036;
	st.shared.f32 	[%r6037], %f4288;
	st.shared.f32 	[%r6037+256], %f4289;
	st.shared.f32 	[%r6037+512], %f4290;
	st.shared.f32 	[%r6037+768], %f4291;
$L__BB3_1313:
	ld.param.u32 	%r6288, [_Z61hand_gemm_kernel_blockmn_shared_l2_prefetch_splitK_transA_8x8ILi64ELi128ELi16ELi4ELi8EEviiiPfiS0_iS0_iff_param_6];
	setp.gt.u32 	%p1180, %r1294, 15;
	mul.lo.s32 	%r6038, %r1427, %r6288;
	cvt.s64.s32 	%rd2863, %r6038;
	cvt.s64.s32 	%rd2864, %r2;
	add.s64 	%rd488, %rd2863, %rd2864;
	@%p1180 bra 	$L__BB3_1856;
	ld.param.u64 	%rd3892, [_Z61hand_gemm_kernel_blockmn_shared_l2_prefetch_splitK_transA_8x8ILi64ELi128ELi16ELi4ELi8EEviiiPfiS0_iS0_iff_param_5];
	cvta.to.global.u64 	%rd489, %rd3892;
	shl.b32 	%r6040, %r1426, 13;
	mov.u32 	%r6041, _ZZ61hand_gemm_kernel_blockmn_shared_l2_prefetch_splitK_transA_8x8ILi64ELi128ELi16ELi4ELi8EEviiiPfiS0_iS0_iffE4sm_B;
	add.s32 	%r1438, %r6041, %r6040;
	@%p858 bra 	$L__BB3_1347;
	ld.param.u32 	%r6289, [_Z61hand_gemm_kernel_blockmn_shared_l2_prefetch_splitK_transA_8x8ILi64ELi128ELi16ELi4ELi8EEviiiPfiS0_iS0_iff_param_6];
	setp.gt.u32 	%p1182, %r1295, 31;
	shl.b32 	%r6042, %r1294, 9;
	add.s32 	%r6043, %r1438, %r6042;
	mul.lo.s32 	%r6044, %r1294, %r6289;
	cvt.s64.s32 	%rd2865, %r6044;
	add.s64 	%rd2866, %rd488, %rd2865;
	shl.b64 	%rd2867, %rd2866, 2;
	add.s64 	%rd490, %rd489, %rd2867;
	shl.b32 	%r6045, %r3423, 4;
	add.s32 	%r1439, %r6043, %r6045;
	mul.wide.u32 	%rd2868, %r3423, 16;
	add.s64 	%rd491, %rd490, %rd2868;
	ld.global.v4.f32 	{%f4292, %f4293, %f4294, %f4295}, [%rd491];
	st.shared.v4.f32 	[%r1439], {%f4292, %f4293, %f4294, %f4295};
	@%p1182 bra 	$L__BB3_1347;
	setp.gt.u32 	%p1183, %r1296, 31;
	shl.b32 	%r1440, %r1293, 4;
	add.s32 	%r1441, %r1439, %r1440;
	mul.wide.s32 	%rd2869, %r1293, 16;
	add.s64 	%rd492, %rd491, %rd2869;
	ld.global.v4.f32 	{%f4296, %f4297, %f4298, %f4299}, [%rd492];
	st.shared.v4.f32 	[%r1441], {%f4296, %f4297, %f4298, %f4299};
	@%p1183 bra 	$L__BB3_1347;
	setp.gt.u32 	%p1184, %r1297, 31;
	add.s32 	%r1442, %r1441, %r1440;
	mul.wide.s32 	%rd2870, %r1293, 16;
	add.s64 	%rd493, %rd492, %rd2870;
	ld.global.v4.f32 	{%f4300, %f4301, %f4302, %f4303}, [%rd493];
	st.shared.v4.f32 	[%r1442], {%f4300, %f4301, %f4302, %f4303};
	@%p1184 bra 	$L__BB3_1347;
	setp.gt.u32 	%p1185, %r1396, 31;
	add.s32 	%r1443, %r1442, %r1440;
	mul.wide.s32 	%rd2871, %r1293, 16;
	add.s64 	%rd494, %rd493, %rd2871;
	ld.global.v4.f32 	{%f4304, %f4305, %f4306, %f4307}, [%rd494];
	st.shared.v4.f32 	[%r1443], {%f4304, %f4305, %f4306, %f4307};
	@%p1185 bra 	$L__BB3_1347;
	setp.gt.u32 	%p1186, %r1397, 31;
	add.s32 	%r1444, %r1443, %r1440;
	mul.wide.s32 	%rd2872, %r1293, 16;
	add.s64 	%rd495, %rd494, %rd2872;
	ld.global.v4.f32 	{%f4308, %f4309, %f4310, %f4311}, [%rd495];
	st.shared.v4.f32 	[%r1444], {%f4308, %f4309, %f4310, %f4311};
	@%p1186 bra 	$L__BB3_1347;
	setp.gt.u32 	%p1187, %r1398, 31;
	add.s32 	%r1445, %r1444, %r1440;
	mul.wide.s32 	%rd2873, %r1293, 16;
	add.s64 	%rd2874, %rd495, %rd2873;
	ld.global.v4.f32 	{%f4312, %f4313, %f4314, %f4315}, [%rd2874];
	st.shared.v4.f32 	[%r1445], {%f4312, %f4313, %f4314, %f4315};
	@%p1187 bra 	$L__BB3_1347;
	setp.gt.u32 	%p1188, %r1399, 31;
	add.s32 	%r1446, %r1445, %r1440;
	mul.wide.u32 	%rd2875, %r1398, 16;
	add.s64 	%rd2876, %rd490, %rd2875;
	ld.global.v4.f32 	{%f4316, %f4317, %f4318, %f4319}, [%rd2876];
	st.shared.v4.f32 	[%r1446], {%f4316, %f4317, %f4318, %f4319};
	@%p1188 bra 	$L__BB3_1347;
	setp.gt.u32 	%p1189, %r1400, 31;
	add.s32 	%r1447, %r1446, %r1440;
	mul.wide.u32 	%rd2877, %r1399, 16;
	add.s64 	%rd2878, %rd490, %rd2877;
	ld.global.v4.f32 	{%f4320, %f4321, %f4322, %f4323}, [%rd2878];
	st.shared.v4.f32 	[%r1447], {%f4320, %f4321, %f4322, %f4323};
	@%p1189 bra 	$L__BB3_1347;
	setp.gt.u32 	%p1190, %r1401, 31;
	add.s32 	%r1448, %r1447, %r1440;
	mul.wide.u32 	%rd2879, %r1400, 16;
	add.s64 	%rd2880, %rd490, %rd2879;
	ld.global.v4.f32 	{%f4324, %f4325, %f4326, %f4327}, [%rd2880];
	st.shared.v4.f32 	[%r1448], {%f4324, %f4325, %f4326, %f4327};
	@%p1190 bra 	$L__BB3_1347;
	setp.gt.u32 	%p1191, %r1402, 31;
	add.s32 	%r1449, %r1448, %r1440;
	mul.wide.u32 	%rd2881, %r1401, 16;
	add.s64 	%rd2882, %rd490, %rd2881;
	ld.global.v4.f32 	{%f4328, %f4329, %f4330, %f4331}, [%rd2882];
	st.shared.v4.f32 	[%r1449], {%f4328, %f4329, %f4330, %f4331};
	@%p1191 bra 	$L__BB3_1347;
	setp.gt.u32 	%p1192, %r1403, 31;
	add.s32 	%r1450, %r1449, %r1440;
	mul.wide.u32 	%rd2883, %r1402, 16;
	add.s64 	%rd2884, %rd490, %rd2883;
	ld.global.v4.f32 	{%f4332, %f4333, %f4334, %f4335}, [%rd2884];
	st.shared.v4.f32 	[%r1450], {%f4332, %f4333, %f4334, %f4335};
	@%p1192 bra 	$L__BB3_1347;
	setp.gt.u32 	%p1193, %r1404, 31;
	add.s32 	%r1451, %r1450, %r1440;
	mul.wide.u32 	%rd2885, %r1403, 16;
	add.s64 	%rd2886, %rd490, %rd2885;
	ld.global.v4.f32 	{%f4336, %f4337, %f4338, %f4339}, [%rd2886];
	st.shared.v4.f32 	[%r1451], {%f4336, %f4337, %f4338, %f4339};
	@%p1193 bra 	$L__BB3_1347;
	setp.gt.u32 	%p1194, %r1405, 31;
	add.s32 	%r1452, %r1451, %r1440;
	mul.wide.u32 	%rd2887, %r1404, 16;
	add.s64 	%rd2888, %rd490, %rd2887;
	ld.global.v4.f32 	{%f4340, %f4341, %f4342, %f4343}, [%rd2888];
	st.shared.v4.f32 	[%r1452], {%f4340, %f4341, %f4342, %f4343};
	@%p1194 bra 	$L__BB3_1347;
	setp.gt.u32 	%p1195, %r1406, 31;
	add.s32 	%r1453, %r1452, %r1440;
	mul.wide.u32 	%rd2889, %r1405, 16;
	add.s64 	%rd2890, %rd490, %rd2889;
	ld.global.v4.f32 	{%f4344, %f4345, %f4346, %f4347}, [%rd2890];
	st.shared.v4.f32 	[%r1453], {%f4344, %f4345, %f4346, %f4347};
	@%p1195 bra 	$L__BB3_1347;
	setp.gt.u32 	%p1196, %r1407, 31;
	add.s32 	%r1454, %r1453, %r1440;
	mul.wide.u32 	%rd2891, %r1406, 16;
	add.s64 	%rd2892, %rd490, %rd2891;
	ld.global.v4.f32 	{%f4348, %f4349, %f4350, %f4351}, [%rd2892];
	st.shared.v4.f32 	[%r1454], {%f4348, %f4349, %f4350, %f4351};
	@%p1196 bra 	$L__BB3_1347;
	setp.gt.u32 	%p1197, %r1408, 31;
	add.s32 	%r1455, %r1454, %r1440;
	mul.wide.u32 	%rd2893, %r1407, 16;
	add.s64 	%rd2894, %rd490, %rd2893;
	ld.global.v4.f32 	{%f4352, %f4353, %f4354, %f4355}, [%rd2894];
	st.shared.v4.f32 	[%r1455], {%f4352, %f4353, %f4354, %f4355};
	@%p1197 bra 	$L__BB3_1347;
	setp.gt.u32 	%p1198, %r1409, 31;
	add.s32 	%r1456, %r1455, %r1440;
	mul.wide.u32 	%rd2895, %r1408, 16;
	add.s64 	%rd2896, %rd490, %rd2895;
	ld.global.v4.f32 	{%f4356, %f4357, %f4358, %f4359}, [%rd2896];
	st.shared.v4.f32 	[%r1456], {%f4356, %f4357, %f4358, %f4359};
	@%p1198 bra 	$L__BB3_1347;
	setp.gt.u32 	%p1199, %r1410, 31;
	add.s32 	%r1457, %r1456, %r1440;
	mul.wide.u32 	%rd2897, %r1409, 16;
	add.s64 	%rd2898, %rd490, %rd2897;
	ld.global.v4.f32 	{%f4360, %f4361, %f4362, %f4363}, [%rd2898];
	st.shared.v4.f32 	[%r1457], {%f4360, %f4361, %f4362, %f4363};
	@%p1199 bra 	$L__BB3_1347;
	setp.gt.u32 	%p1200, %r1411, 31;
	add.s32 	%r1458, %r1457, %r1440;
	mul.wide.u32 	%rd2899, %r1410, 16;
	add.s64 	%rd2900, %rd490, %rd2899;
	ld.global.v4.f32 	{%f4364, %f4365, %f4366, %f4367}, [%rd2900];
	st.shared.v4.f32 	[%r1458], {%f4364, %f4365, %f4366, %f4367};
	@%p1200 bra 	$L__BB3_1347;
	setp.gt.u32 	%p1201, %r1412, 31;
	add.s32 	%r1459, %r1458, %r1440;
	mul.wide.u32 	%rd2901, %r1411, 16;
	add.s64 	%rd2902, %rd490, %rd2901;
	ld.global.v4.f32 	{%f4368, %f4369, %f4370, %f4371}, [%rd2902];
	st.shared.v4.f32 	[%r1459], {%f4368, %f4369, %f4370, %f4371};
	@%p1201 bra 	$L__BB3_1347;
	setp.gt.u32 	%p1202, %r1413, 31;
	add.s32 	%r1460, %r1459, %r1440;
	mul.wide.u32 	%rd2903, %r1412, 16;
	add.s64 	%rd2904, %rd490, %rd2903;
	ld.global.v4.f32 	{%f4372, %f4373, %f4374, %f4375}, [%rd2904];
	st.shared.v4.f32 	[%r1460], {%f4372, %f4373, %f4374, %f4375};
	@%p1202 bra 	$L__BB3_1347;
	setp.gt.u32 	%p1203, %r1414, 31;
	add.s32 	%r1461, %r1460, %r1440;
	mul.wide.u32 	%rd2905, %r1413, 16;
	add.s64 	%rd2906, %rd490, %rd2905;
	ld.global.v4.f32 	{%f4376, %f4377, %f4378, %f4379}, [%rd2906];
	st.shared.v4.f32 	[%r1461], {%f4376, %f4377, %f4378, %f4379};
	@%p1203 bra 	$L__BB3_1347;
	setp.gt.u32 	%p1204, %r1415, 31;
	add.s32 	%r1462, %r1461, %r1440;
	mul.wide.u32 	%rd2907, %r1414, 16;
	add.s64 	%rd2908, %rd490, %rd2907;
	ld.global.v4.f32 	{%f4380, %f4381, %f4382, %f4383}, [%rd2908];
	st.shared.v4.f32 	[%r1462], {%f4380, %f4381, %f4382, %f4383};
	@%p1204 bra 	$L__BB3_1347;
	setp.gt.u32 	%p1205, %r1416, 31;
	add.s32 	%r1463, %r1462, %r1440;
	mul.wide.u32 	%rd2909, %r1415, 16;
	add.s64 	%rd2910, %rd490, %rd2909;
	ld.global.v4.f32 	{%f4384, %f4385, %f4386, %f4387}, [%rd2910];
	st.shared.v4.f32 	[%r1463], {%f4384, %f4385, %f4386, %f4387};
	@%p1205 bra 	$L__BB3_1347;
	setp.gt.u32 	%p1206, %r1417, 31;
	add.s32 	%r1464, %r1463, %r1440;
	mul.wide.u32 	%rd2911, %r1416, 16;
	add.s64 	%rd2912, %rd490, %rd2911;
	ld.global.v4.f32 	{%f4388, %f4389, %f4390, %f4391}, [%rd2912];
	st.shared.v4.f32 	[%r1464], {%f4388, %f4389, %f4390, %f4391};
	@%p1206 bra 	$L__BB3_1347;
	setp.gt.u32 	%p1207, %r1418, 31;
	add.s32 	%r1465, %r1464, %r1440;
	mul.wide.u32 	%rd2913, %r1417, 16;
	add.s64 	%rd2914, %rd490, %rd2913;
	ld.global.v4.f32 	{%f4392, %f4393, %f4394, %f4395}, [%rd2914];
	st.shared.v4.f32 	[%r1465], {%f4392, %f4393, %f4394, %f4395};
	@%p1207 bra 	$L__BB3_1347;
	setp.gt.u32 	%p1208, %r1419, 31;
	add.s32 	%r1466, %r1465, %r1440;
	mul.wide.u32 	%rd2915, %r1418, 16;
	add.s64 	%rd2916, %rd490, %rd2915;
	ld.global.v4.f32 	{%f4396, %f4397, %f4398, %f4399}, [%rd2916];
	st.shared.v4.f32 	[%r1466], {%f4396, %f4397, %f4398, %f4399};
	@%p1208 bra 	$L__BB3_1347;
	setp.gt.u32 	%p1209, %r1420, 31;
	add.s32 	%r1467, %r1466, %r1440;
	mul.wide.u32 	%rd2917, %r1419, 16;
	add.s64 	%rd2918, %rd490, %rd2917;
	ld.global.v4.f32 	{%f4400, %f4401, %f4402, %f4403}, [%rd2918];
	st.shared.v4.f32 	[%r1467], {%f4400, %f4401, %f4402, %f4403};
	@%p1209 bra 	$L__BB3_1347;
	setp.gt.u32 	%p1210, %r1421, 31;
	add.s32 	%r1468, %r1467, %r1440;
	mul.wide.u32 	%rd2919, %r1420, 16;
	add.s64 	%rd2920, %rd490, %rd2919;
	ld.global.v4.f32 	{%f4404, %f4405, %f4406, %f4407}, [%rd2920];
	st.shared.v4.f32 	[%r1468], {%f4404, %f4405, %f4406, %f4407};
	@%p1210 bra 	$L__BB3_1347;
	setp.gt.u32 	%p1211, %r1422, 31;
	add.s32 	%r1469, %r1468, %r1440;
	mul.wide.u32 	%rd2921, %r1421, 16;
	add.s64 	%rd2922, %rd490, %rd2921;
	ld.global.v4.f32 	{%f4408, %f4409, %f4410, %f4411}, [%rd2922];
	st.shared.v4.f32 	[%r1469], {%f4408, %f4409, %f4410, %f4411};
	@%p1211 bra 	$L__BB3_1347;
	setp.gt.u32 	%p1212, %r1423, 31;
	add.s32 	%r1470, %r1469, %r1440;
	mul.wide.u32 	%rd2923, %r1422, 16;
	add.s64 	%rd2924, %rd490, %rd2923;
	ld.global.v4.f32 	{%f4412, %f4413, %f4414, %f4415}, [%rd2924];
	st.shared.v4.f32 	[%r1470], {%f4412, %f4413, %f4414, %f4415};
	@%p1212 bra 	$L__BB3_1347;
	add.s32 	%r6046, %r1470, %r1440;
	mul.wide.u32 	%rd2925, %r1423, 16;
	add.s64 	%rd2926, %rd490, %rd2925;
	ld.global.v4.f32 	{%f4416, %f4417, %f4418, %f4419}, [%rd2926];
	st.shared.v4.f32 	[%r6046], {%f4416, %f4417, %f4418, %f4419};
$L__BB3_1347:
	setp.gt.u32 	%p1213, %r1298, 15;
	@%p1213 bra 	$L__BB3_1856;
	@%p858 bra 	$L__BB3_1381;
	ld.param.u32 	%r6290, [_Z61hand_gemm_kernel_blockmn_shared_l2_prefetch_splitK_transA_8x8ILi64ELi128ELi16ELi4ELi8EEviiiPfiS0_iS0_iff_param_6];
	setp.gt.u32 	%p1215, %r1295, 31;
	shl.b32 	%r6047, %r1298, 9;
	add.s32 	%r6048, %r1438, %r6047;
	mul.lo.s32 	%r6049, %r1298, %r6290;
	cvt.s64.s32 	%rd2927, %r6049;
	add.s64 	%rd2928, %rd488, %rd2927;
	shl.b64 	%rd2929, %rd2928, 2;
	add.s64 	%rd496, %rd489, %rd2929;
	shl.b32 	%r6050, %r3423, 4;
	add.s32 	%r1471, %r6048, %r6050;
	mul.wide.u32 	%rd2930, %r3423, 16;
	add.s64 	%rd497, %rd496, %rd2930;
	ld.global.v4.f32 	{%f4420, %f4421, %f4422, %f4423}, [%rd497];
	st.shared.v4.f32 	[%r1471], {%f4420, %f4421, %f4422, %f4423};
	@%p1215 bra 	$L__BB3_1381;
	setp.gt.u32 	%p1216, %r1296, 31;
	shl.b32 	%r1472, %r1293, 4;
	add.s32 	%r1473, %r1471, %r1472;
	mul.wide.s32 	%rd2931, %r1293, 16;
	add.s64 	%rd498, %rd497, %rd2931;
	ld.global.v4.f32 	{%f4424, %f4425, %f4426, %f4427}, [%rd498];
	st.shared.v4.f32 	[%r1473], {%f4424, %f4425, %f4426, %f4427};
	@%p1216 bra 	$L__BB3_1381;
	setp.gt.u32 	%p1217, %r1297, 31;
	add.s32 	%r1474, %r1473, %r1472;
	mul.wide.s32 	%rd2932, %r1293, 16;
	add.s64 	%rd499, %rd498, %rd2932;
	ld.global.v4.f32 	{%f4428, %f4429, %f4430, %f4431}, [%rd499];
	st.shared.v4.f32 	[%r1474], {%f4428, %f4429, %f4430, %f4431};
	@%p1217 bra 	$L__BB3_1381;
	setp.gt.u32 	%p1218, %r1396, 31;
	add.s32 	%r1475, %r1474, %r1472;
	mul.wide.s32 	%rd2933, %r1293, 16;
	add.s64 	%rd500, %rd499, %rd2933;
	ld.global.v4.f32 	{%f4432, %f4433, %f4434, %f4435}, [%rd500];
	st.shared.v4.f32 	[%r1475], {%f4432, %f4433, %f4434, %f4435};
	@%p1218 bra 	$L__BB3_1381;
	setp.gt.u32 	%p1219, %r1397, 31;
	add.s32 	%r1476, %r1475, %r1472;
	mul.wide.s32 	%rd2934, %r1293, 16;
	add.s64 	%rd501, %rd500, %rd2934;
	ld.global.v4.f32 	{%f4436, %f4437, %f4438, %f4439}, [%rd501];
	st.shared.v4.f32 	[%r1476], {%f4436, %f4437, %f4438, %f4439};
	@%p1219 bra 	$L__BB3_1381;
	setp.gt.u32 	%p1220, %r1398, 31;
	add.s32 	%r1477, %r1476, %r1472;
	mul.wide.s32 	%rd2935, %r1293, 16;
	add.s64 	%rd2936, %rd501, %rd2935;
	ld.global.v4.f32 	{%f4440, %f4441, %f4442, %f4443}, [%rd2936];
	st.shared.v4.f32 	[%r1477], {%f4440, %f4441, %f4442, %f4443};
	@%p1220 bra 	$L__BB3_1381;
	setp.gt.u32 	%p1221, %r1399, 31;
	add.s32 	%r1478, %r1477, %r1472;
	mul.wide.u32 	%rd2937, %r1398, 16;
	add.s64 	%rd2938, %rd496, %rd2937;
	ld.global.v4.f32 	{%f4444, %f4445, %f4446, %f4447}, [%rd2938];
	st.shared.v4.f32 	[%r1478], {%f4444, %f4445, %f4446, %f4447};
	@%p1221 bra 	$L__BB3_1381;
	setp.gt.u32 	%p1222, %r1400, 31;
	add.s32 	%r1479, %r1478, %r1472;
	mul.wide.u32 	%rd2939, %r1399, 16;
	add.s64 	%rd2940, %rd496, %rd2939;
	ld.global.v4.f32 	{%f4448, %f4449, %f4450, %f4451}, [%rd2940];
	st.shared.v4.f32 	[%r1479], {%f4448, %f4449, %f4450, %f4451};
	@%p1222 bra 	$L__BB3_1381;
	setp.gt.u32 	%p1223, %r1401, 31;
	add.s32 	%r1480, %r1479, %r1472;
	mul.wide.u32 	%rd2941, %r1400, 16;
	add.s64 	%rd2942, %rd496, %rd2941;
	ld.global.v4.f32 	{%f4452, %f4453, %f4454, %f4455}, [%rd2942];
	st.shared.v4.f32 	[%r1480], {%f4452, %f4453, %f4454, %f4455};
	@%p1223 bra 	$L__BB3_1381;
	setp.gt.u32 	%p1224, %r1402, 31;
	add.s32 	%r1481, %r1480, %r1472;
	mul.wide.u32 	%rd2943, %r1401, 16;
	add.s64 	%rd2944, %rd496, %rd2943;
	ld.global.v4.f32 	{%f4456, %f4457, %f4458, %f4459}, [%rd2944];
	st.shared.v4.f32 	[%r1481], {%f4456, %f4457, %f4458, %f4459};
	@%p1224 bra 	$L__BB3_1381;
	setp.gt.u32 	%p1225, %r1403, 31;
	add.s32 	%r1482, %r1481, %r1472;
	mul.wide.u32 	%rd2945, %r1402, 16;
	add.s64 	%rd2946, %rd496, %rd2945;
	ld.global.v4.f32 	{%f4460, %f4461, %f4462, %f4463}, [%rd2946];
	st.shared.v4.f32 	[%r1482], {%f4460, %f4461, %f4462, %f4463};
	@%p1225 bra 	$L__BB3_1381;
	setp.gt.u32 	%p1226, %r1404, 31;
	add.s32 	%r1483, %r1482, %r1472;
	mul.wide.u32 	%rd2947, %r1403, 16;
	add.s64 	%rd2948, %rd496, %rd2947;
	ld.global.v4.f32 	{%f4464, %f4465, %f4466, %f4467}, [%rd2948];
	st.shared.v4.f32 	[%r1483], {%f4464, %f4465, %f4466, %f4467};
	@%p1226 bra 	$L__BB3_1381;
	setp.gt.u32 	%p1227, %r1405, 31;
	add.s32 	%r1484, %r1483, %r1472;
	mul.wide.u32 	%rd2949, %r1404, 16;
	add.s64 	%rd2950, %rd496, %rd2949;
	ld.global.v4.f32 	{%f4468, %f4469, %f4470, %f4471}, [%rd2950];
	st.shared.v4.f32 	[%r1484], {%f4468, %f4469, %f4470, %f4471};
	@%p1227 bra 	$L__BB3_1381;
	setp.gt.u32 	%p1228, %r1406, 31;
	add.s32 	%r1485, %r1484, %r1472;
	mul.wide.u32 	%rd2951, %r1405, 16;
	add.s64 	%rd2952, %rd496, %rd2951;
	ld.global.v4.f32 	{%f4472, %f4473, %f4474, %f4475}, [%rd2952];
	st.shared.v4.f32 	[%r1485], {%f4472, %f4473, %f4474, %f4475};
	@%p1228 bra 	$L__BB3_1381;
	setp.gt.u32 	%p1229, %r1407, 31;
	add.s32 	%r1486, %r1485, %r1472;
	mul.wide.u32 	%rd2953, %r1406, 16;
	add.s64 	%rd2954, %rd496, %rd2953;
	ld.global.v4.f32 	{%f4476, %f4477, %f4478, %f4479}, [%rd2954];
	st.shared.v4.f32 	[%r1486], {%f4476, %f4477, %f4478, %f4479};
	@%p1229 bra 	$L__BB3_1381;
	setp.gt.u32 	%p1230, %r1408, 31;
	add.s32 	%r1487, %r1486, %r1472;
	mul.wide.u32 	%rd2955, %r1407, 16;
	add.s64 	%rd2956, %rd496, %rd2955;
	ld.global.v4.f32 	{%f4480, %f4481, %f4482, %f4483}, [%rd2956];
	st.shared.v4.f32 	[%r1487], {%f4480, %f4481, %f4482, %f4483};
	@%p1230 bra 	$L__BB3_1381;
	setp.gt.u32 	%p1231, %r1409, 31;
	add.s32 	%r1488, %r1487, %r1472;
	mul.wide.u32 	%rd2957, %r1408, 16;
	add.s64 	%rd2958, %rd496, %rd2957;
	ld.global.v4.f32 	{%f4484, %f4485, %f4486, %f4487}, [%rd2958];
	st.shared.v4.f32 	[%r1488], {%f4484, %f4485, %f4486, %f4487};
	@%p1231 bra 	$L__BB3_1381;
	setp.gt.u32 	%p1232, %r1410, 31;
	add.s32 	%r1489, %r1488, %r1472;
	mul.wide.u32 	%rd2959, %r1409, 16;
	add.s64 	%rd2960, %rd496, %rd2959;
	ld.global.v4.f32 	{%f4488, %f4489, %f4490, %f4491}, [%rd2960];
	st.shared.v4.f32 	[%r1489], {%f4488, %f4489, %f4490, %f4491};
	@%p1232 bra 	$L__BB3_1381;
	setp.gt.u32 	%p1233, %r1411, 31;
	add.s32 	%r1490, %r1489, %r1472;
	mul.wide.u32 	%rd2961, %r1410, 16;
	add.s64 	%rd2962, %rd496, %rd2961;
	ld.global.v4.f32 	{%f4492, %f4493, %f4494, %f4495}, [%rd2962];
	st.shared.v4.f32 	[%r1490], {%f4492, %f4493, %f4494, %f4495};
	@%p1233 bra 	$L__BB3_1381;
	setp.gt.u32 	%p1234, %r1412, 31;
	add.s32 	%r1491, %r1490, %r1472;
	mul.wide.u32 	%rd2963, %r1411, 16;
	add.s64 	%rd2964, %rd496, %rd2963;
	ld.global.v4.f32 	{%f4496, %f4497, %f4498, %f4499}, [%rd2964];
	st.shared.v4.f32 	[%r1491], {%f4496, %f4497, %f4498, %f4499};
	@%p1234 bra 	$L__BB3_1381;
	setp.gt.u32 	%p1235, %r1413, 31;
	add.s32 	%r1492, %r1491, %r1472;
	mul.wide.u32 	%rd2965, %r1412, 16;
	add.s64 	%rd2966, %rd496, %rd2965;
	ld.global.v4.f32 	{%f4500, %f4501, %f4502, %f4503}, [%rd2966];
	st.shared.v4.f32 	[%r1492], {%f4500, %f4501, %f4502, %f4503};
	@%p1235 bra 	$L__BB3_1381;
	setp.gt.u32 	%p1236, %r1414, 31;
	add.s32 	%r1493, %r1492, %r1472;
	mul.wide.u32 	%rd2967, %r1413, 16;
	add.s64 	%rd2968, %rd496, %rd2967;
	ld.global.v4.f32 	{%f4504, %f4505, %f4506, %f4507}, [%rd2968];
	st.shared.v4.f32 	[%r1493], {%f4504, %f4505, %f4506, %f4507};
	@%p1236 bra 	$L__BB3_1381;
	setp.gt.u32 	%p1237, %r1415, 31;
	add.s32 	%r1494, %r1493, %r1472;
	mul.wide.u32 	%rd2969, %r1414, 16;
	add.s64 	%rd2970, %rd496, %rd2969;
	ld.global.v4.f32 	{%f4508, %f4509, %f4510, %f4511}, [%rd2970];
	st.shared.v4.f32 	[%r1494], {%f4508, %f4509, %f4510, %f4511};
	@%p1237 bra 	$L__BB3_1381;
	setp.gt.u32 	%p1238, %r1416, 31;
	add.s32 	%r1495, %r1494, %r1472;
	mul.wide.u32 	%rd2971, %r1415, 16;
	add.s64 	%rd2972, %rd496, %rd2971;
	ld.global.v4.f32 	{%f4512, %f4513, %f4514, %f4515}, [%rd2972];
	st.shared.v4.f32 	[%r1495], {%f4512, %f4513, %f4514, %f4515};
	@%p1238 bra 	$L__BB3_1381;
	setp.gt.u32 	%p1239, %r1417, 31;
	add.s32 	%r1496, %r1495, %r1472;
	mul.wide.u32 	%rd2973, %r1416, 16;
	add.s64 	%rd2974, %rd496, %rd2973;
	ld.global.v4.f32 	{%f4516, %f4517, %f4518, %f4519}, [%rd2974];
	st.shared.v4.f32 	[%r1496], {%f4516, %f4517, %f4518, %f4519};
	@%p1239 bra 	$L__BB3_1381;
	setp.gt.u32 	%p1240, %r1418, 31;
	add.s32 	%r1497, %r1496, %r1472;
	mul.wide.u32 	%rd2975, %r1417, 16;
	add.s64 	%rd2976, %rd496, %rd2975;
	ld.global.v4.f32 	{%f4520, %f4521, %f4522, %f4523}, [%rd2976];
	st.shared.v4.f32 	[%r1497], {%f4520, %f4521, %f4522, %f4523};
	@%p1240 bra 	$L__BB3_1381;
	setp.gt.u32 	%p1241, %r1419, 31;
	add.s32 	%r1498, %r1497, %r1472;
	mul.wide.u32 	%rd2977, %r1418, 16;
	add.s64 	%rd2978, %rd496, %rd2977;
	ld.global.v4.f32 	{%f4524, %f4525, %f4526, %f4527}, [%rd2978];
	st.shared.v4.f32 	[%r1498], {%f4524, %f4525, %f4526, %f4527};
	@%p1241 bra 	$L__BB3_1381;
	setp.gt.u32 	%p1242, %r1420, 31;
	add.s32 	%r1499, %r1498, %r1472;
	mul.wide.u32 	%rd2979, %r1419, 16;
	add.s64 	%rd2980, %rd496, %rd2979;
	ld.global.v4.f32 	{%f4528, %f4529, %f4530, %f4531}, [%rd2980];
	st.shared.v4.f32 	[%r1499], {%f4528, %f4529, %f4530, %f4531};
	@%p1242 bra 	$L__BB3_1381;
	setp.gt.u32 	%p1243, %r1421, 31;
	add.s32 	%r1500, %r1499, %r1472;
	mul.wide.u32 	%rd2981, %r1420, 16;
	add.s64 	%rd2982, %rd496, %rd2981;
	ld.global.v4.f32 	{%f4532, %f4533, %f4534, %f4535}, [%rd2982];
	st.shared.v4.f32 	[%r1500], {%f4532, %f4533, %f4534, %f4535};
	@%p1243 bra 	$L__BB3_1381;
	setp.gt.u32 	%p1244, %r1422, 31;
	add.s32 	%r1501, %r1500, %r1472;
	mul.wide.u32 	%rd2983, %r1421, 16;
	add.s64 	%rd2984, %rd496, %rd2983;
	ld.global.v4.f32 	{%f4536, %f4537, %f4538, %f4539}, [%rd2984];
	st.shared.v4.f32 	[%r1501], {%f4536, %f4537, %f4538, %f4539};
	@%p1244 bra 	$L__BB3_1381;
	setp.gt.u32 	%p1245, %r1423, 31;
	add.s32 	%r1502, %r1501, %r1472;
	mul.wide.u32 	%rd2985, %r1422, 16;
	add.s64 	%rd2986, %rd496, %rd2985;
	ld.global.v4.f32 	{%f4540, %f4541, %f4542, %f4543}, [%rd2986];
	st.shared.v4.f32 	[%r1502], {%f4540, %f4541, %f4542, %f4543};
	@%p1245 bra 	$L__BB3_1381;
	add.s32 	%r6051, %r1502, %r1472;
	mul.wide.u32 	%rd2987, %r1423, 16;
	add.s64 	%rd2988, %rd496, %rd2987;
	ld.global.v4.f32 	{%f4544, %f4545, %f4546, %f4547}, [%rd2988];
	st.shared.v4.f32 	[%r6051], {%f4544, %f4545, %f4546, %f4547};
$L__BB3_1381:
	setp.gt.u32 	%p1246, %r1299, 15;
	@%p1246 bra 	$L__BB3_1856;
	@%p858 bra 	$L__BB3_1415;
	ld.param.u32 	%r6291, [_Z61hand_gemm_kernel_blockmn_shared_l2_prefetch_splitK_transA_8x8ILi64ELi128ELi16ELi4ELi8EEviiiPfiS0_iS0_iff_param_6];
	setp.gt.u32 	%p1248, %r1295, 31;
	shl.b32 	%r6052, %r1299, 9;
	add.s32 	%r6053, %r1438, %r6052;
	mul.lo.s32 	%r6054, %r1299, %r6291;
	cvt.s64.s32 	%rd2989, %r6054;
	add.s64 	%rd2990, %rd488, %rd2989;
	shl.b64 	%rd2991, %rd2990, 2;
	add.s64 	%rd502, %rd489, %rd2991;
	shl.b32 	%r6055, %r3423, 4;
	add.s32 	%r1503, %r6053, %r6055;
	mul.wide.u32 	%rd2992, %r3423, 16;
	add.s64 	%rd503, %rd502, %rd2992;
	ld.global.v4.f32 	{%f4548, %f4549, %f4550, %f4551}, [%rd503];
	st.shared.v4.f32 	[%r1503], {%f4548, %f4549, %f4550, %f4551};
	@%p1248 bra 	$L__BB3_1415;
	setp.gt.u32 	%p1249, %r1296, 31;
	shl.b32 	%r1504, %r1293, 4;
	add.s32 	%r1505, %r1503, %r1504;
	mul.wide.s32 	%rd2993, %r1293, 16;
	add.s64 	%rd504, %rd503, %rd2993;
	ld.global.v4.f32 	{%f4552, %f4553, %f4554, %f4555}, [%rd504];
	st.shared.v4.f32 	[%r1505], {%f4552, %f4553, %f4554, %f4555};
	@%p1249 bra 	$L__BB3_1415;
	setp.gt.u32 	%p1250, %r1297, 31;
	add.s32 	%r1506, %r1505, %r1504;
	mul.wide.s32 	%rd2994, %r1293, 16;
	add.s64 	%rd505, %rd504, %rd2994;
	ld.global.v4.f32 	{%f4556, %f4557, %f4558, %f4559}, [%rd505];
	st.shared.v4.f32 	[%r1506], {%f4556, %f4557, %f4558, %f4559};
	@%p1250 bra 	$L__BB3_1415;
	setp.gt.u32 	%p1251, %r1396, 31;
	add.s32 	%r1507, %r1506, %r1504;
	mul.wide.s32 	%rd2995, %r1293, 16;
	add.s64 	%rd506, %rd505, %rd2995;
	ld.global.v4.f32 	{%f4560, %f4561, %f4562, %f4563}, [%rd506];
	st.shared.v4.f32 	[%r1507], {%f4560, %f4561, %f4562, %f4563};
	@%p1251 bra 	$L__BB3_1415;
	setp.gt.u32 	%p1252, %r1397, 31;
	add.s32 	%r1508, %r1507, %r1504;
	mul.wide.s32 	%rd2996, %r1293, 16;
	add.s64 	%rd507, %rd506, %rd2996;
	ld.global.v4.f32 	{%f4564, %f4565, %f4566, %f4567}, [%rd507];
	st.shared.v4.f32 	[%r1508], {%f4564, %f4565, %f4566, %f4567};
	@%p1252 bra 	$L__BB3_1415;
	setp.gt.u32 	%p1253, %r1398, 31;
	add.s32 	%r1509, %r1508, %r1504;
	mul.wide.s32 	%rd2997, %r1293, 16;
	add.s64 	%rd2998, %rd507, %rd2997;
	ld.global.v4.f32 	{%f4568, %f4569, %f4570, %f4571}, [%rd2998];
	st.shared.v4.f32 	[%r1509], {%f4568, %f4569, %f4570, %f4571};
	@%p1253 bra 	$L__BB3_1415;
	setp.gt.u32 	%p1254, %r1399, 31;
	add.s32 	%r1510, %r1509, %r1504;
	mul.wide.u32 	%rd2999, %r1398, 16;
	add.s64 	%rd3000, %rd502, %rd2999;
	ld.global.v4.f32 	{%f4572, %f4573, %f4574, %f4575}, [%rd3000];
	st.shared.v4.f32 	[%r1510], {%f4572, %f4573, %f4574, %f4575};
	@%p1254 bra 	$L__BB3_1415;
	setp.gt.u32 	%p1255, %r1400, 31;
	add.s32 	%r1511, %r1510, %r1504;
	mul.wide.u32 	%rd3001, %r1399, 16;
	add.s64 	%rd3002, %rd502, %rd3001;
	ld.global.v4.f32 	{%f4576, %f4577, %f4578, %f4579}, [%rd3002];
	st.shared.v4.f32 	[%r1511], {%f4576, %f4577, %f4578, %f4579};
	@%p1255 bra 	$L__BB3_1415;
	setp.gt.u32 	%p1256, %r1401, 31;
	add.s32 	%r1512, %r1511, %r1504;
	mul.wide.u32 	%rd3003, %r1400, 16;
	add.s64 	%rd3004, %rd502, %rd3003;
	ld.global.v4.f32 	{%f4580, %f4581, %f4582, %f4583}, [%rd3004];
	st.shared.v4.f32 	[%r1512], {%f4580, %f4581, %f4582, %f4583};
	@%p1256 bra 	$L__BB3_1415;
	setp.gt.u32 	%p1257, %r1402, 31;
	add.s32 	%r1513, %r1512, %r1504;
	mul.wide.u32 	%rd3005, %r1401, 16;
	add.s64 	%rd3006, %rd502, %rd3005;
	ld.global.v4.f32 	{%f4584, %f4585, %f4586, %f4587}, [%rd3006];
	st.shared.v4.f32 	[%r1513], {%f4584, %f4585, %f4586, %f4587};
	@%p1257 bra 	$L__BB3_1415;
	setp.gt.u32 	%p1258, %r1403, 31;
	add.s32 	%r1514, %r1513, %r1504;
	mul.wide.u32 	%rd3007, %r1402, 16;
	add.s64 	%rd3008, %rd502, %rd3007;
	ld.global.v4.f32 	{%f4588, %f4589, %f4590, %f4591}, [%rd3008];
	st.shared.v4.f32 	[%r1514], {%f4588, %f4589, %f4590, %f4591};
	@%p1258 bra 	$L__BB3_1415;
	setp.gt.u32 	%p1259, %r1404, 31;
	add.s32 	%r1515, %r1514, %r1504;
	mul.wide.u32 	%rd3009, %r1403, 16;
	add.s64 	%rd3010, %rd502, %rd3009;
	ld.global.v4.f32 	{%f4592, %f4593, %f4594, %f4595}, [%rd3010];
	st.shared.v4.f32 	[%r1515], {%f4592, %f4593, %f4594, %f4595};
	@%p1259 bra 	$L__BB3_1415;
	setp.gt.u32 	%p1260, %r1405, 31;
	add.s32 	%r1516, %r1515, %r1504;
	mul.wide.u32 	%rd3011, %r1404, 16;
	add.s64 	%rd3012, %rd502, %rd3011;
	ld.global.v4.f32 	{%f4596, %f4597, %f4598, %f4599}, [%rd3012];
	st.shared.v4.f32 	[%r1516], {%f4596, %f4597, %f4598, %f4599};
	@%p1260 bra 	$L__BB3_1415;
	setp.gt.u32 	%p1261, %r1406, 31;
	add.s32 	%r1517, %r1516, %r1504;
	mul.wide.u32 	%rd3013, %r1405, 16;
	add.s64 	%rd3014, %rd502, %rd3013;
	ld.global.v4.f32 	{%f4600, %f4601, %f4602, %f4603}, [%rd3014];
	st.shared.v4.f32 	[%r1517], {%f4600, %f4601, %f4602, %f4603};
	@%p1261 bra 	$L__BB3_1415;
	setp.gt.u32 	%p1262, %r1407, 31;
	add.s32 	%r1518, %r1517, %r1504;
	mul.wide.u32 	%rd3015, %r1406, 16;
	add.s64 	%rd3016, %rd502, %rd3015;
	ld.global.v4.f32 	{%f4604, %f4605, %f4606, %f4607}, [%rd3016];
	st.shared.v4.f32 	[%r1518], {%f4604, %f4605, %f4606, %f4607};
	@%p1262 bra 	$L__BB3_1415;
	setp.gt.u32 	%p1263, %r1408, 31;
	add.s32 	%r1519, %r1518, %r1504;
	mul.wide.u32 	%rd3017, %r1407, 16;
	add.s64 	%rd3018, %rd502, %rd3017;
	ld.global.v4.f32 	{%f4608, %f4609, %f4610, %f4611}, [%rd3018];
	st.shared.v4.f32 	[%r1519], {%f4608, %f4609, %f4610, %f4611};
	@%p1263 bra 	$L__BB3_1415;
	setp.gt.u32 	%p1264, %r1409, 31;
	add.s32 	%r1520, %r1519, %r1504;
	mul.wide.u32 	%rd3019, %r1408, 16;
	add.s64 	%rd3020, %rd502, %rd3019;
	ld.global.v4.f32 	{%f4612, %f4613, %f4614, %f4615}, [%rd3020];
	st.shared.v4.f32 	[%r1520], {%f4612, %f4613, %f4614, %f4615};
	@%p1264 bra 	$L__BB3_1415;
	setp.gt.u32 	%p1265, %r1410, 31;
	add.s32 	%r1521, %r1520, %r1504;
	mul.wide.u32 	%rd3021, %r1409, 16;
	add.s64 	%rd3022, %rd502, %rd3021;
	ld.global.v4.f32 	{%f4616, %f4617, %f4618, %f4619}, [%rd3022];
	st.shared.v4.f32 	[%r1521], {%f4616, %f4617, %f4618, %f4619};
	@%p1265 bra 	$L__BB3_1415;
	setp.gt.u32 	%p1266, %r1411, 31;
	add.s32 	%r1522, %r1521, %r1504;
	mul.wide.u32 	%rd3023, %r1410, 16;
	add.s64 	%rd3024, %rd502, %rd3023;
	ld.global.v4.f32 	{%f4620, %f4621, %f4622, %f4623}, [%rd3024];
	st.shared.v4.f32 	[%r1522], {%f4620, %f4621, %f4622, %f4623};
	@%p1266 bra 	$L__BB3_1415;
	setp.gt.u32 	%p1267, %r1412, 31;
	add.s32 	%r1523, %r1522, %r1504;
	mul.wide.u32 	%rd3025, %r1411, 16;
	add.s64 	%rd3026, %rd502, %rd3025;
	ld.global.v4.f32 	{%f4624, %f4625, %f4626, %f4627}, [%rd3026];
	st.shared.v4.f32 	[%r1523], {%f4624, %f4625, %f4626, %f4627};
	@%p1267 bra 	$L__BB3_1415;
	setp.gt.u32 	%p1268, %r1413, 31;
	add.s32 	%r1524, %r1523, %r1504;
	mul.wide.u32 	%rd3027, %r1412, 16;
	add.s64 	%rd3028, %rd502, %rd3027;
	ld.global.v4.f32 	{%f4628, %f4629, %f4630, %f4631}, [%rd3028];
	st.shared.v4.f32 	[%r1524], {%f4628, %f4629, %f4630, %f4631};
	@%p1268 bra 	$L__BB3_1415;
	setp.gt.u32 	%p1269, %r1414, 31;
	add.s32 	%r1525, %r1524, %r1504;
	mul.wide.u32 	%rd3029, %r1413, 16;
	add.s64 	%rd3030, %rd502, %rd3029;
	ld.global.v4.f32 	{%f4632, %f4633, %f4634, %f4635}, [%rd3030];
	st.shared.v4.f32 	[%r1525], {%f4632, %f4633, %f4634, %f4635};
	@%p1269 bra 	$L__BB3_1415;
	setp.gt.u32 	%p1270, %r1415, 31;
	add.s32 	%r1526, %r1525, %r1504;
	mul.wide.u32 	%rd3031, %r1414, 16;
	add.s64 	%rd3032, %rd502, %rd3031;
	ld.global.v4.f32 	{%f4636, %f4637, %f4638, %f4639}, [%rd3032];
	st.shared.v4.f32 	[%r1526], {%f4636, %f4637, %f4638, %f4639};
	@%p1270 bra 	$L__BB3_1415;
	setp.gt.u32 	%p1271, %r1416, 31;
	add.s32 	%r1527, %r1526, %r1504;
	mul.wide.u32 	%rd3033, %r1415, 16;
	add.s64 	%rd3034, %rd502, %rd3033;
	ld.global.v4.f32 	{%f4640, %f4641, %f4642, %f4643}, [%rd3034];
	st.shared.v4.f32 	[%r1527], {%f4640, %f4641, %f4642, %f4643};
	@%p1271 bra 	$L__BB3_1415;
	setp.gt.u32 	%p1272, %r1417, 31;
	add.s32 	%r1528, %r1527, %r1504;
	mul.wide.u32 	%rd3035, %r1416, 16;
	add.s64 	%rd3036, %rd502, %rd3035;
	ld.global.v4.f32 	{%f4644, %f4645, %f4646, %f4647}, [%rd3036];
	st.shared.v4.f32 	[%r1528], {%f4644, %f4645, %f4646, %f4647};
	@%p1272 bra 	$L__BB3_1415;
	setp.gt.u32 	%p1273, %r1418, 31;
	add.s32 	%r1529, %r1528, %r1504;
	mul.wide.u32 	%rd3037, %r1417, 16;
	add.s64 	%rd3038, %rd502, %rd3037;
	ld.global.v4.f32 	{%f4648, %f4649, %f4650, %f4651}, [%rd3038];
	st.shared.v4.f32 	[%r1529], {%f4648, %f4649, %f4650, %f4651};
	@%p1273 bra 	$L__BB3_1415;
	setp.gt.u32 	%p1274, %r1419, 31;
	add.s32 	%r1530, %r1529, %r1504;
	mul.wide.u32 	%rd3039, %r1418, 16;
	add.s64 	%rd3040, %rd502, %rd3039;
	ld.global.v4.f32 	{%f4652, %f4653, %f4654, %f4655}, [%rd3040];
	st.shared.v4.f32 	[%r1530], {%f4652, %f4653, %f4654, %f4655};
	@%p1274 bra 	$L__BB3_1415;
	setp.gt.u32 	%p1275, %r1420, 31;
	add.s32 	%r1531, %r1530, %r1504;
	mul.wide.u32 	%rd3041, %r1419, 16;
	add.s64 	%rd3042, %rd502, %rd3041;
	ld.global.v4.f32 	{%f4656, %f4657, %f4658, %f4659}, [%rd3042];
	st.shared.v4.f32 	[%r1531], {%f4656, %f4657, %f4658, %f4659};
	@%p1275 bra 	$L__BB3_1415;
	setp.gt.u32 	%p1276, %r1421, 31;
	add.s32 	%r1532, %r1531, %r1504;
	mul.wide.u32 	%rd3043, %r1420, 16;
	add.s64 	%rd3044, %rd502, %rd3043;
	ld.global.v4.f32 	{%f4660, %f4661, %f4662, %f4663}, [%rd3044];
	st.shared.v4.f32 	[%r1532], {%f4660, %f4661, %f4662, %f4663};
	@%p1276 bra 	$L__BB3_1415;
	setp.gt.u32 	%p1277, %r1422, 31;
	add.s32 	%r1533, %r1532, %r1504;
	mul.wide.u32 	%rd3045, %r1421, 16;
	add.s64 	%rd3046, %rd502, %rd3045;
	ld.global.v4.f32 	{%f4664, %f4665, %f4666, %f4667}, [%rd3046];
	st.shared.v4.f32 	[%r1533], {%f4664, %f4665, %f4666, %f4667};
	@%p1277 bra 	$L__BB3_1415;
	setp.gt.u32 	%p1278, %r1423, 31;
	add.s32 	%r1534, %r1533, %r1504;
	mul.wide.u32 	%rd3047, %r1422, 16;
	add.s64 	%rd3048, %rd502, %rd3047;
	ld.global.v4.f32 	{%f4668, %f4669, %f4670, %f4671}, [%rd3048];
	st.shared.v4.f32 	[%r1534], {%f4668, %f4669, %f4670, %f4671};
	@%p1278 bra 	$L__BB3_1415;
	add.s32 	%r6056, %r1534, %r1504;
	mul.wide.u32 	%rd3049, %r1423, 16;
	add.s64 	%rd3050, %rd502, %rd3049;
	ld.global.v4.f32 	{%f4672, %f4673, %f4674, %f4675}, [%rd3050];
	st.shared.v4.f32 	[%r6056], {%f4672, %f4673, %f4674, %f4675};
$L__BB3_1415:
	setp.gt.u32 	%p1279, %r1304, 15;
	@%p1279 bra 	$L__BB3_1856;
	@%p858 bra 	$L__BB3_1449;
	ld.param.u32 	%r6292, [_Z61hand_gemm_kernel_blockmn_shared_l2_prefetch_splitK_transA_8x8ILi64ELi128ELi16ELi4ELi8EEviiiPfiS0_iS0_iff_param_6];
	setp.gt.u32 	%p1281, %r1295, 31;
	shl.b32 	%r6057, %r1304, 9;
	add.s32 	%r6058, %r1438, %r6057;
	mul.lo.s32 	%r6059, %r1304, %r6292;
	cvt.s64.s32 	%rd3051, %r6059;
	add.s64 	%rd3052, %rd488, %rd3051;
	shl.b64 	%rd3053, %rd3052, 2;
	add.s64 	%rd508, %rd489, %rd3053;
	shl.b32 	%r6060, %r3423, 4;
	add.s32 	%r1535, %r6058, %r6060;
	mul.wide.u32 	%rd3054, %r3423, 16;
	add.s64 	%rd509, %rd508, %rd3054;
	ld.global.v4.f32 	{%f4676, %f4677, %f4678, %f4679}, [%rd509];
	st.shared.v4.f32 	[%r1535], {%f4676, %f4677, %f4678, %f4679};
	@%p1281 bra 	$L__BB3_1449;
	setp.gt.u32 	%p1282, %r1296, 31;
	shl.b32 	%r1536, %r1293, 4;
	add.s32 	%r1537, %r1535, %r1536;
	mul.wide.s32 	%rd3055, %r1293, 16;
	add.s64 	%rd510, %rd509, %rd3055;
	ld.global.v4.f32 	{%f4680, %f4681, %f4682, %f4683}, [%rd510];
	st.shared.v4.f32 	[%r1537], {%f4680, %f4681, %f4682, %f4683};
	@%p1282 bra 	$L__BB3_1449;
	setp.gt.u32 	%p1283, %r1297, 31;
	add.s32 	%r1538, %r1537, %r1536;
	mul.wide.s32 	%rd3056, %r1293, 16;
	add.s64 	%rd511, %rd510, %rd3056;
	ld.global.v4.f32 	{%f4684, %f4685, %f4686, %f4687}, [%rd511];
	st.shared.v4.f32 	[%r1538], {%f4684, %f4685, %f4686, %f4687};
	@%p1283 bra 	$L__BB3_1449;
	setp.gt.u32 	%p1284, %r1396, 31;
	add.s32 	%r1539, %r1538, %r1536;
	mul.wide.s32 	%rd3057, %r1293, 16;
	add.s64 	%rd512, %rd511, %rd3057;
	ld.global.v4.f32 	{%f4688, %f4689, %f4690, %f4691}, [%rd512];
	st.shared.v4.f32 	[%r1539], {%f4688, %f4689, %f4690, %f4691};
	@%p1284 bra 	$L__BB3_1449;
	setp.gt.u32 	%p1285, %r1397, 31;
	add.s32 	%r1540, %r1539, %r1536;
	mul.wide.s32 	%rd3058, %r1293, 16;
	add.s64 	%rd513, %rd512, %rd3058;
	ld.global.v4.f32 	{%f4692, %f4693, %f4694, %f4695}, [%rd513];
	st.shared.v4.f32 	[%r1540], {%f4692, %f4693, %f4694, %f4695};
	@%p1285 bra 	$L__BB3_1449;
	setp.gt.u32 	%p1286, %r1398, 31;
	add.s32 	%r1541, %r1540, %r1536;
	mul.wide.s32 	%rd3059, %r1293, 16;
	add.s64 	%rd3060, %rd513, %rd3059;
	ld.global.v4.f32 	{%f4696, %f4697, %f4698, %f4699}, [%rd3060];
	st.shared.v4.f32 	[%r1541], {%f4696, %f4697, %f4698, %f4699};
	@%p1286 bra 	$L__BB3_1449;
	setp.gt.u32 	%p1287, %r1399, 31;
	add.s32 	%r1542, %r1541, %r1536;
	mul.wide.u32 	%rd3061, %r1398, 16;
	add.s64 	%rd3062, %rd508, %rd3061;
	ld.global.v4.f32 	{%f4700, %f4701, %f4702, %f4703}, [%rd3062];
	st.shared.v4.f32 	[%r1542], {%f4700, %f4701, %f4702, %f4703};
	@%p1287 bra 	$L__BB3_1449;
	setp.gt.u32 	%p1288, %r1400, 31;
	add.s32 	%r1543, %r1542, %r1536;
	mul.wide.u32 	%rd3063, %r1399, 16;
	add.s64 	%rd3064, %rd508, %rd3063;
	ld.global.v4.f32 	{%f4704, %f4705, %f4706, %f4707}, [%rd3064];
	st.shared.v4.f32 	[%r1543], {%f4704, %f4705, %f4706, %f4707};
	@%p1288 bra 	$L__BB3_1449;
	setp.gt.u32 	%p1289, %r1401, 31;
	add.s32 	%r1544, %r1543, %r1536;
	mul.wide.u32 	%rd3065, %r1400, 16;
	add.s64 	%rd3066, %rd508, %rd3065;
	ld.global.v4.f32 	{%f4708, %f4709, %f4710, %f4711}, [%rd3066];
	st.shared.v4.f32 	[%r1544], {%f4708, %f4709, %f4710, %f4711};
	@%p1289 bra 	$L__BB3_1449;
	setp.gt.u32 	%p1290, %r1402, 31;
	add.s32 	%r1545, %r1544, %r1536;
	mul.wide.u32 	%rd3067, %r1401, 16;
	add.s64 	%rd3068, %rd508, %rd3067;
	ld.global.v4.f32 	{%f4712, %f4713, %f4714, %f4715}, [%rd3068];
	st.shared.v4.f32 	[%r1545], {%f4712, %f4713, %f4714, %f4715};
	@%p1290 bra 	$L__BB3_1449;
	setp.gt.u32 	%p1291, %r1403, 31;
	add.s32 	%r1546, %r1545, %r1536;
	mul.wide.u32 	%rd3069, %r1402, 16;
	add.s64 	%rd3070, %rd508, %rd3069;
	ld.global.v4.f32 	{%f4716, %f4717, %f4718, %f4719}, [%rd3070];
	st.shared.v4.f32 	[%r1546], {%f4716, %f4717, %f4718, %f4719};
	@%p1291 bra 	$L__BB3_1449;
	setp.gt.u32 	%p1292, %r1404, 31;
	add.s32 	%r1547, %r1546, %r1536;
	mul.wide.u32 	%rd3071, %r1403, 16;
	add.s64 	%rd3072, %rd508, %rd3071;
	ld.global.v4.f32 	{%f4720, %f4721, %f4722, %f4723}, [%rd3072];
	st.shared.v4.f32 	[%r1547], {%f4720, %f4721, %f4722, %f4723};
	@%p1292 bra 	$L__BB3_1449;
	setp.gt.u32 	%p1293, %r1405, 31;
	add.s32 	%r1548, %r1547, %r1536;
	mul.wide.u32 	%rd3073, %r1404, 16;
	add.s64 	%rd3074, %rd508, %rd3073;
	ld.global.v4.f32 	{%f4724, %f4725, %f4726, %f4727}, [%rd3074];
	st.shared.v4.f32 	[%r1548], {%f4724, %f4725, %f4726, %f4727};
	@%p1293 bra 	$L__BB3_1449;
	setp.gt.u32 	%p1294, %r1406, 31;
	add.s32 	%r1549, %r1548, %r1536;
	mul.wide.u32 	%rd3075, %r1405, 16;
	add.s64 	%rd3076, %rd508, %rd3075;
	ld.global.v4.f32 	{%f4728, %f4729, %f4730, %f4731}, [%rd3076];
	st.shared.v4.f32 	[%r1549], {%f4728, %f4729, %f4730, %f4731};
	@%p1294 bra 	$L__BB3_1449;
	setp.gt.u32 	%p1295, %r1407, 31;
	add.s32 	%r1550, %r1549, %r1536;
	mul.wide.u32 	%rd3077, %r1406, 16;
	add.s64 	%rd3078, %rd508, %rd3077;
	ld.global.v4.f32 	{%f4732, %f4733, %f4734, %f4735}, [%rd3078];
	st.shared.v4.f32 	[%r1550], {%f4732, %f4733, %f4734, %f4735};
	@%p1295 bra 	$L__BB3_1449;
	setp.gt.u32 	%p1296, %r1408, 31;
	add.s32 	%r1551, %r1550, %r1536;
	mul.wide.u32 	%rd3079, %r1407, 16;
	add.s64 	%rd3080, %rd508, %rd3079;
	ld.global.v4.f32 	{%f4736, %f4737, %f4738, %f4739}, [%rd3080];
	st.shared.v4.f32 	[%r1551], {%f4736, %f4737, %f4738, %f4739};
	@%p1296 bra 	$L__BB3_1449;
	setp.gt.u32 	%p1297, %r1409, 31;
	add.s32 	%r1552, %r1551, %r1536;
	mul.wide.u32 	%rd3081, %r1408, 16;
	add.s64 	%rd3082, %rd508, %rd3081;
	ld.global.v4.f32 	{%f4740, %f4741, %f4742, %f4743}, [%rd3082];
	st.shared.v4.f32 	[%r1552], {%f4740, %f4741, %f4742, %f4743};
	@%p1297 bra 	$L__BB3_1449;
	setp.gt.u32 	%p1298, %r1410, 31;
	add.s32 	%r1553, %r1552, %r1536;
	mul.wide.u32 	%rd3083, %r1409, 16;
	add.s64 	%rd3084, %rd508, %rd3083;
	ld.global.v4.f32 	{%f4744, %f4745, %f4746, %f4747}, [%rd3084];
	st.shared.v4.f32 	[%r1553], {%f4744, %f4745, %f4746, %f4747};
	@%p1298 bra 	$L__BB3_1449;
	setp.gt.u32 	%p1299, %r1411, 31;
	add.s32 	%r1554, %r1553, %r1536;
	mul.wide.u32 	%rd3085, %r1410, 16;
	add.s64 	%rd3086, %rd508, %rd3085;
	ld.global.v4.f32 	{%f4748, %f4749, %f4750, %f4751}, [%rd3086];
	st.shared.v4.f32 	[%r1554], {%f4748, %f4749, %f4750, %f4751};
	@%p1299 bra 	$L__BB3_1449;
	setp.gt.u32 	%p1300, %r1412, 31;
	add.s32 	%r1555, %r1554, %r1536;
	mul.wide.u32 	%rd3087, %r1411, 16;
	add.s64 	%rd3088, %rd508, %rd3087;
	ld.global.v4.f32 	{%f4752, %f4753, %f4754, %f4755}, [%rd3088];
	st.shared.v4.f32 	[%r1555], {%f4752, %f4753, %f4754, %f4755};
	@%p1300 bra 	$L__BB3_1449;
	setp.gt.u32 	%p1301, %r1413, 31;
	add.s32 	%r1556, %r1555, %r1536;
	mul.wide.u32 	%rd3089, %r1412, 16;
	add.s64 	%rd3090, %rd508, %rd3089;
	ld.global.v4.f32 	{%f4756, %f4757, %f4758, %f4759}, [%rd3090];
	st.shared.v4.f32 	[%r1556], {%f4756, %f4757, %f4758, %f4759};
	@%p1301 bra 	$L__BB3_1449;
	setp.gt.u32 	%p1302, %r1414, 31;
	add.s32 	%r1557, %r1556, %r1536;
	mul.wide.u32 	%rd3091, %r1413, 16;
	add.s64 	%rd3092, %rd508, %rd3091;
	ld.global.v4.f32 	{%f4760, %f4761, %f4762, %f4763}, [%rd3092];
	st.shared.v4.f32 	[%r1557], {%f4760, %f4761, %f4762, %f4763};
	@%p1302 bra 	$L__BB3_1449;
	setp.gt.u32 	%p1303, %r1415, 31;
	add.s32 	%r1558, %r1557, %r1536;
	mul.wide.u32 	%rd3093, %r1414, 16;
	add.s64 	%rd3094, %rd508, %rd3093;
	ld.global.v4.f32 	{%f4764, %f4765, %f4766, %f4767}, [%rd3094];
	st.shared.v4.f32 	[%r1558], {%f4764, %f4765, %f4766, %f4767};
	@%p1303 bra 	$L__BB3_1449;
	setp.gt.u32 	%p1304, %r1416, 31;
	add.s32 	%r1559, %r1558, %r1536;
	mul.wide.u32 	%rd3095, %r1415, 16;
	add.s64 	%rd3096, %rd508, %rd3095;
	ld.global.v4.f32 	{%f4768, %f4769, %f4770, %f4771}, [%rd3096];
	st.shared.v4.f32 	[%r1559], {%f4768, %f4769, %f4770, %f4771};
	@%p1304 bra 	$L__BB3_1449;
	setp.gt.u32 	%p1305, %r1417, 31;
	add.s32 	%r1560, %r1559, %r1536;
	mul.wide.u32 	%rd3097, %r1416, 16;
	add.s64 	%rd3098, %rd508, %rd3097;
	ld.global.v4.f32 	{%f4772, %f4773, %f4774, %f4775}, [%rd3098];
	st.shared.v4.f32 	[%r1560], {%f4772, %f4773, %f4774, %f4775};
	@%p1305 bra 	$L__BB3_1449;
	setp.gt.u32 	%p1306, %r1418, 31;
	add.s32 	%r1561, %r1560, %r1536;
	mul.wide.u32 	%rd3099, %r1417, 16;
	add.s64 	%rd3100, %rd508, %rd3099;
	ld.global.v4.f32 	{%f4776, %f4777, %f4778, %f4779}, [%rd3100];
	st.shared.v4.f32 	[%r1561], {%f4776, %f4777, %f4778, %f4779};
	@%p1306 bra 	$L__BB3_1449;
	setp.gt.u32 	%p1307, %r1419, 31;
	add.s32 	%r1562, %r1561, %r1536;
	mul.wide.u32 	%rd3101, %r1418, 16;
	add.s64 	%rd3102, %rd508, %rd3101;
	ld.global.v4.f32 	{%f4780, %f4781, %f4782, %f4783}, [%rd3102];
	st.shared.v4.f32 	[%r1562], {%f4780, %f4781, %f4782, %f4783};
	@%p1307 bra 	$L__BB3_1449;
	setp.gt.u32 	%p1308, %r1420, 31;
	add.s32 	%r1563, %r1562, %r1536;
	mul.wide.u32 	%rd3103, %r1419, 16;
	add.s64 	%rd3104, %rd508, %rd3103;
	ld.global.v4.f32 	{%f4784, %f4785, %f4786, %f4787}, [%rd3104];
	st.shared.v4.f32 	[%r1563], {%f4784, %f4785, %f4786, %f4787};
	@%p1308 bra 	$L__BB3_1449;
	setp.gt.u32 	%p1309, %r1421, 31;
	add.s32 	%r1564, %r1563, %r1536;
	mul.wide.u32 	%rd3105, %r1420, 16;
	add.s64 	%rd3106, %rd508, %rd3105;
	ld.global.v4.f32 	{%f4788, %f4789, %f4790, %f4791}, [%rd3106];
	st.shared.v4.f32 	[%r1564], {%f4788, %f4789, %f4790, %f4791};
	@%p1309 bra 	$L__BB3_1449;
	setp.gt.u32 	%p1310, %r1422, 31;
	add.s32 	%r1565, %r1564, %r1536;
	mul.wide.u32 	%rd3107, %r1421, 16;
	add.s64 	%rd3108, %rd508, %rd3107;
	ld.global.v4.f32 	{%f4792, %f4793, %f4794, %f4795}, [%rd3108];
	st.shared.v4.f32 	[%r1565], {%f4792, %f4793, %f4794, %f4795};
	@%p1310 bra 	$L__BB3_1449;
	setp.gt.u32 	%p1311, %r1423, 31;
	add.s32 	%r1566, %r1565, %r1536;
	mul.wide.u32 	%rd3109, %r1422, 16;
	add.s64 	%rd3110, %rd508, %rd3109;
	ld.global.v4.f32 	{%f4796, %f4797, %f4798, %f4799}, [%rd3110];
	st.shared.v4.f32 	[%r1566], {%f4796, %f4797, %f4798, %f4799};
	@%p1311 bra 	$L__BB3_1449;
	add.s32 	%r6061, %r1566, %r1536;
	mul.wide.u32 	%rd3111, %r1423, 16;
	add.s64 	%rd3112, %rd508, %rd3111;
	ld.global.v4.f32 	{%f4800, %f4801, %f4802, %f4803}, [%rd3112];
	st.shared.v4.f32 	[%r6061], {%f4800, %f4801, %f4802, %f4803};
$L__BB3_1449:
	setp.gt.u32 	%p1312, %r1305, 15;
	@%p1312 bra 	$L__BB3_1856;
	@%p858 bra 	$L__BB3_1483;
	ld.param.u32 	%r6293, [_Z61hand_gemm_kernel_blockmn_shared_l2_prefetch_splitK_transA_8x8ILi64ELi128ELi16ELi4ELi8EEviiiPfiS0_iS0_iff_param_6];
	setp.gt.u32 	%p1314, %r1295, 31;
	shl.b32 	%r6062, %r1305, 9;
	add.s32 	%r6063, %r1438, %r6062;
	mul.lo.s32 	%r6064, %r1305, %r6293;
	cvt.s64.s32 	%rd3113, %r6064;
	add.s64 	%rd3114, %rd488, %rd3113;
	shl.b64 	%rd3115, %rd3114, 2;
	add.s64 	%rd514, %rd489, %rd3115;
	shl.b32 	%r6065, %r3423, 4;
	add.s32 	%r1567, %r6063, %r6065;
	mul.wide.u32 	%rd3116, %r3423, 16;
	add.s64 	%rd515, %rd514, %rd3116;
	ld.global.v4.f32 	{%f4804, %f4805, %f4806, %f4807}, [%rd515];
	st.shared.v4.f32 	[%r1567], {%f4804, %f4805, %f4806, %f4807};
	@%p1314 bra 	$L__BB3_1483;
	setp.gt.u32 	%p1315, %r1296, 31;
	shl.b32 	%r1568, %r1293, 4;
	add.s32 	%r1569, %r1567, %r1568;
	mul.wide.s32 	%rd3117, %r1293, 16;
	add.s64 	%rd516, %rd515, %rd3117;
	ld.global.v4.f32 	{%f4808, %f4809, %f4810, %f4811}, [%rd516];
	st.shared.v4.f32 	[%r1569], {%f4808, %f4809, %f4810, %f4811};
	@%p1315 bra 	$L__BB3_1483;
	setp.gt.u32 	%p1316, %r1297, 31;
	add.s32 	%r1570, %r1569, %r1568;
	mul.wide.s32 	%rd3118, %r1293, 16;
	add.s64 	%rd517, %rd516, %rd3118;
	ld.global.v4.f32 	{%f4812, %f4813, %f4814, %f4815}, [%rd517];
	st.shared.v4.f32 	[%r1570], {%f4812, %f4813, %f4814, %f4815};
	@%p1316 bra 	$L__BB3_1483;
	setp.gt.u32 	%p1317, %r1396, 31;
	add.s32 	%r1571, %r1570, %r1568;
	mul.wide.s32 	%rd3119, %r1293, 16;
	add.s64 	%rd518, %rd517, %rd3119;
	ld.global.v4.f32 	{%f4816, %f4817, %f4818, %f4819}, [%rd518];
	st.shared.v4.f32 	[%r1571], {%f4816, %f4817, %f4818, %f4819};
	@%p1317 bra 	$L__BB3_1483;
	setp.gt.u32 	%p1318, %r1397, 31;
	add.s32 	%r1572, %r1571, %r1568;
	mul.wide.s32 	%rd3120, %r1293, 16;
	add.s64 	%rd519, %rd518, %rd3120;
	ld.global.v4.f32 	{%f4820, %f4821, %f4822, %f4823}, [%rd519];
	st.shared.v4.f32 	[%r1572], {%f4820, %f4821, %f4822, %f4823};
	@%p1318 bra 	$L__BB3_1483;
	setp.gt.u32 	%p1319, %r1398, 31;
	add.s32 	%r1573, %r1572, %r1568;
	mul.wide.s32 	%rd3121, %r1293, 16;
	add.s64 	%rd3122, %rd519, %rd3121;
	ld.global.v4.f32 	{%f4824, %f4825, %f4826, %f4827}, [%rd3122];
	st.shared.v4.f32 	[%r1573], {%f4824, %f4825, %f4826, %f4827};
	@%p1319 bra 	$L__BB3_1483;
	setp.gt.u32 	%p1320, %r1399, 31;
	add.s32 	%r1574, %r1573, %r1568;
	mul.wide.u32 	%rd3123, %r1398, 16;
	add.s64 	%rd3124, %rd514, %rd3123;
	ld.global.v4.f32 	{%f4828, %f4829, %f4830, %f4831}, [%rd3124];
	st.shared.v4.f32 	[%r1574], {%f4828, %f4829, %f4830, %f4831};
	@%p1320 bra 	$L__BB3_1483;
	setp.gt.u32 	%p1321, %r1400, 31;
	add.s32 	%r1575, %r1574, %r1568;
	mul.wide.u32 	%rd3125, %r1399, 16;
	add.s64 	%rd3126, %rd514, %rd3125;
	ld.global.v4.f32 	{%f4832, %f4833, %f4834, %f4835}, [%rd3126];
	st.shared.v4.f32 	[%r1575], {%f4832, %f4833, %f4834, %f4835};
	@%p1321 bra 	$L__BB3_1483;
	setp.gt.u32 	%p1322, %r1401, 31;
	add.s32 	%r1576, %r1575, %r1568;
	mul.wide.u32 	%rd3127, %r1400, 16;
	add.s64 	%rd3128, %rd514, %rd3127;
	ld.global.v4.f32 	{%f4836, %f4837, %f4838, %f4839}, [%rd3128];
	st.shared.v4.f32 	[%r1576], {%f4836, %f4837, %f4838, %f4839};
	@%p1322 bra 	$L__BB3_1483;
	setp.gt.u32 	%p1323, %r1402, 31;
	add.s32 	%r1577, %r1576, %r1568;
	mul.wide.u32 	%rd3129, %r1401, 16;
	add.s64 	%rd3130, %rd514, %rd3129;
	ld.global.v4.f32 	{%f4840, %f4841, %f4842, %f4843}, [%rd3130];
	st.shared.v4.f32 	[%r1577], {%f4840, %f4841, %f4842, %f4843};
	@%p1323 bra 	$L__BB3_1483;
	setp.gt.u32 	%p1324, %r1403, 31;
	add.s32 	%r1578, %r1577, %r1568;
	mul.wide.u32 	%rd3131, %r1402, 16;
	add.s64 	%rd3132, %rd514, %rd3131;
	ld.global.v4.f32 	{%f4844, %f4845, %f4846, %f4847}, [%rd3132];
	st.shared.v4.f32 	[%r1578], {%f4844, %f4845, %f4846, %f4847};
	@%p1324 bra 	$L__BB3_1483;
	setp.gt.u32 	%p1325, %r1404, 31;
	add.s32 	%r1579, %r1578, %r1568;
	mul.wide.u32 	%rd3133, %r1403, 16;
	add.s64 	%rd3134, %rd514, %rd3133;
	ld.global.v4.f32 	{%f4848, %f4849, %f4850, %f4851}, [%rd3134];
	st.shared.v4.f32 	[%r1579], {%f4848, %f4849, %f4850, %f4851};
	@%p1325 bra 	$L__BB3_1483;
	setp.gt.u32 	%p1326, %r1405, 31;
	add.s32 	%r1580, %r1579, %r1568;
	mul.wide.u32 	%rd3135, %r1404, 16;
	add.s64 	%rd3136, %rd514, %rd3135;
	ld.global.v4.f32 	{%f4852, %f4853, %f4854, %f4855}, [%rd3136];
	st.shared.v4.f32 	[%r1580], {%f4852, %f4853, %f4854, %f4855};
	@%p1326 bra 	$L__BB3_1483;
	setp.gt.u32 	%p1327, %r1406, 31;
	add.s32 	%r1581, %r1580, %r1568;
	mul.wide.u32 	%rd3137, %r1405, 16;
	add.s64 	%rd3138, %rd514, %rd3137;
	ld.global.v4.f32 	{%f4856, %f4857, %f4858, %f4859}, [%rd3138];
	st.shared.v4.f32 	[%r1581], {%f4856, %f4857, %f4858, %f4859};
	@%p1327 bra 	$L__BB3_1483;
	setp.gt.u32 	%p1328, %r1407, 31;
	add.s32 	%r1582, %r1581, %r1568;
	mul.wide.u32 	%rd3139, %r1406, 16;
	add.s64 	%rd3140, %rd514, %rd3139;
	ld.global.v4.f32 	{%f4860, %f4861, %f4862, %f4863}, [%rd3140];
	st.shared.v4.f32 	[%r1582], {%f4860, %f4861, %f4862, %f4863};
	@%p1328 bra 	$L__BB3_1483;
	setp.gt.u32 	%p1329, %r1408, 31;
	add.s32 	%r1583, %r1582, %r1568;
	mul.wide.u32 	%rd3141, %r1407, 16;
	add.s64 	%rd3142, %rd514, %rd3141;
	ld.global.v4.f32 	{%f4864, %f4865, %f4866, %f4867}, [%rd3142];
	st.shared.v4.f32 	[%r1583], {%f4864, %f4865, %f4866, %f4867};
	@%p1329 bra 	$L__BB3_1483;
	setp.gt.u32 	%p1330, %r1409, 31;
	add.s32 	%r1584, %r1583, %r1568;
	mul.wide.u32 	%rd3143, %r1408, 16;
	add.s64 	%rd3144, %rd514, %rd3143;
	ld.global.v4.f32 	{%f4868, %f4869, %f4870, %f4871}, [%rd3144];
	st.shared.v4.f32 	[%r1584], {%f4868, %f4869, %f4870, %f4871};
	@%p1330 bra 	$L__BB3_1483;
	setp.gt.u32 	%p1331, %r1410, 31;
	add.s32 	%r1585, %r1584, %r1568;
	mul.wide.u32 	%rd3145, %r1409, 16;
	add.s64 	%rd3146, %rd514, %rd3145;
	ld.global.v4.f32 	{%f4872, %f4873, %f4874, %f4875}, [%rd3146];
	st.shared.v4.f32 	[%r1585], {%f4872, %f4873, %f4874, %f4875};
	@%p1331 bra 	$L__BB3_1483;
	setp.gt.u32 	%p1332, %r1411, 31;
	add.s32 	%r1586, %r1585, %r1568;
	mul.wide.u32 	%rd3147, %r1410, 16;
	add.s64 	%rd3148, %rd514, %rd3147;
	ld.global.v4.f32 	{%f4876, %f4877, %f4878, %f4879}, [%rd3148];
	st.shared.v4.f32 	[%r1586], {%f4876, %f4877, %f4878, %f4879};
	@%p1332 bra 	$L__BB3_1483;
	setp.gt.u32 	%p1333, %r1412, 31;
	add.s32 	%r1587, %r1586, %r1568;
	mul.wide.u32 	%rd3149, %r1411, 16;
	add.s64 	%rd3150, %rd514, %rd3149;
	ld.global.v4.f32 	{%f4880, %f4881, %f4882, %f4883}, [%rd3150];
	st.shared.v4.f32 	[%r1587], {%f4880, %f4881, %f4882, %f4883};
	@%p1333 bra 	$L__BB3_1483;
	setp.gt.u32 	%p1334, %r1413, 31;
	add.s32 	%r1588, %r1587, %r1568;
	mul.wide.u32 	%rd3151, %r1412, 16;
	add.s64 	%rd3152, %rd514, %rd3151;
	ld.global.v4.f32 	{%f4884, %f4885, %f4886, %f4887}, [%rd3152];
	st.shared.v4.f32 	[%r1588], {%f4884, %f4885, %f4886, %f4887};
	@%p1334 bra 	$L__BB3_1483;
	setp.gt.u32 	%p1335, %r1414, 31;
	add.s32 	%r1589, %r1588, %r1568;
	mul.wide.u32 	%rd3153, %r1413, 16;
	add.s64 	%rd3154, %rd514, %rd3153;
	ld.global.v4.f32 	{%f4888, %f4889, %f4890, %f4891}, [%rd3154];
	st.shared.v4.f32 	[%r1589], {%f4888, %f4889, %f4890, %f4891};
	@%p1335 bra 	$L__BB3_1483;
	setp.gt.u32 	%p1336, %r1415, 31;
	add.s32 	%r1590, %r1589, %r1568;
	mul.wide.u32 	%rd3155, %r1414, 16;
	add.s64 	%rd3156, %rd514, %rd3155;
	ld.global.v4.f32 	{%f4892, %f4893, %f4894, %f4895}, [%rd3156];
	st.shared.v4.f32 	[%r1590], {%f4892, %f4893, %f4894, %f4895};
	@%p1336 bra 	$L__BB3_1483;
	setp.gt.u32 	%p1337, %r1416, 31;
	add.s32 	%r1591, %r1590, %r1568;
	mul.wide.u32 	%rd3157, %r1415, 16;
	add.s64 	%rd3158, %rd514, %rd3157;
	ld.global.v4.f32 	{%f4896, %f4897, %f4898, %f4899}, [%rd3158];
	st.shared.v4.f32 	[%r1591], {%f4896, %f4897, %f4898, %f4899};
	@%p1337 bra 	$L__BB3_1483;
	setp.gt.u32 	%p1338, %r1417, 31;
	add.s32 	%r1592, %r1591, %r1568;
	mul.wide.u32 	%rd3159, %r1416, 16;
	add.s64 	%rd3160, %rd514, %rd3159;
	ld.global.v4.f32 	{%f4900, %f4901, %f4902, %f4903}, [%rd3160];
	st.shared.v4.f32 	[%r1592], {%f4900, %f4901, %f4902, %f4903};
	@%p1338 bra 	$L__BB3_1483;
	setp.gt.u32 	%p1339, %r1418, 31;
	add.s32 	%r1593, %r1592, %r1568;
	mul.wide.u32 	%rd3161, %r1417, 16;
	add.s64 	%rd3162, %rd514, %rd3161;
	ld.global.v4.f32 	{%f4904, %f4905, %f4906, %f4907}, [%rd3162];
	st.shared.v4.f32 	[%r1593], {%f4904, %f4905, %f4906, %f4907};
	@%p1339 bra 	$L__BB3_1483;
	setp.gt.u32 	%p1340, %r1419, 31;
	add.s32 	%r1594, %r1593, %r1568;
	mul.wide.u32 	%rd3163, %r1418, 16;
	add.s64 	%rd3164, %rd514, %rd3163;
	ld.global.v4.f32 	{%f4908, %f4909, %f4910, %f4911}, [%rd3164];
	st.shared.v4.f32 	[%r1594], {%f4908, %f4909, %f4910, %f4911};
	@%p1340 bra 	$L__BB3_1483;
	setp.gt.u32 	%p1341, %r1420, 31;
	add.s32 	%r1595, %r1594, %r1568;
	mul.wide.u32 	%rd3165, %r1419, 16;
	add.s64 	%rd3166, %rd514, %rd3165;
	ld.global.v4.f32 	{%f4912, %f4913, %f4914, %f4915}, [%rd3166];
	st.shared.v4.f32 	[%r1595], {%f4912, %f4913, %f4914, %f4915};
	@%p1341 bra 	$L__BB3_1483;
	setp.gt.u32 	%p1342, %r1421, 31;
	add.s32 	%r1596, %r1595, %r1568;
	mul.wide.u32 	%rd3167, %r1420, 16;
	add.s64 	%rd3168, %rd514, %rd3167;
	ld.global.v4.f32 	{%f4916, %f4917, %f4918, %f4919}, [%rd3168];
	st.shared.v4.f32 	[%r1596], {%f4916, %f4917, %f4918, %f4919};
	@%p1342 bra 	$L__BB3_1483;
	setp.gt.u32 	%p1343, %r1422, 31;
	add.s32 	%r1597, %r1596, %r1568;
	mul.wide.u32 	%rd3169, %r1421, 16;
	add.s64 	%rd3170, %rd514, %rd3169;
	ld.global.v4.f32 	{%f4920, %f4921, %f4922, %f4923}, [%rd3170];
	st.shared.v4.f32 	[%r1597], {%f4920, %f4921, %f4922, %f4923};
	@%p1343 bra 	$L__BB3_1483;
	setp.gt.u32 	%p1344, %r1423, 31;
	add.s32 	%r1598, %r1597, %r1568;
	mul.wide.u32 	%rd3171, %r1422, 16;
	add.s64 	%rd3172, %rd514, %rd3171;
	ld.global.v4.f32 	{%f4924, %f4925, %f4926, %f4927}, [%rd3172];
	st.shared.v4.f32 	[%r1598], {%f4924, %f4925, %f4926, %f4927};
	@%p1344 bra 	$L__BB3_1483;
	add.s32 	%r6066, %r1598, %r1568;
	mul.wide.u32 	%rd3173, %r1423, 16;
	add.s64 	%rd3174, %rd514, %rd3173;
	ld.global.v4.f32 	{%f4928, %f4929, %f4930, %f4931}, [%rd3174];
	st.shared.v4.f32 	[%r6066], {%f4928, %f4929, %f4930, %f4931};
$L__BB3_1483:
	setp.gt.u32 	%p1345, %r1306, 15;
	@%p1345 bra 	$L__BB3_1856;
	@%p858 bra 	$L__BB3_1517;
	ld.param.u32 	%r6294, [_Z61hand_gemm_kernel_blockmn_shared_l2_prefetch_splitK_transA_8x8ILi64ELi128ELi16ELi4ELi8EEviiiPfiS0_iS0_iff_param_6];
	setp.gt.u32 	%p1347, %r1295, 31;
	shl.b32 	%r6067, %r1306, 9;
	add.s32 	%r6068, %r1438, %r6067;
	mul.lo.s32 	%r6069, %r1306, %r6294;
	cvt.s64.s32 	%rd3175, %r6069;
	add.s64 	%rd3176, %rd488, %rd3175;
	shl.b64 	%rd3177, %rd3176, 2;
	add.s64 	%rd520, %rd489, %rd3177;
	shl.b32 	%r6070, %r3423, 4;
	add.s32 	%r1599, %r6068, %r6070;
	mul.wide.u32 	%rd3178, %r3423, 16;
	add.s64 	%rd521, %rd520, %rd3178;
	ld.global.v4.f32 	{%f4932, %f4933, %f4934, %f4935}, [%rd521];
	st.shared.v4.f32 	[%r1599], {%f4932, %f4933, %f4934, %f4935};
	@%p1347 bra 	$L__BB3_1517;
	setp.gt.u32 	%p1348, %r1296, 31;
	shl.b32 	%r1600, %r1293, 4;
	add.s32 	%r1601, %r1599, %r1600;
	mul.wide.s32 	%rd3179, %r1293, 16;
	add.s64 	%rd522, %rd521, %rd3179;
	ld.global.v4.f32 	{%f4936, %f4937, %f4938, %f4939}, [%rd522];
	st.shared.v4.f32 	[%r1601], {%f4936, %f4937, %f4938, %f4939};
	@%p1348 bra 	$L__BB3_1517;
	setp.gt.u32 	%p1349, %r1297, 31;
	add.s32 	%r1602, %r1601, %r1600;
	mul.wide.s32 	%rd3180, %r1293, 16;
	add.s64 	%rd523, %rd522, %rd3180;
	ld.global.v4.f32 	{%f4940, %f4941, %f4942, %f4943}, [%rd523];
	st.shared.v4.f32 	[%r1602], {%f4940, %f4941, %f4942, %f4943};
	@%p1349 bra 	$L__BB3_1517;
	setp.gt.u32 	%p1350, %r1396, 31;
	add.s32 	%r1603, %r1602, %r1600;
	mul.wide.s32 	%rd3181, %r1293, 16;
	add.s64 	%rd524, %rd523, %rd3181;
	ld.global.v4.f32 	{%f4944, %f4945, %f4946, %f4947}, [%rd524];
	st.shared.v4.f32 	[%r1603], {%f4944, %f4945, %f4946, %f4947};
	@%p1350 bra 	$L__BB3_1517;
	setp.gt.u32 	%p1351, %r1397, 31;
	add.s32 	%r1604, %r1603, %r1600;
	mul.wide.s32 	%rd3182, %r1293, 16;
	add.s64 	%rd525, %rd524, %rd3182;
	ld.global.v4.f32 	{%f4948, %f4949, %f4950, %f4951}, [%rd525];
	st.shared.v4.f32 	[%r1604], {%f4948, %f4949, %f4950, %f4951};
	@%p1351 bra 	$L__BB3_1517;
	setp.gt.u32 	%p1352, %r1398, 31;
	add.s32 	%r1605, %r1604, %r1600;
	mul.wide.s32 	%rd3183, %r1293, 16;
	add.s64 	%rd3184, %rd525, %rd3183;
	ld.global.v4.f32 	{%f4952, %f4953, %f4954, %f4955}, [%rd3184];
	st.shared.v4.f32 	[%r1605], {%f4952, %f4953, %f4954, %f4955};
	@%p1352 bra 	$L__BB3_1517;
	setp.gt.u32 	%p1353, %r1399, 31;
	add.s32 	%r1606, %r1605, %r1600;
	mul.wide.u32 	%rd3185, %r1398, 16;
	add.s64 	%rd3186, %rd520, %rd3185;
	ld.global.v4.f32 	{%f4956, %f4957, %f4958, %f4959}, [%rd3186];
	st.shared.v4.f32 	[%r1606], {%f4956, %f4957, %f4958, %f4959};
	@%p1353 bra 	$L__BB3_1517;
	setp.gt.u32 	%p1354, %r1400, 31;
	add.s32 	%r1607, %r1606, %r1600;
	mul.wide.u32 	%rd3187, %r1399, 16;
	add.s64 	%rd3188, %rd520, %rd3187;
	ld.global.v4.f32 	{%f4960, %f4961, %f4962, %f4963}, [%rd3188];
	st.shared.v4.f32 	[%r1607], {%f4960, %f4961, %f4962, %f4963};
	@%p1354 bra 	$L__BB3_1517;
	setp.gt.u32 	%p1355, %r1401, 31;
	add.s32 	%r1608, %r1607, %r1600;
	mul.wide.u32 	%rd3189, %r1400, 16;
	add.s64 	%rd3190, %rd520, %rd3189;
	ld.global.v4.f32 	{%f4964, %f4965, %f4966, %f4967}, [%rd3190];
	st.shared.v4.f32 	[%r1608], {%f4964, %f4965, %f4966, %f4967};
	@%p1355 bra 	$L__BB3_1517;
	setp.gt.u32 	%p1356, %r1402, 31;
	add.s32 	%r1609, %r1608, %r1600;
	mul.wide.u32 	%rd3191, %r1401, 16;
	add.s64 	%rd3192, %rd520, %rd3191;
	ld.global.v4.f32 	{%f4968, %f4969, %f4970, %f4971}, [%rd3192];
	st.shared.v4.f32 	[%r1609], {%f4968, %f4969, %f4970, %f4971};
	@%p1356 bra 	$L__BB3_1517;
	setp.gt.u32 	%p1357, %r1403, 31;
	add.s32 	%r1610, %r1609, %r1600;
	mul.wide.u32 	%rd3193, %r1402, 16;
	add.s64 	%rd3194, %rd520, %rd3193;
	ld.global.v4.f32 	{%f4972, %f4973, %f4974, %f4975}, [%rd3194];
	st.shared.v4.f32 	[%r1610], {%f4972, %f4973, %f4974, %f4975};
	@%p1357 bra 	$L__BB3_1517;
	setp.gt.u32 	%p1358, %r1404, 31;
	add.s32 	%r1611, %r1610, %r1600;
	mul.wide.u32 	%rd3195, %r1403, 16;
	add.s64 	%rd3196, %rd520, %rd3195;
	ld.global.v4.f32 	{%f4976, %f4977, %f4978, %f4979}, [%rd3196];
	st.shared.v4.f32 	[%r1611], {%f4976, %f4977, %f4978, %f4979};
	@%p1358 bra 	$L__BB3_1517;
	setp.gt.u32 	%p1359, %r1405, 31;
	add.s32 	%r1612, %r1611, %r1600;
	mul.wide.u32 	%rd3197, %r1404, 16;
	add.s64 	%rd3198, %rd520, %rd3197;
	ld.global.v4.f32 	{%f4980, %f4981, %f4982, %f4983}, [%rd3198];
	st.shared.v4.f32 	[%r1612], {%f4980, %f4981, %f4982, %f4983};
	@%p1359 bra 	$L__BB3_1517;
	setp.gt.u32 	%p1360, %r1406, 31;
	add.s32 	%r1613, %r1612, %r1600;
	mul.wide.u32 	%rd3199, %r1405, 16;
	add.s64 	%rd3200, %rd520, %rd3199;
	ld.global.v4.f32 	{%f4984, %f4985, %f4986, %f4987}, [%rd3200];
	st.shared.v4.f32 	[%r1613], {%f4984, %f4985, %f4986, %f4987};
	@%p1360 bra 	$L__BB3_1517;
	setp.gt.u32 	%p1361, %r1407, 31;
	add.s32 	%r1614, %r1613, %r1600;
	mul.wide.u32 	%rd3201, %r1406, 16;
	add.s64 	%rd3202, %rd520, %rd3201;
	ld.global.v4.f32 	{%f4988, %f4989, %f4990, %f4991}, [%rd3202];
	st.shared.v4.f32 	[%r1614], {%f4988, %f4989, %f4990, %f4991};
	@%p1361 bra 	$L__BB3_1517;
	setp.gt.u32 	%p1362, %r1408, 31;
	add.s32 	%r1615, %r1614, %r1600;
	mul.wide.u32 	%rd3203, %r1407, 16;
	add.s64 	%rd3204, %rd520, %rd3203;
	ld.global.v4.f32 	{%f4992, %f4993, %f4994, %f4995}, [%rd3204];
	st.shared.v4.f32 	[%r1615], {%f4992, %f4993, %f4994, %f4995};
	@%p1362 bra 	$L__BB3_1517;
	setp.gt.u32 	%p1363, %r1409, 31;
	add.s32 	%r1616, %r1615, %r1600;
	mul.wide.u32 	%rd3205, %r1408, 16;
	add.s64 	%rd3206, %rd520, %rd3205;
	ld.global.v4.f32 	{%f4996, %f4997, %f4998, %f4999}, [%rd3206];
	st.shared.v4.f32 	[%r1616], {%f4996, %f4997, %f4998, %f4999};
	@%p1363 bra 	$L__BB3_1517;
	setp.gt.u32 	%p1364, %r1410, 31;
	add.s32 	%r1617, %r1616, %r1600;
	mul.wide.u32 	%rd3207, %r1409, 16;
	add.s64 	%rd3208, %rd520, %rd3207;
	ld.global.v4.f32 	{%f5000, %f5001, %f5002, %f5003}, [%rd3208];
	st.shared.v4.f32 	[%r1617], {%f5000, %f5001, %f5002, %f5003};
	@%p1364 bra 	$L__BB3_1517;
	setp.gt.u32 	%p1365, %r1411, 31;
	add.s32 	%r1618, %r1617, %r1600;
	mul.wide.u32 	%rd3209, %r1410, 16;
	add.s64 	%rd3210, %rd520, %rd3209;
	ld.global.v4.f32 	{%f5004, %f5005, %f5006, %f5007}, [%rd3210];
	st.shared.v4.f32 	[%r1618], {%f5004, %f5005, %f5006, %f5007};
	@%p1365 bra 	$L__BB3_1517;
	setp.gt.u32 	%p1366, %r1412, 31;
	add.s32 	%r1619, %r1618, %r1600;
	mul.wide.u32 	%rd3211, %r1411, 16;
	add.s64 	%rd3212, %rd520, %rd3211;
	ld.global.v4.f32 	{%f5008, %f5009, %f5010, %f5011}, [%rd3212];
	st.shared.v4.f32 	[%r1619], {%f5008, %f5009, %f5010, %f5011};
	@%p1366 bra 	$L__BB3_1517;
	setp.gt.u32 	%p1367, %r1413, 31;
	add.s32 	%r1620, %r1619, %r1600;
	mul.wide.u32 	%rd3213, %r1412, 16;
	add.s64 	%rd3214, %rd520, %rd3213;
	ld.global.v4.f32 	{%f5012, %f5013, %f5014, %f5015}, [%rd3214];
	st.shared.v4.f32 	[%r1620], {%f5012, %f5013, %f5014, %f5015};
	@%p1367 bra 	$L__BB3_1517;
	setp.gt.u32 	%p1368, %r1414, 31;
	add.s32 	%r1621, %r1620, %r1600;
	mul.wide.u32 	%rd3215, %r1413, 16;
	add.s64 	%rd3216, %rd520, %rd3215;
	ld.global.v4.f32 	{%f5016, %f5017, %f5018, %f5019}, [%rd3216];
	st.shared.v4.f32 	[%r1621], {%f5016, %f5017, %f5018, %f5019};
	@%p1368 bra 	$L__BB3_1517;
	setp.gt.u32 	%p1369, %r1415, 31;
	add.s32 	%r1622, %r1621, %r1600;
	mul.wide.u32 	%rd3217, %r1414, 16;
	add.s64 	%rd3218, %rd520, %rd3217;
	ld.global.v4.f32 	{%f5020, %f5021, %f5022, %f5023}, [%rd3218];
	st.shared.v4.f32 	[%r1622], {%f5020, %f5021, %f5022, %f5023};
	@%p1369 bra 	$L__BB3_1517;
	setp.gt.u32 	%p1370, %r1416, 31;
	add.s32 	%r1623, %r1622, %r1600;
	mul.wide.u32 	%rd3219, %r1415, 16;
	add.s64 	%rd3220, %rd520, %rd3219;
	ld.global.v4.f32 	{%f5024, %f5025, %f5026, %f5027}, [%rd3220];
	st.shared.v4.f32 	[%r1623], {%f5024, %f5025, %f5026, %f5027};
	@%p1370 bra 	$L__BB3_1517;
	setp.gt.u32 	%p1371, %r1417, 31;
	add.s32 	%r1624, %r1623, %r1600;
	mul.wide.u32 	%rd3221, %r1416, 16;
	add.s64 	%rd3222, %rd520, %rd3221;
	ld.global.v4.f32 	{%f5028, %f5029, %f5030, %f5031}, [%rd3222];
	st.shared.v4.f32 	[%r1624], {%f5028, %f5029, %f5030, %f5031};
	@%p1371 bra 	$L__BB3_1517;
	setp.gt.u32 	%p1372, %r1418, 31;
	add.s32 	%r1625, %r1624, %r1600;
	mul.wide.u32 	%rd3223, %r1417, 16;
	add.s64 	%rd3224, %rd520, %rd3223;
	ld.global.v4.f32 	{%f5032, %f5033, %f5034, %f5035}, [%rd3224];
	st.shared.v4.f32 	[%r1625], {%f5032, %f5033, %f5034, %f5035};
	@%p1372 bra 	$L__BB3_1517;
	setp.gt.u32 	%p1373, %r1419, 31;
	add.s32 	%r1626, %r1625, %r1600;
	mul.wide.u32 	%rd3225, %r1418, 16;
	add.s64 	%rd3226, %rd520, %rd3225;
	ld.global.v4.f32 	{%f5036, %f5037, %f5038, %f5039}, [%rd3226];
	st.shared.v4.f32 	[%r1626], {%f5036, %f5037, %f5038, %f5039};
	@%p1373 bra 	$L__BB3_1517;
	setp.gt.u32 	%p1374, %r1420, 31;
	add.s32 	%r1627, %r1626, %r1600;
	mul.wide.u32 	%rd3227, %r1419, 16;
	add.s64 	%rd3228, %rd520, %rd3227;
	ld.global.v4.f32 	{%f5040, %f5041, %f5042, %f5043}, [%rd3228];
	st.shared.v4.f32 	[%r1627], {%f5040, %f5041, %f5042, %f5043};
	@%p1374 bra 	$L__BB3_1517;
	setp.gt.u32 	%p1375, %r1421, 31;
	add.s32 	%r1628, %r1627, %r1600;
	mul.wide.u32 	%rd3229, %r1420, 16;
	add.s64 	%rd3230, %rd520, %rd3229;
	ld.global.v4.f32 	{%f5044, %f5045, %f5046, %f5047}, [%rd3230];
	st.shared.v4.f32 	[%r1628], {%f5044, %f5045, %f5046, %f5047};
	@%p1375 bra 	$L__BB3_1517;
	setp.gt.u32 	%p1376, %r1422, 31;
	add.s32 	%r1629, %r1628, %r1600;
	mul.wide.u32 	%rd3231, %r1421, 16;
	add.s64 	%rd3232, %rd520, %rd3231;
	ld.global.v4.f32 	{%f5048, %f5049, %f5050, %f5051}, [%rd3232];
	st.shared.v4.f32 	[%r1629], {%f5048, %f5049, %f5050, %f5051};
	@%p1376 bra 	$L__BB3_1517;
	setp.gt.u32 	%p1377, %r1423, 31;
	add.s32 	%r1630, %r1629, %r1600;
	mul.wide.u32 	%rd3233, %r1422, 16;
	add.s64 	%rd3234, %rd520, %rd3233;
	ld.global.v4.f32 	{%f5052, %f5053, %f5054, %f5055}, [%rd3234];
	st.shared.v4.f32 	[%r1630], {%f5052, %f5053, %f5054, %f5055};
	@%p1377 bra 	$L__BB3_1517;
	add.s32 	%r6071, %r1630, %r1600;
	mul.wide.u32 	%rd3235, %r1423, 16;
	add.s64 	%rd3236, %rd520, %rd3235;
	ld.global.v4.f32 	{%f5056, %f5057, %f5058, %f5059}, [%rd3236];
	st.shared.v4.f32 	[%r6071], {%f5056, %f5057, %f5058, %f5059};
$L__BB3_1517:
	setp.gt.u32 	%p1378, %r1307, 15;
	@%p1378 bra 	$L__BB3_1856;
	@%p858 bra 	$L__BB3_1551;
	ld.param.u32 	%r6295, [_Z61hand_gemm_kernel_blockmn_shared_l2_prefetch_splitK_transA_8x8ILi64ELi128ELi16ELi4ELi8EEviiiPfiS0_iS0_iff_param_6];
	setp.gt.u32 	%p1380, %r1295, 31;
	shl.b32 	%r6072, %r1307, 9;
	add.s32 	%r6073, %r1438, %r6072;
	mul.lo.s32 	%r6074, %r1307, %r6295;
	cvt.s64.s32 	%rd3237, %r6074;
	add.s64 	%rd3238, %rd488, %rd3237;
	shl.b64 	%rd3239, %rd3238, 2;
	add.s64 	%rd526, %rd489, %rd3239;
	shl.b32 	%r6075, %r3423, 4;
	add.s32 	%r1631, %r6073, %r6075;
	mul.wide.u32 	%rd3240, %r3423, 16;
	add.s64 	%rd527, %rd526, %rd3240;
	ld.global.v4.f32 	{%f5060, %f5061, %f5062, %f5063}, [%rd527];
	st.shared.v4.f32 	[%r1631], {%f5060, %f5061, %f5062, %f5063};
	@%p1380 bra 	$L__BB3_1551;
	setp.gt.u32 	%p1381, %r1296, 31;
	shl.b32 	%r1632, %r1293, 4;
	add.s32 	%r1633, %r1631, %r1632;
	mul.wide.s32 	%rd3241, %r1293, 16;
	add.s64 	%rd528, %rd527, %rd3241;
	ld.global.v4.f32 	{%f5064, %f5065, %f5066, %f5067}, [%rd528];
	st.shared.v4.f32 	[%r1633], {%f5064, %f5065, %f5066, %f5067};
	@%p1381 bra 	$L__BB3_1551;
	setp.gt.u32 	%p1382, %r1297, 31;
	add.s32 	%r1634, %r1633, %r1632;
	mul.wide.s32 	%rd3242, %r1293, 16;
	add.s64 	%rd529, %rd528, %rd3242;
	ld.global.v4.f32 	{%f5068, %f5069, %f5070, %f5071}, [%rd529];
	st.shared.v4.f32 	[%r1634], {%f5068, %f5069, %f5070, %f5071};
	@%p1382 bra 	$L__BB3_1551;
	setp.gt.u32 	%p1383, %r1396, 31;
	add.s32 	%r1635, %r1634, %r1632;
	mul.wide.s32 	%rd3243, %r1293, 16;
	add.s64 	%rd530, %rd529, %rd3243;
	ld.global.v4.f32 	{%f5072, %f5073, %f5074, %f5075}, [%rd530];
	st.shared.v4.f32 	[%r1635], {%f5072, %f5073, %f5074, %f5075};
	@%p1383 bra 	$L__BB3_1551;
	setp.gt.u32 	%p1384, %r1397, 31;
	add.s32 	%r1636, %r1635, %r1632;
	mul.wide.s32 	%rd3244, %r1293, 16;
	add.s64 	%rd531, %rd530, %rd3244;
	ld.global.v4.f32 	{%f5076, %f5077, %f5078, %f5079}, [%rd531];
	st.shared.v4.f32 	[%r1636], {%f5076, %f5077, %f5078, %f5079};
	@%p1384 bra 	$L__BB3_1551;
	setp.gt.u32 	%p1385, %r1398, 31;
	add.s32 	%r1637, %r1636, %r1632;
	mul.wide.s32 	%rd3245, %r1293, 16;
	add.s64 	%rd3246, %rd531, %rd3245;
	ld.global.v4.f32 	{%f5080, %f5081, %f5082, %f5083}, [%rd3246];
	st.shared.v4.f32 	[%r1637], {%f5080, %f5081, %f5082, %f5083};
	@%p1385 bra 	$L__BB3_1551;
	setp.gt.u32 	%p1386, %r1399, 31;
	add.s32 	%r1638, %r1637, %r1632;
	mul.wide.u32 	%rd3247, %r1398, 16;
	add.s64 	%rd3248, %rd526, %rd3247;
	ld.global.v4.f32 	{%f5084, %f5085, %f5086, %f5087}, [%rd3248];
	st.shared.v4.f32 	[%r1638], {%f5084, %f5085, %f5086, %f5087};
	@%p1386 bra 	$L__BB3_1551;
	setp.gt.u32 	%p1387, %r1400, 31;
	add.s32 	%r1639, %r1638, %r1632;
	mul.wide.u32 	%rd3249, %r1399, 16;
	add.s64 	%rd3250, %rd526, %rd3249;
	ld.global.v4.f32 	{%f5088, %f5089, %f5090, %f5091}, [%rd3250];
	st.shared.v4.f32 	[%r1639], {%f5088, %f5089, %f5090, %f5091};
	@%p1387 bra 	$L__BB3_1551;
	setp.gt.u32 	%p1388, %r1401, 31;
	add.s32 	%r1640, %r1639, %r1632;
	mul.wide.u32 	%rd3251, %r1400, 16;
	add.s64 	%rd3252, %rd526, %rd3251;
	ld.global.v4.f32 	{%f5092, %f5093, %f5094, %f5095}, [%rd3252];
	st.shared.v4.f32 	[%r1640], {%f5092, %f5093, %f5094, %f5095};
	@%p1388 bra 	$L__BB3_1551;
	setp.gt.u32 	%p1389, %r1402, 31;
	add.s32 	%r1641, %r1640, %r1632;
	mul.wide.u32 	%rd3253, %r1401, 16;
	add.s64 	%rd3254, %rd526, %rd3253;
	ld.global.v4.f32 	{%f5096, %f5097, %f5098, %f5099}, [%rd3254];
	st.shared.v4.f32 	[%r1641], {%f5096, %f5097, %f5098, %f5099};
	@%p1389 bra 	$L__BB3_1551;
	setp.gt.u32 	%p1390, %r1403, 31;
	add.s32 	%r1642, %r1641, %r1632;
	mul.wide.u32 	%rd3255, %r1402, 16;
	add.s64 	%rd3256, %rd526, %rd3255;
	ld.global.v4.f32 	{%f5100, %f5101, %f5102, %f5103}, [%rd3256];
	st.shared.v4.f32 	[%r1642], {%f5100, %f5101, %f5102, %f5103};
	@%p1390 bra 	$L__BB3_1551;
	setp.gt.u32 	%p1391, %r1404, 31;
	add.s32 	%r1643, %r1642, %r1632;
	mul.wide.u32 	%rd3257, %r1403, 16;
	add.s64 	%rd3258, %rd526, %rd3257;
	ld.global.v4.f32 	{%f5104, %f5105, %f5106, %f5107}, [%rd3258];
	st.shared.v4.f32 	[%r1643], {%f5104, %f5105, %f5106, %f5107};
	@%p1391 bra 	$L__BB3_1551;
	setp.gt.u32 	%p1392, %r1405, 31;
	add.s32 	%r1644, %r1643, %r1632;
	mul.wide.u32 	%rd3259, %r1404, 16;
	add.s64 	%rd3260, %rd526, %rd3259;
	ld.global.v4.f32 	{%f5108, %f5109, %f5110, %f5111}, [%rd3260];
	st.shared.v4.f32 	[%r1644], {%f5108, %f5109, %f5110, %f5111};
	@%p1392 bra 	$L__BB3_1551;
	setp.gt.u32 	%p1393, %r1406, 31;
	add.s32 	%r1645, %r1644, %r1632;
	mul.wide.u32 	%rd3261, %r1405, 16;
	add.s64 	%rd3262, %rd526, %rd3261;
	ld.global.v4.f32 	{%f5112, %f5113, %f5114, %f5115}, [%rd3262];
	st.shared.v4.f32 	[%r1645], {%f5112, %f5113, %f5114, %f5115};
	@%p1393 bra 	$L__BB3_1551;
	setp.gt.u32 	%p1394, %r1407, 31;
	add.s32 	%r1646, %r1645, %r1632;
	mul.wide.u32 	%rd3263, %r1406, 16;
	add.s64 	%rd3264, %rd526, %rd3263;
	ld.global.v4.f32 	{%f5116, %f5117, %f5118, %f5119}, [%rd3264];
	st.shared.v4.f32 	[%r1646], {%f5116, %f5117, %f5118, %f5119};
	@%p1394 bra 	$L__BB3_1551;
	setp.gt.u32 	%p1395, %r1408, 31;
	add.s32 	%r1647, %r1646, %r1632;
	mul.wide.u32 	%rd3265, %r1407, 16;
	add.s64 	%rd3266, %rd526, %rd3265;
	ld.global.v4.f32 	{%f5120, %f5121, %f5122, %f5123}, [%rd3266];
	st.shared.v4.f32 	[%r1647], {%f5120, %f5121, %f5122, %f5123};
	@%p1395 bra 	$L__BB3_1551;
	setp.gt.u32 	%p1396, %r1409, 31;
	add.s32 	%r1648, %r1647, %r1632;
	mul.wide.u32 	%rd3267, %r1408, 16;
	add.s64 	%rd3268, %rd526, %rd3267;
	ld.global.v4.f32 	{%f5124, %f5125, %f5126, %f5127}, [%rd3268];
	st.shared.v4.f32 	[%r1648], {%f5124, %f5125, %f5126, %f5127};
	@%p1396 bra 	$L__BB3_1551;
	setp.gt.u32 	%p1397, %r1410, 31;
	add.s32 	%r1649, %r1648, %r1632;
	mul.wide.u32 	%rd3269, %r1409, 16;
	add.s64 	%rd3270, %rd526, %rd3269;
	ld.global.v4.f32 	{%f5128, %f5129, %f5130, %f5131}, [%rd3270];
	st.shared.v4.f32 	[%r1649], {%f5128, %f5129, %f5130, %f5131};
	@%p1397 bra 	$L__BB3_1551;
	setp.gt.u32 	%p1398, %r1411, 31;
	add.s32 	%r1650, %r1649, %r1632;
	mul.wide.u32 	%rd3271, %r1410, 16;
	add.s64 	%rd3272, %rd526, %rd3271;
	ld.global.v4.f32 	{%f5132, %f5133, %f5134, %f5135}, [%rd3272];
	st.shared.v4.f32 	[%r1650], {%f5132, %f5133, %f5134, %f5135};
	@%p1398 bra 	$L__BB3_1551;
	setp.gt.u32 	%p1399, %r1412, 31;
	add.s32 	%r1651, %r1650, %r1632;
	mul.wide.u32 	%rd3273, %r1411, 16;
	add.s64 	%rd3274, %rd526, %rd3273;
	ld.global.v4.f32 	{%f5136, %f5137, %f5138, %f5139}, [%rd3274];
	st.shared.v4.f32 	[%r1651], {%f5136, %f5137, %f5138, %f5139};
	@%p1399 bra 	$L__BB3_1551;
	setp.gt.u32 	%p1400, %r1413, 31;
	add.s32 	%r1652, %r1651, %r1632;
	mul.wide.u32 	%rd3275, %r1412, 16;
	add.s64 	%rd3276, %rd526, %rd3275;
	ld.global.v4.f32 	{%f5140, %f5141, %f5142, %f5143}, [%rd3276];
	st.shared.v4.f32 	[%r1652], {%f5140, %f5141, %f5142, %f5143};
	@%p1400 bra 	$L__BB3_1551;
	setp.gt.u32 	%p1401, %r1414, 31;
	add.s32 	%r1653, %r1652, %r1632;
	mul.wide.u32 	%rd3277, %r1413, 16;
	add.s64 	%rd3278, %rd526, %rd3277;
	ld.global.v4.f32 	{%f5144, %f5145, %f5146, %f5147}, [%rd3278];
	st.shared.v4.f32 	[%r1653], {%f5144, %f5145, %f5146, %f5147};
	@%p1401 bra 	$L__BB3_1551;
	setp.gt.u32 	%p1402, %r1415, 31;
	add.s32 	%r1654, %r1653, %r1632;
	mul.wide.u32 	%rd3279, %r1414, 16;
	add.s64 	%rd3280, %rd526, %rd3279;
	ld.global.v4.f32 	{%f5148, %f5149, %f5150, %f5151}, [%rd3280];
	st.shared.v4.f32 	[%r1654], {%f5148, %f5149, %f5150, %f5151};
	@%p1402 bra 	$L__BB3_1551;
	setp.gt.u32 	%p1403, %r1416, 31;
	add.s32 	%r1655, %r1654, %r1632;
	mul.wide.u32 	%rd3281, %r1415, 16;
	add.s64 	%rd3282, %rd526, %rd3281;
	ld.global.v4.f32 	{%f5152, %f5153, %f5154, %f5155}, [%rd3282];
	st.shared.v4.f32 	[%r1655], {%f5152, %f5153, %f5154, %f5155};
	@%p1403 bra 	$L__BB3_1551;
	setp.gt.u32 	%p1404, %r1417, 31;
	add.s32 	%r1656, %r1655, %r1632;
	mul.wide.u32 	%rd3283, %r1416, 16;
	add.s64 	%rd3284, %rd526, %rd3283;
	ld.global.v4.f32 	{%f5156, %f5157, %f5158, %f5159}, [%rd3284];
	st.shared.v4.f32 	[%r1656], {%f5156, %f5157, %f5158, %f5159};
	@%p1404 bra 	$L__BB3_1551;
	setp.gt.u32 	%p1405, %r1418, 31;
	add.s32 	%r1657, %r1656, %r1632;
	mul.wide.u32 	%rd3285, %r1417, 16;
	add.s64 	%rd3286, %rd526, %rd3285;
	ld.global.v4.f32 	{%f5160, %f5161, %f5162, %f5163}, [%rd3286];
	st.shared.v4.f32 	[%r1657], {%f5160, %f5161, %f5162, %f5163};
	@%p1405 bra 	$L__BB3_1551;
	setp.gt.u32 	%p1406, %r1419, 31;
	add.s32 	%r1658, %r1657, %r1632;
	mul.wide.u32 	%rd3287, %r1418, 16;
	add.s64 	%rd3288, %rd526, %rd3287;
	ld.global.v4.f32 	{%f5164, %f5165, %f5166, %f5167}, [%rd3288];
	st.shared.v4.f32 	[%r1658], {%f5164, %f5165, %f5166, %f5167};
	@%p1406 bra 	$L__BB3_1551;
	setp.gt.u32 	%p1407, %r1420, 31;
	add.s32 	%r1659, %r1658, %r1632;
	mul.wide.u32 	%rd3289, %r1419, 16;
	add.s64 	%rd3290, %rd526, %rd3289;
	ld.global.v4.f32 	{%f5168, %f5169, %f5170, %f5171}, [%rd3290];
	st.shared.v4.f32 	[%r1659], {%f5168, %f5169, %f5170, %f5171};
	@%p1407 bra 	$L__BB3_1551;
	setp.gt.u32 	%p1408, %r1421, 31;
	add.s32 	%r1660, %r1659, %r1632;
	mul.wide.u32 	%rd3291, %r1420, 16;
	add.s64 	%rd3292, %rd526, %rd3291;
	ld.global.v4.f32 	{%f5172, %f5173, %f5174, %f5175}, [%rd3292];
	st.shared.v4.f32 	[%r1660], {%f5172, %f5173, %f5174, %f5175};
	@%p1408 bra 	$L__BB3_1551;
	setp.gt.u32 	%p1409, %r1422, 31;
	add.s32 	%r1661, %r1660, %r1632;
	mul.wide.u32 	%rd3293, %r1421, 16;
	add.s64 	%rd3294, %rd526, %rd3293;
	ld.global.v4.f32 	{%f5176, %f5177, %f5178, %f5179}, [%rd3294];
	st.shared.v4.f32 	[%r1661], {%f5176, %f5177, %f5178, %f5179};
	@%p1409 bra 	$L__BB3_1551;
	setp.gt.u32 	%p1410, %r1423, 31;
	add.s32 	%r1662, %r1661, %r1632;
	mul.wide.u32 	%rd3295, %r1422, 16;
	add.s64 	%rd3296, %rd526, %rd3295;
	ld.global.v4.f32 	{%f5180, %f5181, %f5182, %f5183}, [%rd3296];
	st.shared.v4.f32 	[%r1662], {%f5180, %f5181, %f5182, %f5183};
	@%p1410 bra 	$L__BB3_1551;
	add.s32 	%r6076, %r1662, %r1632;
	mul.wide.u32 	%rd3297, %r1423, 16;
	add.s64 	%rd3298, %rd526, %rd3297;
	ld.global.v4.f32 	{%f5184, %f5185, %f5186, %f5187}, [%rd3298];
	st.shared.v4.f32 	[%r6076], {%f5184, %f5185, %f5186, %f5187};
$L__BB3_1551:
	setp.gt.u32 	%p1411, %r1308, 15;
	@%p1411 bra 	$L__BB3_1856;
	@%p858 bra 	$L__BB3_1585;
	ld.param.u32 	%r6296, [_Z61hand_gemm_kernel_blockmn_shared_l2_prefetch_splitK_transA_8x8ILi64ELi128ELi16ELi4ELi8EEviiiPfiS0_iS0_iff_param_6];
	setp.gt.u32 	%p1413, %r1295, 31;
	shl.b32 	%r6077, %r1308, 9;
	add.s32 	%r6078, %r1438, %r6077;
	mul.lo.s32 	%r6079, %r1308, %r6296;
	cvt.s64.s32 	%rd3299, %r6079;
	add.s64 	%rd3300, %rd488, %rd3299;
	shl.b64 	%rd3301, %rd3300, 2;
	add.s64 	%rd532, %rd489, %rd3301;
	shl.b32 	%r6080, %r3423, 4;
	add.s32 	%r1663, %r6078, %r6080;
	mul.wide.u32 	%rd3302, %r3423, 16;
	add.s64 	%rd533, %rd532, %rd3302;
	ld.global.v4.f32 	{%f5188, %f5189, %f5190, %f5191}, [%rd533];
	st.shared.v4.f32 	[%r1663], {%f5188, %f5189, %f5190, %f5191};
	@%p1413 bra 	$L__BB3_1585;
	setp.gt.u32 	%p1414, %r1296, 31;
	shl.b32 	%r1664, %r1293, 4;
	add.s32 	%r1665, %r1663, %r1664;
	mul.wide.s32 	%rd3303, %r1293, 16;
	add.s64 	%rd534, %rd533, %rd3303;
	ld.global.v4.f32 	{%f5192, %f5193, %f5194, %f5195}, [%rd534];
	st.shared.v4.f32 	[%r1665], {%f5192, %f5193, %f5194, %f5195};
	@%p1414 bra 	$L__BB3_1585;
	setp.gt.u32 	%p1415, %r1297, 31;
	add.s32 	%r1666, %r1665, %r1664;
	mul.wide.s32 	%rd3304, %r1293, 16;
	add.s64 	%rd535, %rd534, %rd3304;
	ld.global.v4.f32 	{%f5196, %f5197, %f5198, %f5199}, [%rd535];
	st.shared.v4.f32 	[%r1666], {%f5196, %f5197, %f5198, %f5199};
	@%p1415 bra 	$L__BB3_1585;
	setp.gt.u32 	%p1416, %r1396, 31;
	add.s32 	%r1667, %r1666, %r1664;
	mul.wide.s32 	%rd3305, %r1293, 16;
	add.s64 	%rd536, %rd535, %rd3305;
	ld.global.v4.f32 	{%f5200, %f5201, %f5202, %f5203}, [%rd536];
	st.shared.v4.f32 	[%r1667], {%f5200, %f5201, %f5202, %f5203};
	@%p1416 bra 	$L__BB3_1585;
	setp.gt.u32 	%p1417, %r1397, 31;
	add.s32 	%r1668, %r1667, %r1664;
	mul.wide.s32 	%rd3306, %r1293, 16;
	add.s64 	%rd537, %rd536, %rd3306;
	ld.global.v4.f32 	{%f5204, %f5205, %f5206, %f5207}, [%rd537];
	st.shared.v4.f32 	[%r1668], {%f5204, %f5205, %f5206, %f5207};
	@%p1417 bra 	$L__BB3_1585;
	setp.gt.u32 	%p1418, %r1398, 31;
	add.s32 	%r1669, %r1668, %r1664;
	mul.wide.s32 	%rd3307, %r1293, 16;
	add.s64 	%rd3308, %rd537, %rd3307;
	ld.global.v4.f32 	{%f5208, %f5209, %f5210, %f5211}, [%rd3308];
	st.shared.v4.f32 	[%r1669], {%f5208, %f5209, %f5210, %f5211};
	@%p1418 bra 	$L__BB3_1585;
	setp.gt.u32 	%p1419, %r1399, 31;
	add.s32 	%r1670, %r1669, %r1664;
	mul.wide.u32 	%rd3309, %r1398, 16;
	add.s64 	%rd3310, %rd532, %rd3309;
	ld.global.v4.f32 	{%f5212, %f5213, %f5214, %f5215}, [%rd3310];
	st.shared.v4.f32 	[%r1670], {%f5212, %f5213, %f5214, %f5215};
	@%p1419 bra 	$L__BB3_1585;
	setp.gt.u32 	%p1420, %r1400, 31;
	add.s32 	%r1671, %r1670, %r1664;
	mul.wide.u32 	%rd3311, %r1399, 16;
	add.s64 	%rd3312, %rd532, %rd3311;
	ld.global.v4.f32 	{%f5216, %f5217, %f5218, %f5219}, [%rd3312];
	st.shared.v4.f32 	[%r1671], {%f5216, %f5217, %f5218, %f5219};
	@%p1420 bra 	$L__BB3_1585;
	setp.gt.u32 	%p1421, %r1401, 31;
	add.s32 	%r1672, %r1671, %r1664;
	mul.wide.u32 	%rd3313, %r1400, 16;
	add.s64 	%rd3314, %rd532, %rd3313;
	ld.global.v4.f32 	{%f5220, %f5221, %f5222, %f5223}, [%rd3314];
	st.shared.v4.f32 	[%r1672], {%f5220, %f5221, %f5222, %f5223};
	@%p1421 bra 	$L__BB3_1585;
	setp.gt.u32 	%p1422, %r1402, 31;
	add.s32 	%r1673, %r1672, %r1664;
	mul.wide.u32 	%rd3315, %r1401, 16;
	add.s64 	%rd3316, %rd532, %rd3315;
	ld.global.v4.f32 	{%f5224, %f5225, %f5226, %f5227}, [%rd3316];
	st.shared.v4.f32 	[%r1673], {%f5224, %f5225, %f5226, %f5227};
	@%p1422 bra 	$L__BB3_1585;
	setp.gt.u32 	%p1423, %r1403, 31;
	add.s32 	%r1674, %r1673, %r1664;
	mul.wide.u32 	%rd3317, %r1402, 16;
	add.s64 	%rd3318, %rd532, %rd3317;
	ld.global.v4.f32 	{%f5228, %f5229, %f5230, %f5231}, [%rd3318];
	st.shared.v4.f32 	[%r1674], {%f5228, %f5229, %f5230, %f5231};
	@%p1423 bra 	$L__BB3_1585;
	setp.gt.u32 	%p1424, %r1404, 31;
	add.s32 	%r1675, %r1674, %r1664;
	mul.wide.u32 	%rd3319, %r1403, 16;
	add.s64 	%rd3320, %rd532, %rd3319;
	ld.global.v4.f32 	{%f5232, %f5233, %f5234, %f5235}, [%rd3320];
	st.shared.v4.f32 	[%r1675], {%f5232, %f5233, %f5234, %f5235};
	@%p1424 bra 	$L__BB3_1585;
	setp.gt.u32 	%p1425, %r1405, 31;
	add.s32 	%r1676, %r1675, %r1664;
	mul.wide.u32 	%rd3321, %r1404, 16;
	add.s64 	%rd3322, %rd532, %rd3321;
	ld.global.v4.f32 	{%f5236, %f5237, %f5238, %f5239}, [%rd3322];
	st.shared.v4.f32 	[%r1676], {%f5236, %f5237, %f5238, %f5239};
	@%p1425 bra 	$L__BB3_1585;
	setp.gt.u32 	%p1426, %r1406, 31;
	add.s32 	%r1677, %r1676, %r1664;
	mul.wide.u32 	%rd3323, %r1405, 16;
	add.s64 	%rd3324, %rd532, %rd3323;
	ld.global.v4.f32 	{%f5240, %f5241, %f5242, %f5243}, [%rd3324];
	st.shared.v4.f32 	[%r1677], {%f5240, %f5241, %f5242, %f5243};
	@%p1426 bra 	$L__BB3_1585;
	setp.gt.u32 	%p1427, %r1407, 31;
	add.s32 	%r1678, %r1677, %r1664;
	mul.wide.u32 	%rd3325, %r1406, 16;
	add.s64 	%rd3326, %rd532, %rd3325;
	ld.global.v4.f32 	{%f5244, %f5245, %f5246, %f5247}, [%rd3326];
	st.shared.v4.f32 	[%r1678], {%f5244, %f5245, %f5246, %f5247};
	@%p1427 bra 	$L__BB3_1585;
	setp.gt.u32 	%p1428, %r1408, 31;
	add.s32 	%r1679, %r1678, %r1664;
	mul.wide.u32 	%rd3327, %r1407, 16;
	add.s64 	%rd3328, %rd532, %rd3327;
	ld.global.v4.f32 	{%f5248, %f5249, %f5250, %f5251}, [%rd3328];
	st.shared.v4.f32 	[%r1679], {%f5248, %f5249, %f5250, %f5251};
	@%p1428 bra 	$L__BB3_1585;
	setp.gt.u32 	%p1429, %r1409, 31;
	add.s32 	%r1680, %r1679, %r1664;
	mul.wide.u32 	%rd3329, %r1408, 16;
	add.s64 	%rd3330, %rd532, %rd3329;
	ld.global.v4.f32 	{%f5252, %f5253, %f5254, %f5255}, [%rd3330];
	st.shared.v4.f32 	[%r1680], {%f5252, %f5253, %f5254, %f5255};
	@%p1429 bra 	$L__BB3_1585;
	setp.gt.u32 	%p1430, %r1410, 31;
	add.s32 	%r1681, %r1680, %r1664;
	mul.wide.u32 	%rd3331, %r1409, 16;
	add.s64 	%rd3332, %rd532, %rd3331;
	ld.global.v4.f32 	{%f5256, %f5257, %f5258, %f5259}, [%rd3332];
	st.shared.v4.f32 	[%r1681], {%f5256, %f5257, %f5258, %f5259};
	@%p1430 bra 	$L__BB3_1585;
	setp.gt.u32 	%p1431, %r1411, 31;
	add.s32 	%r1682, %r1681, %r1664;
	mul.wide.u32 	%rd3333, %r1410, 16;
	add.s64 	%rd3334, %rd532, %rd3333;
	ld.global.v4.f32 	{%f5260, %f5261, %f5262, %f5263}, [%rd3334];
	st.shared.v4.f32 	[%r1682], {%f5260, %f5261, %f5262, %f5263};
	@%p1431 bra 	$L__BB3_1585;
	setp.gt.u32 	%p1432, %r1412, 31;
	add.s32 	%r1683, %r1682, %r1664;
	mul.wide.u32 	%rd3335, %r1411, 16;
	add.s64 	%rd3336, %rd532, %rd3335;
	ld.global.v4.f32 	{%f5264, %f5265, %f5266, %f5267}, [%rd3336];
	st.shared.v4.f32 	[%r1683], {%f5264, %f5265, %f5266, %f5267};
	@%p1432 bra 	$L__BB3_1585;
	setp.gt.u32 	%p1433, %r1413, 31;
	add.s32 	%r1684, %r1683, %r1664;
	mul.wide.u32 	%rd3337, %r1412, 16;
	add.s64 	%rd3338, %rd532, %rd3337;
	ld.global.v4.f32 	{%f5268, %f5269, %f5270, %f5271}, [%rd3338];
	st.shared.v4.f32 	[%r1684], {%f5268, %f5269, %f5270, %f5271};
	@%p1433 bra 	$L__BB3_1585;
	setp.gt.u32 	%p1434, %r1414, 31;
	add.s32 	%r1685, %r1684, %r1664;
	mul.wide.u32 	%rd3339, %r1413, 16;
	add.s64 	%rd3340, %rd532, %rd3339;
	ld.global.v4.f32 	{%f5272, %f5273, %f5274, %f5275}, [%rd3340];
	st.shared.v4.f32 	[%r1685], {%f5272, %f5273, %f5274, %f5275};
	@%p1434 bra 	$L__BB3_1585;
	setp.gt.u32 	%p1435, %r1415, 31;
	add.s32 	%r1686, %r1685, %r1664;
	mul.wide.u32 	%rd3341, %r1414, 16;
	add.s64 	%rd3342, %rd532, %rd3341;
	ld.global.v4.f32 	{%f5276, %f5277, %f5278, %f5279}, [%rd3342];
	st.shared.v4.f32 	[%r1686], {%f5276, %f5277, %f5278, %f5279};
	@%p1435 bra 	$L__BB3_1585;
	setp.gt.u32 	%p1436, %r1416, 31;
	add.s32 	%r1687, %r1686, %r1664;
	mul.wide.u32 	%rd3343, %r1415, 16;
	add.s64 	%rd3344, %rd532, %rd3343;
	ld.global.v4.f32 	{%f5280, %f5281, %f5282, %f5283}, [%rd3344];
	st.shared.v4.f32 	[%r1687], {%f5280, %f5281, %f5282, %f5283};
	@%p1436 bra 	$L__BB3_1585;
	setp.gt.u32 	%p1437, %r1417, 31;
	add.s32 	%r1688, %r1687, %r1664;
	mul.wide.u32 	%rd3345, %r1416, 16;
	add.s64 	%rd3346, %rd532, %rd3345;
	ld.global.v4.f32 	{%f5284, %f5285, %f5286, %f5287}, [%rd3346];
	st.shared.v4.f32 	[%r1688], {%f5284, %f5285, %f5286, %f5287};
	@%p1437 bra 	$L__BB3_1585;
	setp.gt.u32 	%p1438, %r1418, 31;
	add.s32 	%r1689, %r1688, %r1664;
	mul.wide.u32 	%rd3347, %r1417, 16;
	add.s64 	%rd3348, %rd532, %rd3347;
	ld.global.v4.f32 	{%f5288, %f5289, %f5290, %f5291}, [%rd3348];
	st.shared.v4.f32 	[%r1689], {%f5288, %f5289, %f5290, %f5291};
	@%p1438 bra 	$L__BB3_1585;
	setp.gt.u32 	%p1439, %r1419, 31;
	add.s32 	%r1690, %r1689, %r1664;
	mul.wide.u32 	%rd3349, %r1418, 16;
	add.s64 	%rd3350, %rd532, %rd3349;
	ld.global.v4.f32 	{%f5292, %f5293, %f5294, %f5295}, [%rd3350];
	st.shared.v4.f32 	[%r1690], {%f5292, %f5293, %f5294, %f5295};
	@%p1439 bra 	$L__BB3_1585;
	setp.gt.u32 	%p1440, %r1420, 31;
	add.s32 	%r1691, %r1690, %r1664;
	mul.wide.u32 	%rd3351, %r1419, 16;
	add.s64 	%rd3352, %rd532, %rd3351;
	ld.global.v4.f32 	{%f5296, %f5297, %f5298, %f5299}, [%rd3352];
	st.shared.v4.f32 	[%r1691], {%f5296, %f5297, %f5298, %f5299};
	@%p1440 bra 	$L__BB3_1585;
	setp.gt.u32 	%p1441, %r1421, 31;
	add.s32 	%r1692, %r1691, %r1664;
	mul.wide.u32 	%rd3353, %r1420, 16;
	add.s64 	%rd3354, %rd532, %rd3353;
	ld.global.v4.f32 	{%f5300, %f5301, %f5302, %f5303}, [%rd3354];
	st.shared.v4.f32 	[%r1692], {%f5300, %f5301, %f5302, %f5303};
	@%p1441 bra 	$L__BB3_1585;
	setp.gt.u32 	%p1442, %r1422, 31;
	add.s32 	%r1693, %r1692, %r1664;
	mul.wide.u32 	%rd3355, %r1421, 16;
	add.s64 	%rd3356, %rd532, %rd3355;
	ld.global.v4.f32 	{%f5304, %f5305, %f5306, %f5307}, [%rd3356];
	st.shared.v4.f32 	[%r1693], {%f5304, %f5305, %f5306, %f5307};
	@%p1442 bra 	$L__BB3_1585;
	setp.gt.u32 	%p1443, %r1423, 31;
	add.s32 	%r1694, %r1693, %r1664;
	mul.wide.u32 	%rd3357, %r1422, 16;
	add.s64 	%rd3358, %rd532, %rd3357;
	ld.global.v4.f32 	{%f5308, %f5309, %f5310, %f5311}, [%rd3358];
	st.shared.v4.f32 	[%r1694], {%f5308, %f5309, %f5310, %f5311};
	@%p1443 bra 	$L__BB3_1585;
	add.s32 	%r6081, %r1694, %r1664;
	mul.wide.u32 	%rd3359, %r1423, 16;
	add.s64 	%rd3360, %rd532, %rd3359;
	ld.global.v4.f32 	{%f5312, %f5313, %f5314, %f5315}, [%rd3360];
	st.shared.v4.f32 	[%r6081], {%f5312, %f5313, %f5314, %f5315};
$L__BB3_1585:
	setp.gt.u32 	%p1444, %r1312, 15;
	@%p1444 bra 	$L__BB3_1856;
	@%p858 bra 	$L__BB3_1619;
	ld.param.u32 	%r6297, [_Z61hand_gemm_kernel_blockmn_shared_l2_prefetch_splitK_transA_8x8ILi64ELi128ELi16ELi4ELi8EEviiiPfiS0_iS0_iff_param_6];
	setp.gt.u32 	%p1446, %r1295, 31;
	shl.b32 	%r6082, %r1312, 9;
	add.s32 	%r6083, %r1438, %r6082;
	mul.lo.s32 	%r6084, %r1312, %r6297;
	cvt.s64.s32 	%rd3361, %r6084;
	add.s64 	%rd3362, %rd488, %rd3361;
	shl.b64 	%rd3363, %rd3362, 2;
	add.s64 	%rd538, %rd489, %rd3363;
	shl.b32 	%r6085, %r3423, 4;
	add.s32 	%r1695, %r6083, %r6085;
	mul.wide.u32 	%rd3364, %r3423, 16;
	add.s64 	%rd539, %rd538, %rd3364;
	ld.global.v4.f32 	{%f5316, %f5317, %f5318, %f5319}, [%rd539];
	st.shared.v4.f32 	[%r1695], {%f5316, %f5317, %f5318, %f5319};
	@%p1446 bra 	$L__BB3_1619;
	setp.gt.u32 	%p1447, %r1296, 31;
	shl.b32 	%r1696, %r1293, 4;
	add.s32 	%r1697, %r1695, %r1696;
	mul.wide.s32 	%rd3365, %r1293, 16;
	add.s64 	%rd540, %rd539, %rd3365;
	ld.global.v4.f32 	{%f5320, %f5321, %f5322, %f5323}, [%rd540];
	st.shared.v4.f32 	[%r1697], {%f5320, %f5321, %f5322, %f5323};
	@%p1447 bra 	$L__BB3_1619;
	setp.gt.u32 	%p1448, %r1297, 31;
	add.s32 	%r1698, %r1697, %r1696;
	mul.wide.s32 	%rd3366, %r1293, 16;
	add.s64 	%rd541, %rd540, %rd3366;
	ld.global.v4.f32 	{%f5324, %f5325, %f5326, %f5327}, [%rd541];
	st.shared.v4.f32 	[%r1698], {%f5324, %f5325, %f5326, %f5327};
	@%p1448 bra 	$L__BB3_1619;
	setp.gt.u32 	%p1449, %r1396, 31;
	add.s32 	%r1699, %r1698, %r1696;
	mul.wide.s32 	%rd3367, %r1293, 16;
	add.s64 	%rd542, %rd541, %rd3367;
	ld.global.v4.f32 	{%f5328, %f5329, %f5330, %f5331}, [%rd542];
	st.shared.v4.f32 	[%r1699], {%f5328, %f5329, %f5330, %f5331};
	@%p1449 bra 	$L__BB3_1619;
	setp.gt.u32 	%p1450, %r1397, 31;
	add.s32 	%r1700, %r1699, %r1696;
	mul.wide.s32 	%rd3368, %r1293, 16;
	add.s64 	%rd543, %rd542, %rd3368;
	ld.global.v4.f32 	{%f5332, %f5333, %f5334, %f5335}, [%rd543];
	st.shared.v4.f32 	[%r1700], {%f5332, %f5333, %f5334, %f5335};
	@%p1450 bra 	$L__BB3_1619;
	setp.gt.u32 	%p1451, %r1398, 31;
	add.s32 	%r1701, %r1700, %r1696;
	mul.wide.s32 	%rd3369, %r1293, 16;
	add.s64 	%rd3370, %rd543, %rd3369;
	ld.global.v4.f32 	{%f5336, %f5337, %f5338, %f5339}, [%rd3370];
	st.shared.v4.f32 	[%r1701], {%f5336, %f5337, %f5338, %f5339};
	@%p1451 bra 	$L__BB3_1619;
	setp.gt.u32 	%p1452, %r1399, 31;
	add.s32 	%r1702, %r1701, %r1696;
	mul.wide.u32 	%rd3371, %r1398, 16;
	add.s64 	%rd3372, %rd538, %rd3371;
	ld.global.v4.f32 	{%f5340, %f5341, %f5342, %f5343}, [%rd3372];
	st.shared.v4.f32 	[%r1702], {%f5340, %f5341, %f5342, %f5343};
	@%p1452 bra 	$L__BB3_1619;
	setp.gt.u32 	%p1453, %r1400, 31;
	add.s32 	%r1703, %r1702, %r1696;
	mul.wide.u32 	%rd3373, %r1399, 16;
	add.s64 	%rd3374, %rd538, %rd3373;
	ld.global.v4.f32 	{%f5344, %f5345, %f5346, %f5347}, [%rd3374];
	st.shared.v4.f32 	[%r1703], {%f5344, %f5345, %f5346, %f5347};
	@%p1453 bra 	$L__BB3_1619;
	setp.gt.u32 	%p1454, %r1401, 31;
	add.s32 	%r1704, %r1703, %r1696;
	mul.wide.u32 	%rd3375, %r1400, 16;
	add.s64 	%rd3376, %rd538, %rd3375;
	ld.global.v4.f32 	{%f5348, %f5349, %f5350, %f5351}, [%rd3376];
	st.shared.v4.f32 	[%r1704], {%f5348, %f5349, %f5350, %f5351};
	@%p1454 bra 	$L__BB3_1619;
	setp.gt.u32 	%p1455, %r1402, 31;
	add.s32 	%r1705, %r1704, %r1696;
	mul.wide.u32 	%rd3377, %r1401, 16;
	add.s64 	%rd3378, %rd538, %rd3377;
	ld.global.v4.f32 	{%f5352, %f5353, %f5354, %f5355}, [%rd3378];
	st.shared.v4.f32 	[%r1705], {%f5352, %f5353, %f5354, %f5355};
	@%p1455 bra 	$L__BB3_1619;
	setp.gt.u32 	%p1456, %r1403, 31;
	add.s32 	%r1706, %r1705, %r1696;
	mul.wide.u32 	%rd3379, %r1402, 16;
	add.s64 	%rd3380, %rd538, %rd3379;
	ld.global.v4.f32 	{%f5356, %f5357, %f5358, %f5359}, [%rd3380];
	st.shared.v4.f32 	[%r1706], {%f5356, %f5357, %f5358, %f5359};
	@%p1456 bra 	$L__BB3_1619;
	setp.gt.u32 	%p1457, %r1404, 31;
	add.s32 	%r1707, %r1706, %r1696;
	mul.wide.u32 	%rd3381, %r1403, 16;
	add.s64 	%rd3382, %rd538, %rd3381;
	ld.global.v4.f32 	{%f5360, %f5361, %f5362, %f5363}, [%rd3382];
	st.shared.v4.f32 	[%r1707], {%f5360, %f5361, %f5362, %f5363};
	@%p1457 bra 	$L__BB3_1619;
	setp.gt.u32 	%p1458, %r1405, 31;
	add.s32 	%r1708, %r1707, %r1696;
	mul.wide.u32 	%rd3383, %r1404, 16;
	add.s64 	%rd3384, %rd538, %rd3383;
	ld.global.v4.f32 	{%f5364, %f5365, %f5366, %f5367}, [%rd3384];
	st.shared.v4.f32 	[%r1708], {%f5364, %f5365, %f5366, %f5367};
	@%p1458 bra 	$L__BB3_1619;
	setp.gt.u32 	%p1459, %r1406, 31;
	add.s32 	%r1709, %r1708, %r1696;
	mul.wide.u32 	%rd3385, %r1405, 16;
	add.s64 	%rd3386, %rd538, %rd3385;
	ld.global.v4.f32 	{%f5368, %f5369, %f5370, %f5371}, [%rd3386];
	st.shared.v4.f32 	[%r1709], {%f5368, %f5369, %f5370, %f5371};
	@%p1459 bra 	$L__BB3_1619;
	setp.gt.u32 	%p1460, %r1407, 31;
	add.s32 	%r1710, %r1709, %r1696;
	mul.wide.u32 	%rd3387, %r1406, 16;
	add.s64 	%rd3388, %rd538, %rd3387;
	ld.global.v4.f32 	{%f5372, %f5373, %f5374, %f5375}, [%rd3388];
	st.shared.v4.f32 	[%r1710], {%f5372, %f5373, %f5374, %f5375};
	@%p1460 bra 	$L__BB3_1619;
	setp.gt.u32 	%p1461, %r1408, 31;
	add.s32 	%r1711, %r1710, %r1696;
	mul.wide.u32 	%rd3389, %r1407, 16;
	add.s64 	%rd3390, %rd538, %rd3389;
	ld.global.v4.f32 	{%f5376, %f5377, %f5378, %f5379}, [%rd3390];
	st.shared.v4.f32 	[%r1711], {%f5376, %f5377, %f5378, %f5379};
	@%p1461 bra 	$L__BB3_1619;
	setp.gt.u32 	%p1462, %r1409, 31;
	add.s32 	%r1712, %r1711, %r1696;
	mul.wide.u32 	%rd3391, %r1408, 16;
	add.s64 	%rd3392, %rd538, %rd3391;
	ld.global.v4.f32 	{%f5380, %f5381, %f5382, %f5383}, [%rd3392];
	st.shared.v4.f32 	[%r1712], {%f5380, %f5381, %f5382, %f5383};
	@%p1462 bra 	$L__BB3_1619;
	setp.gt.u32 	%p1463, %r1410, 31;
	add.s32 	%r1713, %r1712, %r1696;
	mul.wide.u32 	%rd3393, %r1409, 16;
	add.s64 	%rd3394, %rd538, %rd3393;
	ld.global.v4.f32 	{%f5384, %f5385, %f5386, %f5387}, [%rd3394];
	st.shared.v4.f32 	[%r1713], {%f5384, %f5385, %f5386, %f5387};
	@%p1463 bra 	$L__BB3_1619;
	setp.gt.u32 	%p1464, %r1411, 31;
	add.s32 	%r1714, %r1713, %r1696;
	mul.wide.u32 	%rd3395, %r1410, 16;
	add.s64 	%rd3396, %rd538, %rd3395;
	ld.global.v4.f32 	{%f5388, %f5389, %f5390, %f5391}, [%rd3396];
	st.shared.v4.f32 	[%r1714], {%f5388, %f5389, %f5390, %f5391};
	@%p1464 bra 	$L__BB3_1619;
	setp.gt.u32 	%p1465, %r1412, 31;
	add.s32 	%r1715, %r1714, %r1696;
	mul.wide.u32 	%rd3397, %r1411, 16;
	add.s64 	%rd3398, %rd538, %rd3397;
	ld.global.v4.f32 	{%f5392, %f5393, %f5394, %f5395}, [%rd3398];
	st.shared.v4.f32 	[%r1715], {%f5392, %f5393, %f5394, %f5395};
	@%p1465 bra 	$L__BB3_1619;
	setp.gt.u32 	%p1466, %r1413, 31;
	add.s32 	%r1716, %r1715, %r1696;
	mul.wide.u32 	%rd3399, %r1412, 16;
	add.s64 	%rd3400, %rd538, %rd3399;
	ld.global.v4.f32 	{%f5396, %f5397, %f5398, %f5399}, [%rd3400];
	st.shared.v4.f32 	[%r1716], {%f5396, %f5397, %f5398, %f5399};
	@%p1466 bra 	$L__BB3_1619;
	setp.gt.u32 	%p1467, %r1414, 31;
	add.s32 	%r1717, %r1716, %r1696;
	mul.wide.u32 	%rd3401, %r1413, 16;
	add.s64 	%rd3402, %rd538, %rd3401;
	ld.global.v4.f32 	{%f5400, %f5401, %f5402, %f5403}, [%rd3402];
	st.shared.v4.f32 	[%r1717], {%f5400, %f5401, %f5402, %f5403};
	@%p1467 bra 	$L__BB3_1619;
	setp.gt.u32 	%p1468, %r1415, 31;
	add.s32 	%r1718, %r1717, %r1696;
	mul.wide.u32 	%rd3403, %r1414, 16;
	add.s64 	%rd3404, %rd538, %rd3403;
	ld.global.v4.f32 	{%f5404, %f5405, %f5406, %f5407}, [%rd3404];
	st.shared.v4.f32 	[%r1718], {%f5404, %f5405, %f5406, %f5407};
	@%p1468 bra 	$L__BB3_1619;
	setp.gt.u32 	%p1469, %r1416, 31;
	add.s32 	%r1719, %r1718, %r1696;
	mul.wide.u32 	%rd3405, %r1415, 16;
	add.s64 	%rd3406, %rd538, %rd3405;
	ld.global.v4.f32 	{%f5408, %f5409, %f5410, %f5411}, [%rd3406];
	st.shared.v4.f32 	[%r1719], {%f5408, %f5409, %f5410, %f5411};
	@%p1469 bra 	$L__BB3_1619;
	setp.gt.u32 	%p1470, %r1417, 31;
	add.s32 	%r1720, %r1719, %r1696;
	mul.wide.u32 	%rd3407, %r1416, 16;
	add.s64 	%rd3408, %rd538, %rd3407;
	ld.global.v4.f32 	{%f5412, %f5413, %f5414, %f5415}, [%rd3408];
	st.shared.v4.f32 	[%r1720], {%f5412, %f5413, %f5414, %f5415};
	@%p1470 bra 	$L__BB3_1619;
	setp.gt.u32 	%p1471, %r1418, 31;
	add.s32 	%r1721, %r1720, %r1696;
	mul.wide.u32 	%rd3409, %r1417, 16;
	add.s64 	%rd3410, %rd538, %rd3409;
	ld.global.v4.f32 	{%f5416, %f5417, %f5418, %f5419}, [%rd3410];
	st.shared.v4.f32 	[%r1721], {%f5416, %f5417, %f5418, %f5419};
	@%p1471 bra 	$L__BB3_1619;
	setp.gt.u32 	%p1472, %r1419, 31;
	add.s32 	%r1722, %r1721, %r1696;
	mul.wide.u32 	%rd3411, %r1418, 16;
	add.s64 	%rd3412, %rd538, %rd3411;
	ld.global.v4.f32 	{%f5420, %f5421, %f5422, %f5423}, [%rd3412];
	st.shared.v4.f32 	[%r1722], {%f5420, %f5421, %f5422, %f5423};
	@%p1472 bra 	$L__BB3_1619;
	setp.gt.u32 	%p1473, %r1420, 31;
	add.s32 	%r1723, %r1722, %r1696;
	mul.wide.u32 	%rd3413, %r1419, 16;
	add.s64 	%rd3414, %rd538, %rd3413;
	ld.global.v4.f32 	{%f5424, %f5425, %f5426, %f5427}, [%rd3414];
	st.shared.v4.f32 	[%r1723], {%f5424, %f5425, %f5426, %f5427};
	@%p1473 bra 	$L__BB3_1619;
	setp.gt.u32 	%p1474, %r1421, 31;
	add.s32 	%r1724, %r1723, %r1696;
	mul.wide.u32 	%rd3415, %r1420, 16;
	add.s64 	%rd3416, %rd538, %rd3415;
	ld.global.v4.f32 	{%f5428, %f5429, %f5430, %f5431}, [%rd3416];
	st.shared.v4.f32 	[%r1724], {%f5428, %f5429, %f5430, %f5431};
	@%p1474 bra 	$L__BB3_1619;
	setp.gt.u32 	%p1475, %r1422, 31;
	add.s32 	%r1725, %r1724, %r1696;
	mul.wide.u32 	%rd3417, %r1421, 16;
	add.s64 	%rd3418, %rd538, %rd3417;
	ld.global.v4.f32 	{%f5432, %f5433, %f5434, %f5435}, [%rd3418];
	st.shared.v4.f32 	[%r1725], {%f5432, %f5433, %f5434, %f5435};
	@%p1475 bra 	$L__BB3_1619;
	setp.gt.u32 	%p1476, %r1423, 31;
	add.s32 	%r1726, %r1725, %r1696;
	mul.wide.u32 	%rd3419, %r1422, 16;
	add.s64 	%rd3420, %rd538, %rd3419;
	ld.global.v4.f32 	{%f5436, %f5437, %f5438, %f5439}, [%rd3420];
	st.shared.v4.f32 	[%r1726], {%f5436, %f5437, %f5438, %f5439};
	@%p1476 bra 	$L__BB3_1619;
	add.s32 	%r6086, %r1726, %r1696;
	mul.wide.u32 	%rd3421, %r1423, 16;
	add.s64 	%rd3422, %rd538, %rd3421;
	ld.global.v4.f32 	{%f5440, %f5441, %f5442, %f5443}, [%rd3422];
	st.shared.v4.f32 	[%r6086], {%f5440, %f5441, %f5442, %f5443};
$L__BB3_1619:
	setp.gt.u32 	%p1477, %r1317, 15;
	@%p1477 bra 	$L__BB3_1856;
	@%p858 bra 	$L__BB3_1653;
	ld.param.u32 	%r6298, [_Z61hand_gemm_kernel_blockmn_shared_l2_prefetch_splitK_transA_8x8ILi64ELi128ELi16ELi4ELi8EEviiiPfiS0_iS0_iff_param_6];
	setp.gt.u32 	%p1479, %r1295, 31;
	shl.b32 	%r6087, %r1317, 9;
	add.s32 	%r6088, %r1438, %r6087;
	mul.lo.s32 	%r6089, %r1317, %r6298;
	cvt.s64.s32 	%rd3423, %r6089;
	add.s64 	%rd3424, %rd488, %rd3423;
	shl.b64 	%rd3425, %rd3424, 2;
	add.s64 	%rd544, %rd489, %rd3425;
	shl.b32 	%r6090, %r3423, 4;
	add.s32 	%r1727, %r6088, %r6090;
	mul.wide.u32 	%rd3426, %r3423, 16;
	add.s64 	%rd545, %rd544, %rd3426;
	ld.global.v4.f32 	{%f5444, %f5445, %f5446, %f5447}, [%rd545];
	st.shared.v4.f32 	[%r1727], {%f5444, %f5445, %f5446, %f5447};
	@%p1479 bra 	$L__BB3_1653;
	setp.gt.u32 	%p1480, %r1296, 31;
	shl.b32 	%r1728, %r1293, 4;
	add.s32 	%r1729, %r1727, %r1728;
	mul.wide.s32 	%rd3427, %r1293, 16;
	add.s64 	%rd546, %rd545, %rd3427;
	ld.global.v4.f32 	{%f5448, %f5449, %f5450, %f5451}, [%rd546];
	st.shared.v4.f32 	[%r1729], {%f5448, %f5449, %f5450, %f5451};
	@%p1480 bra 	$L__BB3_1653;
	setp.gt.u32 	%p1481, %r1297, 31;
	add.s32 	%r1730, %r1729, %r1728;
	mul.wide.s32 	%rd3428, %r1293, 16;
	add.s64 	%rd547, %rd546, %rd3428;
	ld.global.v4.f32 	{%f5452, %f5453, %f5454, %f5455}, [%rd547];
	st.shared.v4.f32 	[%r1730], {%f5452, %f5453, %f5454, %f5455};
	@%p1481 bra 	$L__BB3_1653;
	setp.gt.u32 	%p1482, %r1396, 31;
	add.s32 	%r1731, %r1730, %r1728;
	mul.wide.s32 	%rd3429, %r1293, 16;
	add.s64 	%rd548, %rd547, %rd3429;
	ld.global.v4.f32 	{%f5456, %f5457, %f5458, %f5459}, [%rd548];
	st.shared.v4.f32 	[%r1731], {%f5456, %f5457, %f5458, %f5459};
	@%p1482 bra 	$L__BB3_1653;
	setp.gt.u32 	%p1483, %r1397, 31;
	add.s32 	%r1732, %r1731, %r1728;
	mul.wide.s32 	%rd3430, %r1293, 16;
	add.s64 	%rd549, %rd548, %rd3430;
	ld.global.v4.f32 	{%f5460, %f5461, %f5462, %f5463}, [%rd549];
	st.shared.v4.f32 	[%r1732], {%f5460, %f5461, %f5462, %f5463};
	@%p1483 bra 	$L__BB3_1653;
	setp.gt.u32 	%p1484, %r1398, 31;
	add.s32 	%r1733, %r1732, %r1728;
	mul.wide.s32 	%rd3431, %r1293, 16;
	add.s64 	%rd3432, %rd549, %rd3431;
	ld.global.v4.f32 	{%f5464, %f5465, %f5466, %f5467}, [%rd3432];
	st.shared.v4.f32 	[%r1733], {%f5464, %f5465, %f5466, %f5467};
	@%p1484 bra 	$L__BB3_1653;
	setp.gt.u32 	%p1485, %r1399, 31;
	add.s32 	%r1734, %r1733, %r1728;
	mul.wide.u32 	%rd3433, %r1398, 16;
	add.s64 	%rd3434, %rd544, %rd3433;
	ld.global.v4.f32 	{%f5468, %f5469, %f5470, %f5471}, [%rd3434];
	st.shared.v4.f32 	[%r1734], {%f5468, %f5469, %f5470, %f5471};
	@%p1485 bra 	$L__BB3_1653;
	setp.gt.u32 	%p1486, %r1400, 31;
	add.s32 	%r1735, %r1734, %r1728;
	mul.wide.u32 	%rd3435, %r1399, 16;
	add.s64 	%rd3436, %rd544, %rd3435;
	ld.global.v4.f32 	{%f5472, %f5473, %f5474, %f5475}, [%rd3436];
	st.shared.v4.f32 	[%r1735], {%f5472, %f5473, %f5474, %f5475};
	@%p1486 bra 	$L__BB3_1653;
	setp.gt.u32 	%p1487, %r1401, 31;
	add.s32 	%r1736, %r1735, %r1728;
	mul.wide.u32 	%rd3437, %r1400, 16;
	add.s64 	%rd3438, %rd544, %rd3437;
	ld.global.v4.f32 	{%f5476, %f5477, %f5478, %f5479}, [%rd3438];
	st.shared.v4.f32 	[%r1736], {%f5476, %f5477, %f5478, %f5479};
	@%p1487 bra 	$L__BB3_1653;
	setp.gt.u32 	%p1488, %r1402, 31;
	add.s32 	%r1737, %r1736, %r1728;
	mul.wide.u32 	%rd3439, %r1401, 16;
	add.s64 	%rd3440, %rd544, %rd3439;
	ld.global.v4.f32 	{%f5480, %f5481, %f5482, %f5483}, [%rd3440];
	st.shared.v4.f32 	[%r1737], {%f5480, %f5481, %f5482, %f5483};
	@%p1488 bra 	$L__BB3_1653;
	setp.gt.u32 	%p1489, %r1403, 31;
	add.s32 	%r1738, %r1737, %r1728;
	mul.wide.u32 	%rd3441, %r1402, 16;
	add.s64 	%rd3442, %rd544, %rd3441;
	ld.global.v4.f32 	{%f5484, %f5485, %f5486, %f5487}, [%rd3442];
	st.shared.v4.f32 	[%r1738], {%f5484, %f5485, %f5486, %f5487};
	@%p1489 bra 	$L__BB3_1653;
	setp.gt.u32 	%p1490, %r1404, 31;
	add.s32 	%r1739, %r1738, %r1728;
	mul.wide.u32 	%rd3443, %r1403, 16;
	add.s64 	%rd3444, %rd544, %rd3443;
	ld.global.v4.f32 	{%f5488, %f5489, %f5490, %f5491}, [%rd3444];
	st.shared.v4.f32 	[%r1739], {%f5488, %f5489, %f5490, %f5491};
	@%p1490 bra 	$L__BB3_1653;
	setp.gt.u32 	%p1491, %r1405, 31;
	add.s32 	%r1740, %r1739, %r1728;
	mul.wide.u32 	%rd3445, %r1404, 16;
	add.s64 	%rd3446, %rd544, %rd3445;
	ld.global.v4.f32 	{%f5492, %f5493, %f5494, %f5495}, [%rd3446];
	st.shared.v4.f32 	[%r1740], {%f5492, %f5493, %f5494, %f5495};
	@%p1491 bra 	$L__BB3_1653;
	setp.gt.u32 	%p1492, %r1406, 31;
	add.s32 	%r1741, %r1740, %r1728;
	mul.wide.u32 	%rd3447, %r1405, 16;
	add.s64 	%rd3448, %rd544, %rd3447;
	ld.global.v4.f32 	{%f5496, %f5497, %f5498, %f5499}, [%rd3448];
	st.shared.v4.f32 	[%r1741], {%f5496, %f5497, %f5498, %f5499};
	@%p1492 bra 	$L__BB3_1653;
	setp.gt.u32 	%p1493, %r1407, 31;
	add.s32 	%r1742, %r1741, %r1728;
	mul.wide.u32 	%rd3449, %r1406, 16;
	add.s64 	%rd3450, %rd544, %rd3449;
	ld.global.v4.f32 	{%f5500, %f5501, %f5502, %f5503}, [%rd3450];
	st.shared.v4.f32 	[%r1742], {%f5500, %f5501, %f5502, %f5503};
	@%p1493 bra 	$L__BB3_1653;
	setp.gt.u32 	%p1494, %r1408, 31;
	add.s32 	%r1743, %r1742, %r1728;
	mul.wide.u32 	%rd3451, %r1407, 16;
	add.s64 	%rd3452, %rd544, %rd3451;
	ld.global.v4.f32 	{%f5504, %f5505, %f5506, %f5507}, [%rd3452];
	st.shared.v4.f32 	[%r1743], {%f5504, %f5505, %f5506, %f5507};
	@%p1494 bra 	$L__BB3_1653;
	setp.gt.u32 	%p1495, %r1409, 31;
	add.s32 	%r1744, %r1743, %r1728;
	mul.wide.u32 	%rd3453, %r1408, 16;
	add.s64 	%rd3454, %rd544, %rd3453;
	ld.global.v4.f32 	{%f5508, %f5509, %f5510, %f5511}, [%rd3454];
	st.shared.v4.f32 	[%r1744], {%f5508, %f5509, %f5510, %f5511};
	@%p1495 bra 	$L__BB3_1653;
	setp.gt.u32 	%p1496, %r1410, 31;
	add.s32 	%r1745, %r1744, %r1728;
	mul.wide.u32 	%rd3455, %r1409, 16;
	add.s64 	%rd3456, %rd544, %rd3455;
	ld.global.v4.f32 	{%f5512, %f5513, %f5514, %f5515}, [%rd3456];
	st.shared.v4.f32 	[%r1745], {%f5512, %f5513, %f5514, %f5515};
	@%p1496 bra 	$L__BB3_1653;
	setp.gt.u32 	%p1497, %r1411, 31;
	add.s32 	%r1746, %r1745, %r1728;
	mul.wide.u32 	%rd3457, %r1410, 16;
	add.s64 	%rd3458, %rd544, %rd3457;
	ld.global.v4.f32 	{%f5516, %f5517, %f5518, %f5519}, [%rd3458];
	st.shared.v4.f32 	[%r1746], {%f5516, %f5517, %f5518, %f5519};
	@%p1497 bra 	$L__BB3_1653;
	setp.gt.u32 	%p1498, %r1412, 31;
	add.s32 	%r1747, %r1746, %r1728;
	mul.wide.u32 	%rd3459, %r1411, 16;
	add.s64 	%rd3460, %rd544, %rd3459;
	ld.global.v4.f32 	{%f5520, %f5521, %f5522, %f5523}, [%rd3460];
	st.shared.v4.f32 	[%r1747], {%f5520, %f5521, %f5522, %f5523};
	@%p1498 bra 	$L__BB3_1653;
	setp.gt.u32 	%p1499, %r1413, 31;
	add.s32 	%r1748, %r1747, %r1728;
	mul.wide.u32 	%rd3461, %r1412, 16;
	add.s64 	%rd3462, %rd544, %rd3461;
	ld.global.v4.f32 	{%f5524, %f5525, %f5526, %f5527}, [%rd3462];
	st.shared.v4.f32 	[%r1748], {%f5524, %f5525, %f5526, %f5527};
	@%p1499 bra 	$L__BB3_1653;
	setp.gt.u32 	%p1500, %r1414, 31;
	add.s32 	%r1749, %r1748, %r1728;
	mul.wide.u32 	%rd3463, %r1413, 16;
	add.s64 	%rd3464, %rd544, %rd3463;
	ld.global.v4.f32 	{%f5528, %f5529, %f5530, %f5531}, [%rd3464];
	st.shared.v4.f32 	[%r1749], {%f5528, %f5529, %f5530, %f5531};
	@%p1500 bra 	$L__BB3_1653;
	setp.gt.u32 	%p1501, %r1415, 31;
	add.s32 	%r1750, %r1749, %r1728;
	mul.wide.u32 	%rd3465, %r1414, 16;
	add.s64 	%rd3466, %rd544, %rd3465;
	ld.global.v4.f32 	{%f5532, %f5533, %f5534, %f5535}, [%rd3466];
	st.shared.v4.f32 	[%r1750], {%f5532, %f5533, %f5534, %f5535};
	@%p1501 bra 	$L__BB3_1653;
	setp.gt.u32 	%p1502, %r1416, 31;
	add.s32 	%r1751, %r1750, %r1728;
	mul.wide.u32 	%rd3467, %r1415, 16;
	add.s64 	%rd3468, %rd544, %rd3467;
	ld.global.v4.f32 	{%f5536, %f5537, %f5538, %f5539}, [%rd3468];
	st.shared.v4.f32 	[%r1751], {%f5536, %f5537, %f5538, %f5539};
	@%p1502 bra 	$L__BB3_1653;
	setp.gt.u32 	%p1503, %r1417, 31;
	add.s32 	%r1752, %r1751, %r1728;
	mul.wide.u32 	%rd3469, %r1416, 16;
	add.s64 	%rd3470, %rd544, %rd3469;
	ld.global.v4.f32 	{%f5540, %f5541, %f5542, %f5543}, [%rd3470];
	st.shared.v4.f32 	[%r1752], {%f5540, %f5541, %f5542, %f5543};
	@%p1503 bra 	$L__BB3_1653;
	setp.gt.u32 	%p1504, %r1418, 31;
	add.s32 	%r1753, %r1752, %r1728;
	mul.wide.u32 	%rd3471, %r1417, 16;
	add.s64 	%rd3472, %rd544, %rd3471;
	ld.global.v4.f32 	{%f5544, %f5545, %f5546, %f5547}, [%rd3472];
	st.shared.v4.f32 	[%r1753], {%f5544, %f5545, %f5546, %f5547};
	@%p1504 bra 	$L__BB3_1653;
	setp.gt.u32 	%p1505, %r1419, 31;
	add.s32 	%r1754, %r1753, %r1728;
	mul.wide.u32 	%rd3473, %r1418, 16;
	add.s64 	%rd3474, %rd544, %rd3473;
	ld.global.v4.f32 	{%f5548, %f5549, %f5550, %f5551}, [%rd3474];
	st.shared.v4.f32 	[%r1754], {%f5548, %f5549, %f5550, %f5551};
	@%p1505 bra 	$L__BB3_1653;
	setp.gt.u32 	%p1506, %r1420, 31;
	add.s32 	%r1755, %r1754, %r1728;
	mul.wide.u32 	%rd3475, %r1419, 16;
	add.s64 	%rd3476, %rd544, %rd3475;
	ld.global.v4.f32 	{%f5552, %f5553, %f5554, %f5555}, [%rd3476];
	st.shared.v4.f32 	[%r1755], {%f5552, %f5553, %f5554, %f5555};
	@%p1506 bra 	$L__BB3_1653;
	setp.gt.u32 	%p1507, %r1421, 31;
	add.s32 	%r1756, %r1755, %r1728;
	mul.wide.u32 	%rd3477, %r1420, 16;
	add.s64 	%rd3478, %rd544, %rd3477;
	ld.global.v4.f32 	{%f5556, %f5557, %f5558, %f5559}, [%rd3478];
	st.shared.v4.f32 	[%r1756], {%f5556, %f5557, %f5558, %f5559};
	@%p1507 bra 	$L__BB3_1653;
	setp.gt.u32 	%p1508, %r1422, 31;
	add.s32 	%r1757, %r1756, %r1728;
	mul.wide.u32 	%rd3479, %r1421, 16;
	add.s64 	%rd3480, %rd544, %rd3479;
	ld.global.v4.f32 	{%f5560, %f5561, %f5562, %f5563}, [%rd3480];
	st.shared.v4.f32 	[%r1757], {%f5560, %f5561, %f5562, %f5563};
	@%p1508 bra 	$L__BB3_1653;
	setp.gt.u32 	%p1509, %r1423, 31;
	add.s32 	%r1758, %r1757, %r1728;
	mul.wide.u32 	%rd3481, %r1422, 16;
	add.s64 	%rd3482, %rd544, %rd3481;
	ld.global.v4.f32 	{%f5564, %f5565, %f5566, %f5567}, [%rd3482];
	st.shared.v4.f32 	[%r1758], {%f5564, %f5565, %f5566, %f5567};
	@%p1509 bra 	$L__BB3_1653;
	add.s32 	%r6091, %r1758, %r1728;
	mul.wide.u32 	%rd3483, %r1423, 16;
	add.s64 	%rd3484, %rd544, %rd3483;
	ld.global.v4.f32 	{%f5568, %f5569, %f5570, %f5571}, [%rd3484];
	st.shared.v4.f32 	[%r6091], {%f5568, %f5569, %f5570, %f5571};
$L__BB3_1653:
	setp.gt.u32 	%p1510, %r1321, 15;
	@%p1510 bra 	$L__BB3_1856;
	@%p858 bra 	$L__BB3_1687;
	ld.param.u32 	%r6299, [_Z61hand_gemm_kernel_blockmn_shared_l2_prefetch_splitK_transA_8x8ILi64ELi128ELi16ELi4ELi8EEviiiPfiS0_iS0_iff_param_6];
	setp.gt.u32 	%p1512, %r1295, 31;
	shl.b32 	%r6092, %r1321, 9;
	add.s32 	%r6093, %r1438, %r6092;
	mul.lo.s32 	%r6094, %r1321, %r6299;
	cvt.s64.s32 	%rd3485, %r6094;
	add.s64 	%rd3486, %rd488, %rd3485;
	shl.b64 	%rd3487, %rd3486, 2;
	add.s64 	%rd550, %rd489, %rd3487;
	shl.b32 	%r6095, %r3423, 4;
	add.s32 	%r1759, %r6093, %r6095;
	mul.wide.u32 	%rd3488, %r3423, 16;
	add.s64 	%rd551, %rd550, %rd3488;
	ld.global.v4.f32 	{%f5572, %f5573, %f5574, %f5575}, [%rd551];
	st.shared.v4.f32 	[%r1759], {%f5572, %f5573, %f5574, %f5575};
	@%p1512 bra 	$L__BB3_1687;
	setp.gt.u32 	%p1513, %r1296, 31;
	shl.b32 	%r1760, %r1293, 4;
	add.s32 	%r1761, %r1759, %r1760;
	mul.wide.s32 	%rd3489, %r1293, 16;
	add.s64 	%rd552, %rd551, %rd3489;
	ld.global.v4.f32 	{%f5576, %f5577, %f5578, %f5579}, [%rd552];
	st.shared.v4.f32 	[%r1761], {%f5576, %f5577, %f5578, %f5579};
	@%p1513 bra 	$L__BB3_1687;
	setp.gt.u32 	%p1514, %r1297, 31;
	add.s32 	%r1762, %r1761, %r1760;
	mul.wide.s32 	%rd3490, %r1293, 16;
	add.s64 	%rd553, %rd552, %rd3490;
	ld.global.v4.f32 	{%f5580, %f5581, %f5582, %f5583}, [%rd553];
	st.shared.v4.f32 	[%r1762], {%f5580, %f5581, %f5582, %f5583};
	@%p1514 bra 	$L__BB3_1687;
	setp.gt.u32 	%p1515, %r1396, 31;
	add.s32 	%r1763, %r1762, %r1760;
	mul.wide.s32 	%rd3491, %r1293, 16;
	add.s64 	%rd554, %rd553, %rd3491;
	ld.global.v4.f32 	{%f5584, %f5585, %f5586, %f5587}, [%rd554];
	st.shared.v4.f32 	[%r1763], {%f5584, %f5585, %f5586, %f5587};
	@%p1515 bra 	$L__BB3_1687;
	setp.gt.u32 	%p1516, %r1397, 31;
	add.s32 	%r1764, %r1763, %r1760;
	mul.wide.s32 	%rd3492, %r1293, 16;
	add.s64 	%rd555, %rd554, %rd3492;
	ld.global.v4.f32 	{%f5588, %f5589, %f5590, %f5591}, [%rd555];
	st.shared.v4.f32 	[%r1764], {%f5588, %f5589, %f5590, %f5591};
	@%p1516 bra 	$L__BB3_1687;
	setp.gt.u32 	%p1517, %r1398, 31;
	add.s32 	%r1765, %r1764, %r1760;
	mul.wide.s32 	%rd3493, %r1293, 16;
	add.s64 	%rd3494, %rd555, %rd3493;
	ld.global.v4.f32 	{%f5592, %f5593, %f5594, %f5595}, [%rd3494];
	st.shared.v4.f32 	[%r1765], {%f5592, %f5593, %f5594, %f5595};
	@%p1517 bra 	$L__BB3_1687;
	setp.gt.u32 	%p1518, %r1399, 31;
	add.s32 	%r1766, %r1765, %r1760;
	mul.wide.u32 	%rd3495, %r1398, 16;
	add.s64 	%rd3496, %rd550, %rd3495;
	ld.global.v4.f32 	{%f5596, %f5597, %f5598, %f5599}, [%rd3496];
	st.shared.v4.f32 	[%r1766], {%f5596, %f5597, %f5598, %f5599};
	@%p1518 bra 	$L__BB3_1687;
	setp.gt.u32 	%p1519, %r1400, 31;
	add.s32 	%r1767, %r1766, %r1760;
	mul.wide.u32 	%rd3497, %r1399, 16;
	add.s64 	%rd3498, %rd550, %rd3497;
	ld.global.v4.f32 	{%f5600, %f5601, %f5602, %f5603}, [%rd3498];
	st.shared.v4.f32 	[%r1767], {%f5600, %f5601, %f5602, %f5603};
	@%p1519 bra 	$L__BB3_1687;
	setp.gt.u32 	%p1520, %r1401, 31;
	add.s32 	%r1768, %r1767, %r1760;
	mul.wide.u32 	%rd3499, %r1400, 16;
	add.s64 	%rd3500, %rd550, %rd3499;
	ld.global.v4.f32 	{%f5604, %f5605, %f5606, %f5607}, [%rd3500];
	st.shared.v4.f32 	[%r1768], {%f5604, %f5605, %f5606, %f5607};
	@%p1520 bra 	$L__BB3_1687;
	setp.gt.u32 	%p1521, %r1402, 31;
	add.s32 	%r1769, %r1768, %r1760;
	mul.wide.u32 	%rd3501, %r1401, 16;
	add.s64 	%rd3502, %rd550, %rd3501;
	ld.global.v4.f32 	{%f5608, %f5609, %f5610, %f5611}, [%rd3502];
	st.shared.v4.f32 	[%r1769], {%f5608, %f5609, %f5610, %f5611};
	@%p1521 bra 	$L__BB3_1687;
	setp.gt.u32 	%p1522, %r1403, 31;
	add.s32 	%r1770, %r1769, %r1760;
	mul.wide.u32 	%rd3503, %r1402, 16;
	add.s64 	%rd3504, %rd550, %rd3503;
	ld.global.v4.f32 	{%f5612, %f5613, %f5614, %f5615}, [%rd3504];
	st.shared.v4.f32 	[%r1770], {%f5612, %f5613, %f5614, %f5615};
	@%p1522 bra 	$L__BB3_1687;
	setp.gt.u32 	%p1523, %r1404, 31;
	add.s32 	%r1771, %r1770, %r1760;
	mul.wide.u32 	%rd3505, %r1403, 16;
	add.s64 	%rd3506, %rd550, %rd3505;
	ld.global.v4.f32 	{%f5616, %f5617, %f5618, %f5619}, [%rd3506];
	st.shared.v4.f32 	[%r1771], {%f5616, %f5617, %f5618, %f5619};
	@%p1523 bra 	$L__BB3_1687;
	setp.gt.u32 	%p1524, %r1405, 31;
	add.s32 	%r1772, %r1771, %r1760;
	mul.wide.u32 	%rd3507, %r1404, 16;
	add.s64 	%rd3508, %rd550, %rd3507;
	ld.global.v4.f32 	{%f5620, %f5621, %f5622, %f5623}, [%rd3508];
	st.shared.v4.f32 	[%r1772], {%f5620, %f5621, %f5622, %f5623};
	@%p1524 bra 	$L__BB3_1687;
	setp.gt.u32 	%p1525, %r1406, 31;
	add.s32 	%r1773, %r1772, %r1760;
	mul.wide.u32 	%rd3509, %r1405, 16;
	add.s64 	%rd3510, %rd550, %rd3509;
	ld.global.v4.f32 	{%f5624, %f5625, %f5626, %f5627}, [%rd3510];
	st.shared.v4.f32 	[%r1773], {%f5624, %f5625, %f5626, %f5627};
	@%p1525 bra 	$L__BB3_1687;
	setp.gt.u32 	%p1526, %r1407, 31;
	add.s32 	%r1774, %r1773, %r1760;
	mul.wide.u32 	%rd3511, %r1406, 16;
	add.s64 	%rd3512, %rd550, %rd3511;
	ld.global.v4.f32 	{%f5628, %f5629, %f5630, %f5631}, [%rd3512];
	st.shared.v4.f32 	[%r1774], {%f5628, %f5629, %f5630, %f5631};
	@%p1526 bra 	$L__BB3_1687;
	setp.gt.u32 	%p1527, %r1408, 31;
	add.s32 	%r1775, %r1774, %r1760;
	mul.wide.u32 	%rd3513, %r1407, 16;
	add.s64 	%rd3514, %rd550, %rd3513;
	ld.global.v4.f32 	{%f5632, %f5633, %f5634, %f5635}, [%rd3514];
	st.shared.v4.f32 	[%r1775], {%f5632, %f5633, %f5634, %f5635};
	@%p1527 bra 	$L__BB3_1687;
	setp.gt.u32 	%p1528, %r1409, 31;
	add.s32 	%r1776, %r1775, %r1760;
	mul.wide.u32 	%rd3515, %r1408, 16;
	add.s64 	%rd3516, %rd550, %rd3515;
	ld.global.v4.f32 	{%f5636, %f5637, %f5638, %f5639}, [%rd3516];
	st.shared.v4.f32 	[%r1776], {%f5636, %f5637, %f5638, %f5639};
	@%p1528 bra 	$L__BB3_1687;
	setp.gt.u32 	%p1529, %r1410, 31;
	add.s32 	%r1777, %r1776, %r1760;
	mul.wide.u32 	%rd3517, %r1409, 16;
	add.s64 	%rd3518, %rd550, %rd3517;
	ld.global.v4.f32 	{%f5640, %f5641, %f5642, %f5643}, [%rd3518];
	st.shared.v4.f32 	[%r1777], {%f5640, %f5641, %f5642, %f5643};
	@%p1529 bra 	$L__BB3_1687;
	setp.gt.u32 	%p1530, %r1411, 31;
	add.s32 	%r1778, %r1777, %r1760;
	mul.wide.u32 	%rd3519, %r1410, 16;
	add.s64 	%rd3520, %rd550, %rd3519;
	ld.global.v4.f32 	{%f5644, %f5645, %f5646, %f5647}, [%rd3520];
	st.shared.v4.f32 	[%r1778], {%f5644, %f5645, %f5646, %f5647};
	@%p1530 bra 	$L__BB3_1687;
	setp.gt.u32 	%p1531, %r1412, 31;
	add.s32 	%r1779, %r1778, %r1760;
	mul.wide.u32 	%rd3521, %r1411, 16;
	add.s64 	%rd3522, %rd550, %rd3521;
	ld.global.v4.f32 	{%f5648, %f5649, %f5650, %f5651}, [%rd3522];
	st.shared.v4.f32 	[%r1779], {%f5648, %f5649, %f5650, %f5651};
	@%p1531 bra 	$L__BB3_1687;
	setp.gt.u32 	%p1532, %r1413, 31;
	add.s32 	%r1780, %r1779, %r1760;
	mul.wide.u32 	%rd3523, %r1412, 16;
	add.s64 	%rd3524, %rd550, %rd3523;
	ld.global.v4.f32 	{%f5652, %f5653, %f5654, %f5655}, [%rd3524];
	st.shared.v4.f32 	[%r1780], {%f5652, %f5653, %f5654, %f5655};
	@%p1532 bra 	$L__BB3_1687;
	setp.gt.u32 	%p1533, %r1414, 31;
	add.s32 	%r1781, %r1780, %r1760;
	mul.wide.u32 	%rd3525, %r1413, 16;
	add.s64 	%rd3526, %rd550, %rd3525;
	ld.global.v4.f32 	{%f5656, %f5657, %f5658, %f5659}, [%rd3526];
	st.shared.v4.f32 	[%r1781], {%f5656, %f5657, %f5658, %f5659};
	@%p1533 bra 	$L__BB3_1687;
	setp.gt.u32 	%p1534, %r1415, 31;
	add.s32 	%r1782, %r1781, %r1760;
	mul.wide.u32 	%rd3527, %r1414, 16;
	add.s64 	%rd3528, %rd550, %rd3527;
	ld.global.v4.f32 	{%f5660, %f5661, %f5662, %f5663}, [%rd3528];
	st.shared.v4.f32 	[%r1782], {%f5660, %f5661, %f5662, %f5663};
	@%p1534 bra 	$L__BB3_1687;
	setp.gt.u32 	%p1535, %r1416, 31;
	add.s32 	%r1783, %r1782, %r1760;
	mul.wide.u32 	%rd3529, %r1415, 16;
	add.s64 	%rd3530, %rd550, %rd3529;
	ld.global.v4.f32 	{%f5664, %f5665, %f5666, %f5667}, [%rd3530];
	st.shared.v4.f32 	[%r1783], {%f5664, %f5665, %f5666, %f5667};
	@%p1535 bra 	$L__BB3_1687;
	setp.gt.u32 	%p1536, %r1417, 31;
	add.s32 	%r1784, %r1783, %r1760;
	mul.wide.u32 	%rd3531, %r1416, 16;
	add.s64 	%rd3532, %rd550, %rd3531;
	ld.global.v4.f32 	{%f5668, %f5669, %f5670, %f5671}, [%rd3532];
	st.shared.v4.f32 	[%r1784], {%f5668, %f5669, %f5670, %f5671};
	@%p1536 bra 	$L__BB3_1687;
	setp.gt.u32 	%p1537, %r1418, 31;
	add.s32 	%r1785, %r1784, %r1760;
	mul.wide.u32 	%rd3533, %r1417, 16;
	add.s64 	%rd3534, %rd550, %rd3533;
	ld.global.v4.f32 	{%f5672, %f5673, %f5674, %f5675}, [%rd3534];
	st.shared.v4.f32 	[%r1785], {%f5672, %f5673, %f5674, %f5675};
	@%p1537 bra 	$L__BB3_1687;
	setp.gt.u32 	%p1538, %r1419, 31;
	add.s32 	%r1786, %r1785, %r1760;
	mul.wide.u32 	%rd3535, %r1418, 16;
	add.s64 	%rd3536, %rd550, %rd3535;
	ld.global.v4.f32 	{%f5676, %f5677, %f5678, %f5679}, [%rd3536];
	st.shared.v4.f32 	[%r1786], {%f5676, %f5677, %f5678, %f5679};
	@%p1538 bra 	$L__BB3_1687;
	setp.gt.u32 	%p1539, %r1420, 31;
	add.s32 	%r1787, %r1786, %r1760;
	mul.wide.u32 	%rd3537, %r1419, 16;
	add.s64 	%rd3538, %rd550, %rd3537;
	ld.global.v4.f32 	{%f5680, %f5681, %f5682, %f5683}, [%rd3538];
	st.shared.v4.f32 	[%r1787], {%f5680, %f5681, %f5682, %f5683};
	@%p1539 bra 	$L__BB3_1687;
	setp.gt.u32 	%p1540, %r1421, 31;
	add.s32 	%r1788, %r1787, %r1760;
	mul.wide.u32 	%rd3539, %r1420, 16;
	add.s64 	%rd3540, %rd550, %rd3539;
	ld.global.v4.f32 	{%f5684, %f5685, %f5686, %f5687}, [%rd3540];
	st.shared.v4.f32 	[%r1788], {%f5684, %f5685, %f5686, %f5687};
	@%p1540 bra 	$L__BB3_1687;
	setp.gt.u32 	%p1541, %r1422, 31;
	add.s32 	%r1789, %r1788, %r1760;
	mul.wide.u32 	%rd3541, %r1421, 16;
	add.s64 	%rd3542, %rd550, %rd3541;
	ld.global.v4.f32 	{%f5688, %f5689, %f5690, %f5691}, [%rd3542];
	st.shared.v4.f32 	[%r1789], {%f5688, %f5689, %f5690, %f5691};
	@%p1541 bra 	$L__BB3_1687;
	setp.gt.u32 	%p1542, %r1423, 31;
	add.s32 	%r1790, %r1789, %r1760;
	mul.wide.u32 	%rd3543, %r1422, 16;
	add.s64 	%rd3544, %rd550, %rd3543;
	ld.global.v4.f32 	{%f5692, %f5693, %f5694, %f5695}, [%rd3544];
	st.shared.v4.f32 	[%r1790], {%f5692, %f5693, %f5694, %f5695};
	@%p1542 bra 	$L__BB3_1687;
	add.s32 	%r6096, %r1790, %r1760;
	mul.wide.u32 	%rd3545, %r1423, 16;
	add.s64 	%rd3546, %rd550, %rd3545;
	ld.global.v4.f32 	{%f5696, %f5697, %f5698, %f5699}, [%rd3546];
	st.shared.v4.f32 	[%r6096], {%f5696, %f5697, %f5698, %f5699};
$L__BB3_1687:
	setp.gt.u32 	%p1543, %r1322, 15;
	@%p1543 bra 	$L__BB3_1856;
	@%p858 bra 	$L__BB3_1721;
	ld.param.u32 	%r6300, [_Z61hand_gemm_kernel_blockmn_shared_l2_prefetch_splitK_transA_8x8ILi64ELi128ELi16ELi4ELi8EEviiiPfiS0_iS0_iff_param_6];
	setp.gt.u32 	%p1545, %r1295, 31;
	shl.b32 	%r6097, %r1322, 9;
	add.s32 	%r6098, %r1438, %r6097;
	mul.lo.s32 	%r6099, %r1322, %r6300;
	cvt.s64.s32 	%rd3547, %r6099;
	add.s64 	%rd3548, %rd488, %rd3547;
	shl.b64 	%rd3549, %rd3548, 2;
	add.s64 	%rd556, %rd489, %rd3549;
	shl.b32 	%r6100, %r3423, 4;
	add.s32 	%r1791, %r6098, %r6100;
	mul.wide.u32 	%rd3550, %r3423, 16;
	add.s64 	%rd557, %rd556, %rd3550;
	ld.global.v4.f32 	{%f5700, %f5701, %f5702, %f5703}, [%rd557];
	st.shared.v4.f32 	[%r1791], {%f5700, %f5701, %f5702, %f5703};
	@%p1545 bra 	$L__BB3_1721;
	setp.gt.u32 	%p1546, %r1296, 31;
	shl.b32 	%r1792, %r1293, 4;
	add.s32 	%r1793, %r1791, %r1792;
	mul.wide.s32 	%rd3551, %r1293, 16;
	add.s64 	%rd558, %rd557, %rd3551;
	ld.global.v4.f32 	{%f5704, %f5705, %f5706, %f5707}, [%rd558];
	st.shared.v4.f32 	[%r1793], {%f5704, %f5705, %f5706, %f5707};
	@%p1546 bra 	$L__BB3_1721;
	setp.gt.u32 	%p1547, %r1297, 31;
	add.s32 	%r1794, %r1793, %r1792;
	mul.wide.s32 	%rd3552, %r1293, 16;
	add.s64 	%rd559, %rd558, %rd3552;
	ld.global.v4.f32 	{%f5708, %f5709, %f5710, %f5711}, [%rd559];
	st.shared.v4.f32 	[%r1794], {%f5708, %f5709, %f5710, %f5711};
	@%p1547 bra 	$L__BB3_1721;
	setp.gt.u32 	%p1548, %r1396, 31;
	add.s32 	%r1795, %r1794, %r1792;
	mul.wide.s32 	%rd3553, %r1293, 16;
	add.s64 	%rd560, %rd559, %rd3553;
	ld.global.v4.f32 	{%f5712, %f5713, %f5714, %f5715}, [%rd560];
	st.shared.v4.f32 	[%r1795], {%f5712, %f5713, %f5714, %f5715};
	@%p1548 bra 	$L__BB3_1721;
	setp.gt.u32 	%p1549, %r1397, 31;
	add.s32 	%r1796, %r1795, %r1792;
	mul.wide.s32 	%rd3554, %r1293, 16;
	add.s64 	%rd561, %rd560, %rd3554;
	ld.global.v4.f32 	{%f5716, %f5717, %f5718, %f5719}, [%rd561];
	st.shared.v4.f32 	[%r1796], {%f5716, %f5717, %f5718, %f5719};
	@%p1549 bra 	$L__BB3_1721;
	setp.gt.u32 	%p1550, %r1398, 31;
	add.s32 	%r1797, %r1796, %r1792;
	mul.wide.s32 	%rd3555, %r1293, 16;
	add.s64 	%rd3556, %rd561, %rd3555;
	ld.global.v4.f32 	{%f5720, %f5721, %f5722, %f5723}, [%rd3556];
	st.shared.v4.f32 	[%r1797], {%f5720, %f5721, %f5722, %f5723};
	@%p1550 bra 	$L__BB3_1721;
	setp.gt.u32 	%p1551, %r1399, 31;
	add.s32 	%r1798, %r1797, %r1792;
	mul.wide.u32 	%rd3557, %r1398, 16;
	add.s64 	%rd3558, %rd556, %rd3557;
	ld.global.v4.f32 	{%f5724, %f5725, %f5726, %f5727}, [%rd3558];
	st.shared.v4.f32 	[%r1798], {%f5724, %f5725, %f5726, %f5727};
	@%p1551 bra 	$L__BB3_1721;
	setp.gt.u32 	%p1552, %r1400, 31;
	add.s32 	%r1799, %r1798, %r1792;
	mul.wide.u32 	%rd3559, %r1399, 16;
	add.s64 	%rd3560, %rd556, %rd3559;
	ld.global.v4.f32 	{%f5728, %f5729, %f5730, %f5731}, [%rd3560];
	st.shared.v4.f32 	[%r1799], {%f5728, %f5729, %f5730, %f5731};
	@%p1552 bra 	$L__BB3_1721;
	setp.gt.u32 	%p1553, %r1401, 31;
	add.s32 	%r1800, %r1799, %r1792;
	mul.wide.u32 	%rd3561, %r1400, 16;
	add.s64 	%rd3562, %rd556, %rd3561;
	ld.global.v4.f32 	{%f5732, %f5733, %f5734, %f5735}, [%rd3562];
	st.shared.v4.f32 	[%r1800], {%f5732, %f5733, %f5734, %f5735};
	@%p1553 bra 	$L__BB3_1721;
	setp.gt.u32 	%p1554, %r1402, 31;
	add.s32 	%r1801, %r1800, %r1792;
	mul.wide.u32 	%rd3563, %r1401, 16;
	add.s64 	%rd3564, %rd556, %rd3563;
	ld.global.v4.f32 	{%f5736, %f5737, %f5738, %f5739}, [%rd3564];
	st.shared.v4.f32 	[%r1801], {%f5736, %f5737, %f5738, %f5739};
	@%p1554 bra 	$L__BB3_1721;
	setp.gt.u32 	%p1555, %r1403, 31;
	add.s32 	%r1802, %r1801, %r1792;
	mul.wide.u32 	%rd3565, %r1402, 16;
	add.s64 	%rd3566, %rd556, %rd3565;
	ld.global.v4.f32 	{%f5740, %f5741, %f5742, %f5743}, [%rd3566];
	st.shared.v4.f32 	[%r1802], {%f5740, %f5741, %f5742, %f5743};
	@%p1555 bra 	$L__BB3_1721;
	setp.gt.u32 	%p1556, %r1404, 31;
	add.s32 	%r1803, %r1802, %r1792;
	mul.wide.u32 	%rd3567, %r1403, 16;
	add.s64 	%rd3568, %rd556, %rd3567;
	ld.global.v4.f32 	{%f5744, %f5745, %f5746, %f5747}, [%rd3568];
	st.shared.v4.f32 	[%r1803], {%f5744, %f5745, %f5746, %f5747};
	@%p1556 bra 	$L__BB3_1721;
	setp.gt.u32 	%p1557, %r1405, 31;
	add.s32 	%r1804, %r1803, %r1792;
	mul.wide.u32 	%rd3569, %r1404, 16;
	add.s64 	%rd3570, %rd556, %rd3569;
	ld.global.v4.f32 	{%f5748, %f5749, %f5750, %f5751}, [%rd3570];
	st.shared.v4.f32 	[%r1804], {%f5748, %f5749, %f5750, %f5751};
	@%p1557 bra 	$L__BB3_1721;
	setp.gt.u32 	%p1558, %r1406, 31;
	add.s32 	%r1805, %r1804, %r1792;
	mul.wide.u32 	%rd3571, %r1405, 16;
	add.s64 	%rd3572, %rd556, %rd3571;
	ld.global.v4.f32 	{%f5752, %f5753, %f5754, %f5755}, [%rd3572];
	st.shared.v4.f32 	[%r1805], {%f5752, %f5753, %f5754, %f5755};
	@%p1558 bra 	$L__BB3_1721;
	setp.gt.u32 	%p1559, %r1407, 31;
	add.s32 	%r1806, %r1805, %r1792;
	mul.wide.u32 	%rd3573, %r1406, 16;
	add.s64 	%rd3574, %rd556, %rd3573;
	ld.global.v4.f32 	{%f5756, %f5757, %f5758, %f5759}, [%rd3574];
	st.shared.v4.f32 	[%r1806], {%f5756, %f5757, %f5758, %f5759};
	@%p1559 bra 	$L__BB3_1721;
	setp.gt.u32 	%p1560, %r1408, 31;
	add.s32 	%r1807, %r1806, %r1792;
	mul.wide.u32 	%rd3575, %r1407, 16;
	add.s64 	%rd3576, %rd556, %rd3575;
	ld.global.v4.f32 	{%f5760, %f5761, %f5762, %f5763}, [%rd3576];
	st.shared.v4.f32 	[%r1807], {%f5760, %f5761, %f5762, %f5763};
	@%p1560 bra 	$L__BB3_1721;
	setp.gt.u32 	%p1561, %r1409, 31;
	add.s32 	%r1808, %r1807, %r1792;
	mul.wide.u32 	%rd3577, %r1408, 16;
	add.s64 	%rd3578, %rd556, %rd3577;
	ld.global.v4.f32 	{%f5764, %f5765, %f5766, %f5767}, [%rd3578];
	st.shared.v4.f32 	[%r1808], {%f5764, %f5765, %f5766, %f5767};
	@%p1561 bra 	$L__BB3_1721;
	setp.gt.u32 	%p1562, %r1410, 31;
	add.s32 	%r1809, %r1808, %r1792;
	mul.wide.u32 	%rd3579, %r1409, 16;
	add.s64 	%rd3580, %rd556, %rd3579;
	ld.global.v4.f32 	{%f5768, %f5769, %f5770, %f5771}, [%rd3580];
	st.shared.v4.f32 	[%r1809], {%f5768, %f5769, %f5770, %f5771};
	@%p1562 bra 	$L__BB3_1721;
	setp.gt.u32 	%p1563, %r1411, 31;
	add.s32 	%r1810, %r1809, %r1792;
	mul.wide.u32 	%rd3581, %r1410, 16;
	add.s64 	%rd3582, %rd556, %rd3581;
	ld.global.v4.f32 	{%f5772, %f5773, %f5774, %f5775}, [%rd3582];
	st.shared.v4.f32 	[%r1810], {%f5772, %f5773, %f5774, %f5775};
	@%p1563 bra 	$L__BB3_1721;
	setp.gt.u32 	%p1564, %r1412, 31;
	add.s32 	%r1811, %r1810, %r1792;
	mul.wide.u32 	%rd3583, %r1411, 16;
	add.s64 	%rd3584, %rd556, %rd3583;
	ld.global.v4.f32 	{%f5776, %f5777, %f5778, %f5779}, [%rd3584];
	st.shared.v4.f32 	[%r1811], {%f5776, %f5777, %f5778, %f5779};
	@%p1564 bra 	$L__BB3_1721;
	setp.gt.u32 	%p1565, %r1413, 31;
	add.s32 	%r1812, %r1811, %r1792;
	mul.wide.u32 	%rd3585, %r1412, 16;
	add.s64 	%rd3586, %rd556, %rd3585;
	ld.global.v4.f32 	{%f5780, %f5781, %f5782, %f5783}, [%rd3586];
	st.shared.v4.f32 	[%r1812], {%f5780, %f5781, %f5782, %f5783};
	@%p1565 bra 	$L__BB3_1721;
	setp.gt.u32 	%p1566, %r1414, 31;
	add.s32 	%r1813, %r1812, %r1792;
	mul.wide.u32 	%rd3587, %r1413, 16;
	add.s64 	%rd3588, %rd556, %rd3587;
	ld.global.v4.f32 	{%f5784, %f5785, %f5786, %f5787}, [%rd3588];
	st.shared.v4.f32 	[%r1813], {%f5784, %f5785, %f5786, %f5787};
	@%p1566 bra 	$L__BB3_1721;
	setp.gt.u32 	%p1567, %r1415, 31;
	add.s32 	%r1814, %r1813, %r1792;
	mul.wide.u32 	%rd3589, %r1414, 16;
	add.s64 	%rd3590, %rd556, %rd3589;
	ld.global.v4.f32 	{%f5788, %f5789, %f5790, %f5791}, [%rd3590];
	st.shared.v4.f32 	[%r1814], {%f5788, %f5789, %f5790, %f5791};
	@%p1567 bra 	$L__BB3_1721;
	setp.gt.u32 	%p1568, %r1416, 31;
	add.s32 	%r1815, %r1814, %r1792;
	mul.wide.u32 	%rd3591, %r1415, 16;
	add.s64 	%rd3592, %rd556, %rd3591;
	ld.global.v4.f32 	{%f5792, %f5793, %f5794, %f5795}, [%rd3592];
	st.shared.v4.f32 	[%r1815], {%f5792, %f5793, %f5794, %f5795};
	@%p1568 bra 	$L__BB3_1721;
	setp.gt.u32 	%p1569, %r1417, 31;
	add.s32 	%r1816, %r1815, %r1792;
	mul.wide.u32 	%rd3593, %r1416, 16;
	add.s64 	%rd3594, %rd556, %rd3593;
	ld.global.v4.f32 	{%f5796, %f5797, %f5798, %f5799}, [%rd3594];
	st.shared.v4.f32 	[%r1816], {%f5796, %f5797, %f5798, %f5799};
	@%p1569 bra 	$L__BB3_1721;
	setp.gt.u32 	%p1570, %r1418, 31;
	add.s32 	%r1817, %r1816, %r1792;
	mul.wide.u32 	%rd3595, %r1417, 16;
	add.s64 	%rd3596, %rd556, %rd3595;
	ld.global.v4.f32 	{%f5800, %f5801, %f5802, %f5803}, [%rd3596];
	st.shared.v4.f32 	[%r1817], {%f5800, %f5801, %f5802, %f5803};
	@%p1570 bra 	$L__BB3_1721;
	setp.gt.u32 	%p1571, %r1419, 31;
	add.s32 	%r1818, %r1817, %r1792;
	mul.wide.u32 	%rd3597, %r1418, 16;
	add.s64 	%rd3598, %rd556, %rd3597;
	ld.global.v4.f32 	{%f5804, %f5805, %f5806, %f5807}, [%rd3598];
	st.shared.v4.f32 	[%r1818], {%f5804, %f5805, %f5806, %f5807};
	@%p1571 bra 	$L__BB3_1721;
	setp.gt.u32 	%p1572, %r1420, 31;
	add.s32 	%r1819, %r1818, %r1792;
	mul.wide.u32 	%rd3599, %r1419, 16;
	add.s64 	%rd3600, %rd556, %rd3599;
	ld.global.v4.f32 	{%f5808, %f5809, %f5810, %f5811}, [%rd3600];
	st.shared.v4.f32 	[%r1819], {%f5808, %f5809, %f5810, %f5811};
	@%p1572 bra 	$L__BB3_1721;
	setp.gt.u32 	%p1573, %r1421, 31;
	add.s32 	%r1820, %r1819, %r1792;
	mul.wide.u32 	%rd3601, %r1420, 16;
	add.s64 	%rd3602, %rd556, %rd3601;
	ld.global.v4.f32 	{%f5812, %f5813, %f5814, %f5815}, [%rd3602];
	st.shared.v4.f32 	[%r1820], {%f5812, %f5813, %f5814, %f5815};
	@%p1573 bra 	$L__BB3_1721;
	setp.gt.u32 	%p1574, %r1422, 31;
	add.s32 	%r1821, %r1820, %r1792;
	mul.wide.u32 	%rd3603, %r1421, 16;
	add.s64 	%rd3604, %rd556, %rd3603;
	ld.global.v4.f32 	{%f5816, %f5817, %f5818, %f5819}, [%rd3604];
	st.shared.v4.f32 	[%r1821], {%f5816, %f5817, %f5818, %f5819};
	@%p1574 bra 	$L__BB3_1721;
	setp.gt.u32 	%p1575, %r1423, 31;
	add.s32 	%r1822, %r1821, %r1792;
	mul.wide.u32 	%rd3605, %r1422, 16;
	add.s64 	%rd3606, %rd556, %rd3605;
	ld.global.v4.f32 	{%f5820, %f5821, %f5822, %f5823}, [%rd3606];
	st.shared.v4.f32 	[%r1822], {%f5820, %f5821, %f5822, %f5823};
	@%p1575 bra 	$L__BB3_1721;
	add.s32 	%r6101, %r1822, %r1792;
	mul.wide.u32 	%rd3607, %r1423, 16;
	add.s64 	%rd3608, %rd556, %rd3607;
	ld.global.v4.f32 	{%f5824, %f5825, %f5826, %f5827}, [%rd3608];
	st.shared.v4.f32 	[%r6101], {%f5824, %f5825, %f5826, %f5827};
$L__BB3_1721:
	setp.gt.u32 	%p1576, %r1323, 15;
	@%p1576 bra 	$L__BB3_1856;
	@%p858 bra 	$L__BB3_1755;
	ld.param.u32 	%r6301, [_Z61hand_gemm_kernel_blockmn_shared_l2_prefetch_splitK_transA_8x8ILi64ELi128ELi16ELi4ELi8EEviiiPfiS0_iS0_iff_param_6];
	setp.gt.u32 	%p1578, %r1295, 31;
	shl.b32 	%r6102, %r1323, 9;
	add.s32 	%r6103, %r1438, %r6102;
	mul.lo.s32 	%r6104, %r1323, %r6301;
	cvt.s64.s32 	%rd3609, %r6104;
	add.s64 	%rd3610, %rd488, %rd3609;
	shl.b64 	%rd3611, %rd3610, 2;
	add.s64 	%rd562, %rd489, %rd3611;
	shl.b32 	%r6105, %r3423, 4;
	add.s32 	%r1823, %r6103, %r6105;
	mul.wide.u32 	%rd3612, %r3423, 16;
	add.s64 	%rd563, %rd562, %rd3612;
	ld.global.v4.f32 	{%f5828, %f5829, %f5830, %f5831}, [%rd563];
	st.shared.v4.f32 	[%r1823], {%f5828, %f5829, %f5830, %f5831};
	@%p1578 bra 	$L__BB3_1755;
	setp.gt.u32 	%p1579, %r1296, 31;
	shl.b32 	%r1824, %r1293, 4;
	add.s32 	%r1825, %r1823, %r1824;
	mul.wide.s32 	%rd3613, %r1293, 16;
	add.s64 	%rd564, %rd563, %rd3613;
	ld.global.v4.f32 	{%f5832, %f5833, %f5834, %f5835}, [%rd564];
	st.shared.v4.f32 	[%r1825], {%f5832, %f5833, %f5834, %f5835};
	@%p1579 bra 	$L__BB3_1755;
	setp.gt.u32 	%p1580, %r1297, 31;
	add.s32 	%r1826, %r1825, %r1824;
	mul.wide.s32 	%rd3614, %r1293, 16;
	add.s64 	%rd565, %rd564, %rd3614;
	ld.global.v4.f32 	{%f5836, %f5837, %f5838, %f5839}, [%rd565];
	st.shared.v4.f32 	[%r1826], {%f5836, %f5837, %f5838, %f5839};
	@%p1580 bra 	$L__BB3_1755;
	setp.gt.u32 	%p1581, %r1396, 31;
	add.s32 	%r1827, %r1826, %r1824;
	mul.wide.s32 	%rd3615, %r1293, 16;
	add.s64 	%rd566, %rd565, %rd3615;
	ld.global.v4.f32 	{%f5840, %f5841, %f5842, %f5843}, [%rd566];
	st.shared.v4.f32 	[%r1827], {%f5840, %f5841, %f5842, %f5843};
	@%p1581 bra 	$L__BB3_1755;
	setp.gt.u32 	%p1582, %r1397, 31;
	add.s32 	%r1828, %r1827, %r1824;
	mul.wide.s32 	%rd3616, %r1293, 16;
	add.s64 	%rd567, %rd566, %rd3616;
	ld.global.v4.f32 	{%f5844, %f5845, %f5846, %f5847}, [%rd567];
	st.shared.v4.f32 	[%r1828], {%f5844, %f5845, %f5846, %f5847};
	@%p1582 bra 	$L__BB3_1755;
	setp.gt.u32 	%p1583, %r1398, 31;
	add.s32 	%r1829, %r1828, %r1824;
	mul.wide.s32 	%rd3617, %r1293, 16;
	add.s64 	%rd3618, %rd567, %rd3617;
	ld.global.v4.f32 	{%f5848, %f5849, %f5850, %f5851}, [%rd3618];
	st.shared.v4.f32 	[%r1829], {%f5848, %f5849, %f5850, %f5851};
	@%p1583 bra 	$L__BB3_1755;
	setp.gt.u32 	%p1584, %r1399, 31;
	add.s32 	%r1830, %r1829, %r1824;
	mul.wide.u32 	%rd3619, %r1398, 16;
	add.s64 	%rd3620, %rd562, %rd3619;
	ld.global.v4.f32 	{%f5852, %f5853, %f5854, %f5855}, [%rd3620];
	st.shared.v4.f32 	[%r1830], {%f5852, %f5853, %f5854, %f5855};
	@%p1584 bra 	$L__BB3_1755;
	setp.gt.u32 	%p1585, %r1400, 31;
	add.s32 	%r1831, %r1830, %r1824;
	mul.wide.u32 	%rd3621, %r1399, 16;
	add.s64 	%rd3622, %rd562, %rd3621;
	ld.global.v4.f32 	{%f5856, %f5857, %f5858, %f5859}, [%rd3622];
	st.shared.v4.f32 	[%r1831], {%f5856, %f5857, %f5858, %f5859};
	@%p1585 bra 	$L__BB3_1755;
	setp.gt.u32 	%p1586, %r1401, 31;
	add.s32 	%r1832, %r1831, %r1824;
	mul.wide.u32 	%rd3623, %r1400, 16;
	add.s64 	%rd3624, %rd562, %rd3623;
	ld.global.v4.f32 	{%f5860, %f5861, %f5862, %f5863}, [%rd3624];
	st.shared.v4.f32 	[%r1832], {%f5860, %f5861, %f5862, %f5863};
	@%p1586 bra 	$L__BB3_1755;
	setp.gt.u32 	%p1587, %r1402, 31;
	add.s32 	%r1833, %r1832, %r1824;
	mul.wide.u32 	%rd3625, %r1401, 16;
	add.s64 	%rd3626, %rd562, %rd3625;
	ld.global.v4.f32 	{%f5864, %f5865, %f5866, %f5867}, [%rd3626];
	st.shared.v4.f32 	[%r1833], {%f5864, %f5865, %f5866, %f5867};
	@%p1587 bra 	$L__BB3_1755;
	setp.gt.u32 	%p1588, %r1403, 31;
	add.s32 	%r1834, %r1833, %r1824;
	mul.wide.u32 	%rd3627, %r1402, 16;
	add.s64 	%rd3628, %rd562, %rd3627;
	ld.global.v4.f32 	{%f5868, %f5869, %f5870, %f5871}, [%rd3628];
	st.shared.v4.f32 	[%r1834], {%f5868, %f5869, %f5870, %f5871};
	@%p1588 bra 	$L__BB3_1755;
	setp.gt.u32 	%p1589, %r1404, 31;
	add.s32 	%r1835, %r1834, %r1824;
	mul.wide.u32 	%rd3629, %r1403, 16;
	add.s64 	%rd3630, %rd562, %rd3629;
	ld.global.v4.f32 	{%f5872, %f5873, %f5874, %f5875}, [%rd3630];
	st.shared.v4.f32 	[%r1835], {%f5872, %f5873, %f5874, %f5875};
	@%p1589 bra 	$L__BB3_1755;
	setp.gt.u32 	%p1590, %r1405, 31;
	add.s32 	%r1836, %r1835, %r1824;
	mul.wide.u32 	%rd3631, %r1404, 16;
	add.s64 	%rd3632, %rd562, %rd3631;
	ld.global.v4.f32 	{%f5876, %f5877, %f5878, %f5879}, [%rd3632];
	st.shared.v4.f32 	[%r1836], {%f5876, %f5877, %f5878, %f5879};
	@%p1590 bra 	$L__BB3_1755;
	setp.gt.u32 	%p1591, %r1406, 31;
	add.s32 	%r1837, %r1836, %r1824;
	mul.wide.u32 	%rd3633, %r1405, 16;
	add.s64 	%rd3634, %rd562, %rd3633;
	ld.global.v4.f32 	{%f5880, %f5881, %f5882, %f5883}, [%rd3634];
	st.shared.v4.f32 	[%r1837], {%f5880, %f5881, %f5882, %f5883};
	@%p1591 bra 	$L__BB3_1755;
	setp.gt.u32 	%p1592, %r1407, 31;
	add.s32 	%r1838, %r1837, %r1824;
	mul.wide.u32 	%rd3635, %r1406, 16;
	add.s64 	%rd3636, %rd562, %rd3635;
	ld.global.v4.f32 	{%f5884, %f5885, %f5886, %f5887}, [%rd3636];
	st.shared.v4.f32 	[%r1838], {%f5884, %f5885, %f5886, %f5887};
	@%p1592 bra 	$L__BB3_1755;
	setp.gt.u32 	%p1593, %r1408, 31;
	add.s32 	%r1839, %r1838, %r1824;
	mul.wide.u32 	%rd3637, %r1407, 16;
	add.s64 	%rd3638, %rd562, %rd3637;
	ld.global.v4.f32 	{%f5888, %f5889, %f5890, %f5891}, [%rd3638];
	st.shared.v4.f32 	[%r1839], {%f5888, %f5889, %f5890, %f5891};
	@%p1593 bra 	$L__BB3_1755;
	setp.gt.u32 	%p1594, %r1409, 31;
	add.s32 	%r1840, %r1839, %r1824;
	mul.wide.u32 	%rd3639, %r1408, 16;
	add.s64 	%rd3640, %rd562, %rd3639;
	ld.global.v4.f32 	{%f5892, %f5893, %f5894, %f5895}, [%rd3640];
	st.shared.v4.f32 	[%r1840], {%f5892, %f5893, %f5894, %f5895};
	@%p1594 bra 	$L__BB3_1755;
	setp.gt.u32 	%p1595, %r1410, 31;
	add.s32 	%r1841, %r1840, %r1824;
	mul.wide.u32 	%rd3641, %r1409, 16;
	add.s64 	%rd3642, %rd562, %rd3641;
	ld.global.v4.f32 	{%f5896, %f5897, %f5898, %f5899}, [%rd3642];
	st.shared.v4.f32 	[%r1841], {%f5896, %f5897, %f5898, %f5899};
	@%p1595 bra 	$L__BB3_1755;
	setp.gt.u32 	%p1596, %r1411, 31;
	add.s32 	%r1842, %r1841, %r1824;
	mul.wide.u32 	%rd3643, %r1410, 16;
	add.s64 	%rd3644, %rd562, %rd3643;
	ld.global.v4.f32 	{%f5900, %f5901, %f5902, %f5903}, [%rd3644];
	st.shared.v4.f32 	[%r1842], {%f5900, %f5901, %f5902, %f5903};
	@%p1596 bra 	$L__BB3_1755;
	setp.gt.u32 	%p1597, %r1412, 31;
	add.s32 	%r1843, %r1842, %r1824;
	mul.wide.u32 	%rd3645, %r1411, 16;
	add.s64 	%rd3646, %rd562, %rd3645;
	ld.global.v4.f32 	{%f5904, %f5905, %f5906, %f5907}, [%rd3646];
	st.shared.v4.f32 	[%r1843], {%f5904, %f5905, %f5906, %f5907};
	@%p1597 bra 	$L__BB3_1755;
	setp.gt.u32 	%p1598, %r1413, 31;
	add.s32 	%r1844, %r1843, %r1824;
	mul.wide.u32 	%rd3647, %r1412, 16;
	add.s64 	%rd3648, %rd562, %rd3647;
	ld.global.v4.f32 	{%f5908, %f5909, %f5910, %f5911}, [%rd3648];
	st.shared.v4.f32 	[%r1844], {%f5908, %f5909, %f5910, %f5911};
	@%p1598 bra 	$L__BB3_1755;
	setp.gt.u32 	%p1599, %r1414, 31;
	add.s32 	%r1845, %r1844, %r1824;
	mul.wide.u32 	%rd3649, %r1413, 16;
	add.s64 	%rd3650, %rd562, %rd3649;
	ld.global.v4.f32 	{%f5912, %f5913, %f5914, %f5915}, [%rd3650];
	st.shared.v4.f32 	[%r1845], {%f5912, %f5913, %f5914, %f5915};
	@%p1599 bra 	$L__BB3_1755;
	setp.gt.u32 	%p1600, %r1415, 31;
	add.s32 	%r1846, %r1845, %r1824;
	mul.wide.u32 	%rd3651, %r1414, 16;
	add.s64 	%rd3652, %rd562, %rd3651;
	ld.global.v4.f32 	{%f5916, %f5917, %f5918, %f5919}, [%rd3652];
	st.shared.v4.f32 	[%r1846], {%f5916, %f5917, %f5918, %f5919};
	@%p1600 bra 	$L__BB3_1755;
	setp.gt.u32 	%p1601, %r1416, 31;
	add.s32 	%r1847, %r1846, %r1824;
	mul.wide.u32 	%rd3653, %r1415, 16;
	add.s64 	%rd3654, %rd562, %rd3653;
	ld.global.v4.f32 	{%f5920, %f5921, %f5922, %f5923}, [%rd3654];
	st.shared.v4.f32 	[%r1847], {%f5920, %f5921, %f5922, %f5923};
	@%p1601 bra 	$L__BB3_1755;
	setp.gt.u32 	%p1602, %r1417, 31;
	add.s32 	%r1848, %r1847, %r1824;
	mul.wide.u32 	%rd3655, %r1416, 16;
	add.s64 	%rd3656, %rd562, %rd3655;
	ld.global.v4.f32 	{%f5924, %f5925, %f5926, %f5927}, [%rd3656];
	st.shared.v4.f32 	[%r1848], {%f5924, %f5925, %f5926, %f5927};
	@%p1602 bra 	$L__BB3_1755;
	setp.gt.u32 	%p1603, %r1418, 31;
	add.s32 	%r1849, %r1848, %r1824;
	mul.wide.u32 	%rd3657, %r1417, 16;
	add.s64 	%rd3658, %rd562, %rd3657;
	ld.global.v4.f32 	{%f5928, %f5929, %f5930, %f5931}, [%rd3658];
	st.shared.v4.f32 	[%r1849], {%f5928, %f5929, %f5930, %f5931};
	@%p1603 bra 	$L__BB3_1755;
	setp.gt.u32 	%p1604, %r1419, 31;
	add.s32 	%r1850, %r1849, %r1824;
	mul.wide.u32 	%rd3659, %r1418, 16;
	add.s64 	%rd3660, %rd562, %rd3659;
	ld.global.v4.f32 	{%f5932, %f5933, %f5934, %f5935}, [%rd3660];
	st.shared.v4.f32 	[%r1850], {%f5932, %f5933, %f5934, %f5935};
	@%p1604 bra 	$L__BB3_1755;
	setp.gt.u32 	%p1605, %r1420, 31;
	add.s32 	%r1851, %r1850, %r1824;
	mul.wide.u32 	%rd3661, %r1419, 16;
	add.s64 	%rd3662, %rd562, %rd3661;
	ld.global.v4.f32 	{%f5936, %f5937, %f5938, %f5939}, [%rd3662];
	st.shared.v4.f32 	[%r1851], {%f5936, %f5937, %f5938, %f5939};
	@%p1605 bra 	$L__BB3_1755;
	setp.gt.u32 	%p1606, %r1421, 31;
	add.s32 	%r1852, %r1851, %r1824;
	mul.wide.u32 	%rd3663, %r1420, 16;
	add.s64 	%rd3664, %rd562, %rd3663;
	ld.global.v4.f32 	{%f5940, %f5941, %f5942, %f5943}, [%rd3664];
	st.shared.v4.f32 	[%r1852], {%f5940, %f5941, %f5942, %f5943};
	@%p1606 bra 	$L__BB3_1755;
	setp.gt.u32 	%p1607, %r1422, 31;
	add.s32 	%r1853, %r1852, %r1824;
	mul.wide.u32 	%rd3665, %r1421, 16;
	add.s64 	%rd3666, %rd562, %rd3665;
	ld.global.v4.f32 	{%f5944, %f5945, %f5946, %f5947}, [%rd3666];
	st.shared.v4.f32 	[%r1853], {%f5944, %f5945, %f5946, %f5947};
	@%p1607 bra 	$L__BB3_1755;
	setp.gt.u32 	%p1608, %r1423, 31;
	add.s32 	%r1854, %r1853, %r1824;
	mul.wide.u32 	%rd3667, %r1422, 16;
	add.s64 	%rd3668, %rd562, %rd3667;
	ld.global.v4.f32 	{%f5948, %f5949, %f5950, %f5951}, [%rd3668];
	st.shared.v4.f32 	[%r1854], {%f5948, %f5949, %f5950, %f5951};
	@%p1608 bra 	$L__BB3_1755;
	add.s32 	%r6106, %r1854, %r1824;
	mul.wide.u32 	%rd3669, %r1423, 16;
	add.s64 	%rd3670, %rd562, %rd3669;
	ld.global.v4.f32 	{%f5952, %f5953, %f5954, %f5955}, [%rd3670];
	st.shared.v4.f32 	[%r6106], {%f5952, %f5953, %f5954, %f5955};
$L__BB3_1755:
	setp.gt.u32 	%p1609, %r1324, 15;
	@%p1609 bra 	$L__BB3_1856;
	@%p858 bra 	$L__BB3_1789;
	ld.param.u32 	%r6302, [_Z61hand_gemm_kernel_blockmn_shared_l2_prefetch_splitK_transA_8x8ILi64ELi128ELi16ELi4ELi8EEviiiPfiS0_iS0_iff_param_6];
	setp.gt.u32 	%p1611, %r1295, 31;
	shl.b32 	%r6107, %r1324, 9;
	add.s32 	%r6108, %r1438, %r6107;
	mul.lo.s32 	%r6109, %r1324, %r6302;
	cvt.s64.s32 	%rd3671, %r6109;
	add.s64 	%rd3672, %rd488, %rd3671;
	shl.b64 	%rd3673, %rd3672, 2;
	add.s64 	%rd568, %rd489, %rd3673;
	shl.b32 	%r6110, %r3423, 4;
	add.s32 	%r1855, %r6108, %r6110;
	mul.wide.u32 	%rd3674, %r3423, 16;
	add.s64 	%rd569, %rd568, %rd3674;
	ld.global.v4.f32 	{%f5956, %f5957, %f5958, %f5959}, [%rd569];
	st.shared.v4.f32 	[%r1855], {%f5956, %f5957, %f5958, %f5959};
	@%p1611 bra 	$L__BB3_1789;
	setp.gt.u32 	%p1612, %r1296, 31;
	shl.b32 	%r1856, %r1293, 4;
	add.s32 	%r1857, %r1855, %r1856;
	mul.wide.s32 	%rd3675, %r1293, 16;
	add.s64 	%rd570, %rd569, %rd3675;
	ld.global.v4.f32 	{%f5960, %f5961, %f5962, %f5963}, [%rd570];
	st.shared.v4.f32 	[%r1857], {%f5960, %f5961, %f5962, %f5963};
	@%p1612 bra 	$L__BB3_1789;
	setp.gt.u32 	%p1613, %r1297, 31;
	add.s32 	%r1858, %r1857, %r1856;
	mul.wide.s32 	%rd3676, %r1293, 16;
	add.s64 	%rd571, %rd570, %rd3676;
	ld.global.v4.f32 	{%f5964, %f5965, %f5966, %f5967}, [%rd571];
	st.shared.v4.f32 	[%r1858], {%f5964, %f5965, %f5966, %f5967};
	@%p1613 bra 	$L__BB3_1789;
	setp.gt.u32 	%p1614, %r1396, 31;
	add.s32 	%r1859, %r1858, %r1856;
	mul.wide.s32 	%rd3677, %r1293, 16;
	add.s64 	%rd572, %rd571, %rd3677;
	ld.global.v4.f32 	{%f5968, %f5969, %f5970, %f5971}, [%rd572];
	st.shared.v4.f32 	[%r1859], {%f5968, %f5969, %f5970, %f5971};
	@%p1614 bra 	$L__BB3_1789;
	setp.gt.u32 	%p1615, %r1397, 31;
	add.s32 	%r1860, %r1859, %r1856;
	mul.wide.s32 	%rd3678, %r1293, 16;
	add.s64 	%rd573, %rd572, %rd3678;
	ld.global.v4.f32 	{%f5972, %f5973, %f5974, %f5975}, [%rd573];
	st.shared.v4.f32 	[%r1860], {%f5972, %f5973, %f5974, %f5975};
	@%p1615 bra 	$L__BB3_1789;
	setp.gt.u32 	%p1616, %r1398, 31;
	add.s32 	%r1861, %r1860, %r1856;
	mul.wide.s32 	%rd3679, %r1293, 16;
	add.s64 	%rd3680, %rd573, %rd3679;
	ld.global.v4.f32 	{%f5976, %f5977, %f5978, %f5979}, [%rd3680];
	st.shared.v4.f32 	[%r1861], {%f5976, %f5977, %f5978, %f5979};
	@%p1616 bra 	$L__BB3_1789;
	setp.gt.u32 	%p1617, %r1399, 31;
	add.s32 	%r1862, %r1861, %r1856;
	mul.wide.u32 	%rd3681, %r1398, 16;
	add.s64 	%rd3682, %rd568, %rd3681;
	ld.global.v4.f32 	{%f5980, %f5981, %f5982, %f5983}, [%rd3682];
	st.shared.v4.f32 	[%r1862], {%f5980, %f5981, %f5982, %f5983};
	@%p1617 bra 	$L__BB3_1789;
	setp.gt.u32 	%p1618, %r1400, 31;
	add.s32 	%r1863, %r1862, %r1856;
	mul.wide.u32 	%rd3683, %r1399, 16;
	add.s64 	%rd3684, %rd568, %rd3683;
	ld.global.v4.f32 	{%f5984, %f5985, %f5986, %f5987}, [%rd3684];
	st.shared.v4.f32 	[%r1863], {%f5984, %f5985, %f5986, %f5987};
	@%p1618 bra 	$L__BB3_1789;
	setp.gt.u32 	%p1619, %r1401, 31;
	add.s32 	%r1864, %r1863, %r1856;
	mul.wide.u32 	%rd3685, %r1400, 16;
	add.s64 	%rd3686, %rd568, %rd3685;
	ld.global.v4.f32 	{%f5988, %f5989, %f5990, %f5991}, [%rd3686];
	st.shared.v4.f32 	[%r1864], {%f5988, %f5989, %f5990, %f5991};
	@%p1619 bra 	$L__BB3_1789;
	setp.gt.u32 	%p1620, %r1402, 31;
	add.s32 	%r1865, %r1864, %r1856;
	mul.wide.u32 	%rd3687, %r1401, 16;
	add.s64 	%rd3688, %rd568, %rd3687;
	ld.global.v4.f32 	{%f5992, %f5993, %f5994, %f5995}, [%rd3688];
	st.shared.v4.f32 	[%r1865], {%f5992, %f5993, %f5994, %f5995};
	@%p1620 bra 	$L__BB3_1789;
	setp.gt.u32 	%p1621, %r1403, 31;
	add.s32 	%r1866, %r1865, %r1856;
	mul.wide.u32 	%rd3689, %r1402, 16;
	add.s64 	%rd3690, %rd568, %rd3689;
	ld.global.v4.f32 	{%f5996, %f5997, %f5998, %f5999}, [%rd3690];
	st.shared.v4.f32 	[%r1866], {%f5996, %f5997, %f5998, %f5999};
	@%p1621 bra 	$L__BB3_1789;
	setp.gt.u32 	%p1622, %r1404, 31;
	add.s32 	%r1867, %r1866, %r1856;
	mul.wide.u32 	%rd3691, %r1403, 16;
	add.s64 	%rd3692, %rd568, %rd3691;
	ld.global.v4.f32 	{%f6000, %f6001, %f6002, %f6003}, [%rd3692];
	st.shared.v4.f32 	[%r1867], {%f6000, %f6001, %f6002, %f6003};
	@%p1622 bra 	$L__BB3_1789;
	setp.gt.u32 	%p1623, %r1405, 31;
	add.s32 	%r1868, %r1867, %r1856;
	mul.wide.u32 	%rd3693, %r1404, 16;
	add.s64 	%rd3694, %rd568, %rd3693;
	ld.global.v4.f32 	{%f6004, %f6005, %f6006, %f6007}, [%rd3694];
	st.shared.v4.f32 	[%r1868], {%f6004, %f6005, %f6006, %f6007};
	@%p1623 bra 	$L__BB3_1789;
	setp.gt.u32 	%p1624, %r1406, 31;
	add.s32 	%r1869, %r1868, %r1856;
	mul.wide.u32 	%rd3695, %r1405, 16;
	add.s64 	%rd3696, %rd568, %rd3695;
	ld.global.v4.f32 	{%f6008, %f6009, %f6010, %f6011}, [%rd3696];
	st.shared.v4.f32 	[%r1869], {%f6008, %f6009, %f6010, %f6011};
	@%p1624 bra 	$L__BB3_1789;
	setp.gt.u32 	%p1625, %r1407, 31;
	add.s32 	%r1870, %r1869, %r1856;
	mul.wide.u32 	%rd3697, %r1406, 16;
	add.s64 	%rd3698, %rd568, %rd3697;
	ld.global.v4.f32 	{%f6012, %f6013, %f6014, %f6015}, [%rd3698];
	st.shared.v4.f32 	[%r1870], {%f6012, %f6013, %f6014, %f6015};
	@%p1625 bra 	$L__BB3_1789;
	setp.gt.u32 	%p1626, %r1408, 31;
	add.s32 	%r1871, %r1870, %r1856;
	mul.wide.u32 	%rd3699, %r1407, 16;
	add.s64 	%rd3700, %rd568, %rd3699;
	ld.global.v4.f32 	{%f6016, %f6017, %f6018, %f6019}, [%rd3700];
	st.shared.v4.f32 	[%r1871], {%f6016, %f6017, %f6018, %f6019};
	@%p1626 bra 	$L__BB3_1789;
	setp.gt.u32 	%p1627, %r1409, 31;
	add.s32 	%r1872, %r1871, %r1856;
	mul.wide.u32 	%rd3701, %r1408, 16;
	add.s64 	%rd3702, %rd568, %rd3701;
	ld.global.v4.f32 	{%f6020, %f6021, %f6022, %f6023}, [%rd3702];
	st.shared.v4.f32 	[%r1872], {%f6020, %f6021, %f6022, %f6023};
	@%p1627 bra 	$L__BB3_1789;
	setp.gt.u32 	%p1628, %r1410, 31;
	add.s32 	%r1873, %r1872, %r1856;
	mul.wide.u32 	%rd3703, %r1409, 16;
	add.s64 	%rd3704, %rd568, %rd3703;
	ld.global.v4.f32 	{%f6024, %f6025, %f6026, %f6027}, [%rd3704];
	st.shared.v4.f32 	[%r1873], {%f6024, %f6025, %f6026, %f6027};
	@%p1628 bra 	$L__BB3_1789;
	setp.gt.u32 	%p1629, %r1411, 31;
	add.s32 	%r1874, %r1873, %r1856;
	mul.wide.u32 	%rd3705, %r1410, 16;
	add.s64 	%rd3706, %rd568, %rd3705;
	ld.global.v4.f32 	{%f6028, %f6029, %f6030, %f6031}, [%rd3706];
	st.shared.v4.f32 	[%r1874], {%f6028, %f6029, %f6030, %f6031};
	@%p1629 bra 	$L__BB3_1789;
	setp.gt.u32 	%p1630, %r1412, 31;
	add.s32 	%r1875, %r1874, %r1856;
	mul.wide.u32 	%rd3707, %r1411, 16;
	add.s64 	%rd3708, %rd568, %rd3707;
	ld.global.v4.f32 	{%f6032, %f6033, %f6034, %f6035}, [%rd3708];
	st.shared.v4.f32 	[%r1875], {%f6032, %f6033, %f6034, %f6035};
	@%p1630 bra 	$L__BB3_1789;
	setp.gt.u32 	%p1631, %r1413, 31;
	add.s32 	%r1876, %r1875, %r1856;
	mul.wide.u32 	%rd3709, %r1412, 16;
	add.s64 	%rd3710, %rd568, %rd3709;
	ld.global.v4.f32 	{%f6036, %f6037, %f6038, %f6039}, [%rd3710];
	st.shared.v4.f32 	[%r1876], {%f6036, %f6037, %f6038, %f6039};
	@%p1631 bra 	$L__BB3_1789;
	setp.gt.u32 	%p1632, %r1414, 31;
	add.s32 	%r1877, %r1876, %r1856;
	mul.wide.u32 	%rd3711, %r1413, 16;
	add.s64 	%rd3712, %rd568, %rd3711;
	ld.global.v4.f32 	{%f6040, %f6041, %f6042, %f6043}, [%rd3712];
	st.shared.v4.f32 	[%r1877], {%f6040, %f6041, %f6042, %f6043};
	@%p1632 bra 	$L__BB3_1789;
	setp.gt.u32 	%p1633, %r1415, 31;
	add.s32 	%r1878, %r1877, %r1856;
	mul.wide.u32 	%rd3713, %r1414, 16;
	add.s64 	%rd3714, %rd568, %rd3713;
	ld.global.v4.f32 	{%f6044, %f6045, %f6046, %f6047}, [%rd3714];
	st.shared.v4.f32 	[%r1878], {%f6044, %f6045, %f6046, %f6047};
	@%p1633 bra 	$L__BB3_1789;
	setp.gt.u32 	%p1634, %r1416, 31;
	add.s32 	%r1879, %r1878, %r1856;
	mul.wide.u32 	%rd3715, %r1415, 16;
	add.s64 	%rd3716, %rd568, %rd3715;
	ld.global.v4.f32 	{%f6048, %f6049, %f6050, %f6051}, [%rd3716];
	st.shared.v4.f32 	[%r1879], {%f6048, %f6049, %f6050, %f6051};
	@%p1634 bra 	$L__BB3_1789;
	setp.gt.u32 	%p1635, %r1417, 31;
	add.s32 	%r1880, %r1879, %r1856;
	mul.wide.u32 	%rd3717, %r1416, 16;
	add.s64 	%rd3718, %rd568, %rd3717;
	ld.global.v4.f32 	{%f6052, %f6053, %f6054, %f6055}, [%rd3718];
	st.shared.v4.f32 	[%r1880], {%f6052, %f6053, %f6054, %f6055};
	@%p1635 bra 	$L__BB3_1789;
	setp.gt.u32 	%p1636, %r1418, 31;
	add.s32 	%r1881, %r1880, %r1856;
	mul.wide.u32 	%rd3719, %r1417, 16;
	add.s64 	%rd3720, %rd568, %rd3719;
	ld.global.v4.f32 	{%f6056, %f6057, %f6058, %f6059}, [%rd3720];
	st.shared.v4.f32 	[%r1881], {%f6056, %f6057, %f6058, %f6059};
	@%p1636 bra 	$L__BB3_1789;
	setp.gt.u32 	%p1637, %r1419, 31;
	add.s32 	%r1882, %r1881, %r1856;
	mul.wide.u32 	%rd3721, %r1418, 16;
	add.s64 	%rd3722, %rd568, %rd3721;
	ld.global.v4.f32 	{%f6060, %f6061, %f6062, %f6063}, [%rd3722];
	st.shared.v4.f32 	[%r1882], {%f6060, %f6061, %f6062, %f6063};
	@%p1637 bra 	$L__BB3_1789;
	setp.gt.u32 	%p1638, %r1420, 31;
	add.s32 	%r1883, %r1882, %r1856;
	mul.wide.u32 	%rd3723, %r1419, 16;
	add.s64 	%rd3724, %rd568, %rd3723;
	ld.global.v4.f32 	{%f6064, %f6065, %f6066, %f6067}, [%rd3724];
	st.shared.v4.f32 	[%r1883], {%f6064, %f6065, %f6066, %f6067};
	@%p1638 bra 	$L__BB3_1789;
	setp.gt.u32 	%p1639, %r1421, 31;
	add.s32 	%r1884, %r1883, %r1856;
	mul.wide.u32 	%rd3725, %r1420, 16;
	add.s64 	%rd3726, %rd568, %rd3725;
	ld.global.v4.f32 	{%f6068, %f6069, %f6070, %f6071}, [%rd3726];
	st.shared.v4.f32 	[%r1884], {%f6068, %f6069, %f6070, %f6071};
	@%p1639 bra 	$L__BB3_1789;
	setp.gt.u32 	%p1640, %r1422, 31;
	add.s32 	%r1885, %r1884, %r1856;
	mul.wide.u32 	%rd3727, %r1421, 16;
	add.s64 	%rd3728, %rd568, %rd3727;
	ld.global.v4.f32 	{%f6072, %f6073, %f6074, %f6075}, [%rd3728];
	st.shared.v4.f32 	[%r1885], {%f6072, %f6073, %f6074, %f6075};
	@%p1640 bra 	$L__BB3_1789;
	setp.gt.u32 	%p1641, %r1423, 31;
	add.s32 	%r1886, %r1885, %r1856;
	mul.wide.u32 	%rd3729, %r1422, 16;
	add.s64 	%rd3730, %rd568, %rd3729;
	ld.global.v4.f32 	{%f6076, %f6077, %f6078, %f6079}, [%rd3730];
	st.shared.v4.f32 	[%r1886], {%f6076, %f6077, %f6078, %f6079};
	@%p1641 bra 	$L__BB3_1789;
	add.s32 	%r6111, %r1886, %r1856;
	mul.wide.u32 	%rd3731, %r1423, 16;
	add.s64 	%rd3732, %rd568, %rd3731;
	ld.global.v4.f32 	{%f6080, %f6081, %f6082, %f6083}, [%rd3732];
	st.shared.v4.f32 	[%r6111], {%f6080, %f6081, %f6082, %f6083};
$L__BB3_1789:
	setp.gt.u32 	%p1642, %r1325, 15;
	@%p1642 bra 	$L__BB3_1856;
	@%p858 bra 	$L__BB3_1823;
	ld.param.u32 	%r6303, [_Z61hand_gemm_kernel_blockmn_shared_l2_prefetch_splitK_transA_8x8ILi64ELi128ELi16ELi4ELi8EEviiiPfiS0_iS0_iff_param_6];
	setp.gt.u32 	%p1644, %r1295, 31;
	shl.b32 	%r6112, %r1325, 9;
	add.s32 	%r6113, %r1438, %r6112;
	mul.lo.s32 	%r6114, %r1325, %r6303;
	cvt.s64.s32 	%rd3733, %r6114;
	add.s64 	%rd3734, %rd488, %rd3733;
	shl.b64 	%rd3735, %rd3734, 2;
	add.s64 	%rd574, %rd489, %rd3735;
	shl.b32 	%r6115, %r3423, 4;
	add.s32 	%r1887, %r6113, %r6115;
	mul.wide.u32 	%rd3736, %r3423, 16;
	add.s64 	%rd575, %rd574, %rd3736;
	ld.global.v4.f32 	{%f6084, %f6085, %f6086, %f6087}, [%rd575];
	st.shared.v4.f32 	[%r1887], {%f6084, %f6085, %f6086, %f6087};
	@%p1644 bra 	$L__BB3_1823;
	setp.gt.u32 	%p1645, %r1296, 31;
	shl.b32 	%r1888, %r1293, 4;
	add.s32 	%r1889, %r1887, %r1888;
	mul.wide.s32 	%rd3737, %r1293, 16;
	add.s64 	%rd576, %rd575, %rd3737;
	ld.global.v4.f32 	{%f6088, %f6089, %f6090, %f6091}, [%rd576];
	st.shared.v4.f32 	[%r1889], {%f6088, %f6089, %f6090, %f6091};
	@%p1645 bra 	$L__BB3_1823;
	setp.gt.u32 	%p1646, %r1297, 31;
	add.s32 	%r1890, %r1889, %r1888;
	mul.wide.s32 	%rd3738, %r1293, 16;
	add.s64 	%rd577, %rd576, %rd3738;
	ld.global.v4.f32 	{%f6092, %f6093, %f6094, %f6095}, [%rd577];
	st.shared.v4.f32 	[%r1890], {%f6092, %f6093, %f6094, %f6095};
	@%p1646 bra 	$L__BB3_1823;
	setp.gt.u32 	%p1647, %r1396, 31;
	add.s32 	%r1891, %r1890, %r1888;
	mul.wide.s32 	%rd3739, %r1293, 16;
	add.s64 	%rd578, %rd577, %rd3739;
	ld.global.v4.f32 	{%f6096, %f6097, %f6098, %f6099}, [%rd578];
	st.shared.v4.f32 	[%r1891], {%f6096, %f6097, %f6098, %f6099};
	@%p1647 bra 	$L__BB3_1823;
	setp.gt.u32 	%p1648, %r1397, 31;
	add.s32 	%r1892, %r1891, %r1888;
	mul.wide.s32 	%rd3740, %r1293, 16;
	add.s64 	%rd579, %rd578, %rd3740;
	ld.global.v4.f32 	{%f6100, %f6101, %f6102, %f6103}, [%rd579];
	st.shared.v4.f32 	[%r1892], {%f6100, %f6101, %f6102, %f6103};
	@%p1648 bra 	$L__BB3_1823;
	setp.gt.u32 	%p1649, %r1398, 31;
	add.s32 	%r1893, %r1892, %r1888;
	mul.wide.s32 	%rd3741, %r1293, 16;
	add.s64 	%rd3742, %rd579, %rd3741;
	ld.global.v4.f32 	{%f6104, %f6105, %f6106, %f6107}, [%rd3742];
	st.shared.v4.f32 	[%r1893], {%f6104, %f6105, %f6106, %f6107};
	@%p1649 bra 	$L__BB3_1823;
	setp.gt.u32 	%p1650, %r1399, 31;
	add.s32 	%r1894, %r1893, %r1888;
	mul.wide.u32 	%rd3743, %r1398, 16;
	add.s64 	%rd3744, %rd574, %rd3743;
	ld.global.v4.f32 	{%f6108, %f6109, %f6110, %f6111}, [%rd3744];
	st.shared.v4.f32 	[%r1894], {%f6108, %f6109, %f6110, %f6111};
	@%p1650 bra 	$L__BB3_1823;
	setp.gt.u32 	%p1651, %r1400, 31;
	add.s32 	%r1895, %r1894, %r1888;
	mul.wide.u32 	%rd3745, %r1399, 16;
	add.s64 	%rd3746, %rd574, %rd3745;
	ld.global.v4.f32 	{%f6112, %f6113, %f6114, %f6115}, [%rd3746];
	st.shared.v4.f32 	[%r1895], {%f6112, %f6113, %f6114, %f6115};
	@%p1651 bra 	$L__BB3_1823;
	setp.gt.u32 	%p1652, %r1401, 31;
	add.s32 	%r1896, %r1895, %r1888;
	mul.wide.u32 	%rd3747, %r1400, 16;
	add.s64 	%rd3748, %rd574, %rd3747;
	ld.global.v4.f32 	{%f6116, %f6117, %f6118, %f6119}, [%rd3748];
	st.shared.v4.f32 	[%r1896], {%f6116, %f6117, %f6118, %f6119};
	@%p1652 bra 	$L__BB3_1823;
	setp.gt.u32 	%p1653, %r1402, 31;
	add.s32 	%r1897, %r1896, %r1888;
	mul.wide.u32 	%rd3749, %r1401, 16;
	add.s64 	%rd3750, %rd574, %rd3749;
	ld.global.v4.f32 	{%f6120, %f6121, %f6122, %f6123}, [%rd3750];
	st.shared.v4.f32 	[%r1897], {%f6120, %f6121, %f6122, %f6123};
	@%p1653 bra 	$L__BB3_1823;
	setp.gt.u32 	%p1654, %r1403, 31;
	add.s32 	%r1898, %r1897, %r1888;
	mul.wide.u32 	%rd3751, %r1402, 16;
	add.s64 	%rd3752, %rd574, %rd3751;
	ld.global.v4.f32 	{%f6124, %f6125, %f6126, %f6127}, [%rd3752];
	st.shared.v4.f32 	[%r1898], {%f6124, %f6125, %f6126, %f6127};
	@%p1654 bra 	$L__BB3_1823;
	setp.gt.u32 	%p1655, %r1404, 31;
	add.s32 	%r1899, %r1898, %r1888;
	mul.wide.u32 	%rd3753, %r1403, 16;
	add.s64 	%rd3754, %rd574, %rd3753;
	ld.global.v4.f32 	{%f6128, %f6129, %f6130, %f6131}, [%rd3754];
	st.shared.v4.f32 	[%r1899], {%f6128, %f6129, %f6130, %f6131};
	@%p1655 bra 	$L__BB3_1823;
	setp.gt.u32 	%p1656, %r1405, 31;
	add.s32 	%r1900, %r1899, %r1888;
	mul.wide.u32 	%rd3755, %r1404, 16;
	add.s64 	%rd3756, %rd574, %rd3755;
	ld.global.v4.f32 	{%f6132, %f6133, %f6134, %f6135}, [%rd3756];
	st.shared.v4.f32 	[%r1900], {%f6132, %f6133, %f6134, %f6135};
	@%p1656 bra 	$L__BB3_1823;
	setp.gt.u32 	%p1657, %r1406, 31;
	add.s32 	%r1901, %r1900, %r1888;
	mul.wide.u32 	%rd3757, %r1405, 16;
	add.s64 	%rd3758, %rd574, %rd3757;
	ld.global.v4.f32 	{%f6136, %f6137, %f6138, %f6139}, [%rd3758];
	st.shared.v4.f32 	[%r1901], {%f6136, %f6137, %f6138, %f6139};
	@%p1657 bra 	$L__BB3_1823;
	setp.gt.u32 	%p1658, %r1407, 31;
	add.s32 	%r1902, %r1901, %r1888;
	mul.wide.u32 	%rd3759, %r1406, 16;
	add.s64 	%rd3760, %rd574, %rd3759;
	ld.global.v4.f32 	{%f6140, %f6141, %f6142, %f6143}, [%rd3760];
	st.shared.v4.f32 	[%r1902], {%f6140, %f6141, %f6142, %f6143};
	@%p1658 bra 	$L__BB3_1823;
	setp.gt.u32 	%p1659, %r1408, 31;
	add.s32 	%r1903, %r1902, %r1888;
	mul.wide.u32 	%rd3761, %r1407, 16;
	add.s64 	%rd3762, %rd574, %rd3761;
	ld.global.v4.f32 	{%f6144, %f6145, %f6146, %f6147}, [%rd3762];
	st.shared.v4.f32 	[%r1903], {%f6144, %f6145, %f6146, %f6147};
	@%p1659 bra 	$L__BB3_1823;
	setp.gt.u32 	%p1660, %r1409, 31;
	add.s32 	%r1904, %r1903, %r1888;
	mul.wide.u32 	%rd3763, %r1408, 16;
	add.s64 	%rd3764, %rd574, %rd3763;
	ld.global.v4.f32 	{%f6148, %f6149, %f6150, %f6151}, [%rd3764];
	st.shared.v4.f32 	[%r1904], {%f6148, %f6149, %f6150, %f6151};
	@%p1660 bra 	$L__BB3_1823;
	setp.gt.u32 	%p1661, %r1410, 31;
	add.s32 	%r1905, %r1904, %r1888;
	mul.wide.u32 	%rd3765, %r1409, 16;
	add.s64 	%rd3766, %rd574, %rd3765;
	ld.global.v4.f32 	{%f6152, %f6153, %f6154, %f6155}, [%rd3766];
	st.shared.v4.f32 	[%r1905], {%f6152, %f6153, %f6154, %f6155};
	@%p1661 bra 	$L__BB3_1823;
	setp.gt.u32 	%p1662, %r1411, 31;
	add.s32 	%r1906, %r1905, %r1888;
	mul.wide.u32 	%rd3767, %r1410, 16;
	add.s64 	%rd3768, %rd574, %rd3767;
	ld.global.v4.f32 	{%f6156, %f6157, %f6158, %f6159}, [%rd3768];
	st.shared.v4.f32 	[%r1906], {%f6156, %f6157, %f6158, %f6159};
	@%p1662 bra 	$L__BB3_1823;
	setp.gt.u32 	%p1663, %r1412, 31;
	add.s32 	%r1907, %r1906, %r1888;
	mul.wide.u32 	%rd3769, %r1411, 16;
	add.s64 	%rd3770, %rd574, %rd3769;
	ld.global.v4.f32 	{%f6160, %f6161, %f6162, %f6163}, [%rd3770];
	st.shared.v4.f32 	[%r1907], {%f6160, %f6161, %f6162, %f6163};
	@%p1663 bra 	$L__BB3_1823;
	setp.gt.u32 	%p1664, %r1413, 31;
	add.s32 	%r1908, %r1907, %r1888;
	mul.wide.u32 	%rd3771, %r1412, 16;
	add.s64 	%rd3772, %rd574, %rd3771;
	ld.global.v4.f32 	{%f6164, %f6165, %f6166, %f6167}, [%rd3772];
	st.shared.v4.f32 	[%r1908], {%f6164, %f6165, %f6166, %f6167};
	@%p1664 bra 	$L__BB3_1823;
	setp.gt.u32 	%p1665, %r1414, 31;
	add.s32 	%r1909, %r1908, %r1888;
	mul.wide.u32 	%rd3773, %r1413, 16;
	add.s64 	%rd3774, %rd574, %rd3773;
	ld.global.v4.f32 	{%f6168, %f6169, %f6170, %f6171}, [%rd3774];
	st.shared.v4.f32 	[%r1909], {%f6168, %f6169, %f6170, %f6171};
	@%p1665 bra 	$L__BB3_1823;
	setp.gt.u32 	%p1666, %r1415, 31;
	add.s32 	%r1910, %r1909, %r1888;
	mul.wide.u32 	%rd3775, %r1414, 16;
	add.s64 	%rd3776, %rd574, %rd3775;
	ld.global.v4.f32 	{%f6172, %f6173, %f6174, %f6175}, [%rd3776];
	st.shared.v4.f32 	[%r1910], {%f6172, %f6173, %f6174, %f6175};
	@%p1666 bra 	$L__BB3_1823;
	setp.gt.u32 	%p1667, %r1416, 31;
	add.s32 	%r1911, %r1910, %r1888;
	mul.wide.u32 	%rd3777, %r1415, 16;
	add.s64 	%rd3778, %rd574, %rd3777;
	ld.global.v4.f32 	{%f6176, %f6177, %f6178, %f6179}, [%rd3778];
	st.shared.v4.f32 	[%r1911], {%f6176, %f6177, %f6178, %f6179};
	@%p1667 bra 	$L__BB3_1823;
	setp.gt.u32 	%p1668, %r1417, 31;
	add.s32 	%r1912, %r1911, %r1888;
	mul.wide.u32 	%rd3779, %r1416, 16;
	add.s64 	%rd3780, %rd574, %rd3779;
	ld.global.v4.f32 	{%f6180, %f6181, %f6182, %f6183}, [%rd3780];
	st.shared.v4.f32 	[%r1912], {%f6180, %f6181, %f6182, %f6183};
	@%p1668 bra 	$L__BB3_1823;
	setp.gt.u32 	%p1669, %r1418, 31;
	add.s32 	%r1913, %r1912, %r1888;
	mul.wide.u32 	%rd3781, %r1417, 16;
	add.s64 	%rd3782, %rd574, %rd3781;
	ld.global.v4.f32 	{%f6184, %f6185, %f6186, %f6187}, [%rd3782];
	st.shared.v4.f32 	[%r1913], {%f6184, %f6185, %f6186, %f6187};
	@%p1669 bra 	$L__BB3_1823;
	setp.gt.u32 	%p1670, %r1419, 31;
	add.s32 	%r1914, %r1913, %r1888;
	mul.wide.u32 	%rd3783, %r1418, 16;
	add.s64 	%rd3784, %rd574, %rd3783;
	ld.global.v4.f32 	{%f6188, %f6189, %f6190, %f6191}, [%rd3784];
	st.shared.v4.f32 	[%r1914], {%f6188, %f6189, %f6190, %f6191};
	@%p1670 bra 	$L__BB3_1823;
	setp.gt.u32 	%p1671, %r1420, 31;
	add.s32 	%r1915, %r1914, %r1888;
	mul.wide.u32 	%rd3785, %r1419, 16;
	add.s64 	%rd3786, %rd574, %rd3785;
	ld.global.v4.f32 	{%f6192, %f6193, %f6194, %f6195}, [%rd3786];
	st.shared.v4.f32 	[%r1915], {%f6192, %f6193, %f6194, %f6195};
	@%p1671 bra 	$L__BB3_1823;
	setp.gt.u32 	%p1672, %r1421, 31;
	add.s32 	%r1916, %r1915, %r1888;
	mul.wide.u32 	%rd3787, %r1420, 16;
	add.s64 	%rd3788, %rd574, %rd3787;
	ld.global.v4.f32 	{%f6196, %f6197, %f6198, %f6199}, [%rd3788];
	st.shared.v4.f32 	[%r1916], {%f6196, %f6197, %f6198, %f6199};
	@%p1672 bra 	$L__BB3_1823;
	setp.gt.u32 	%p1673, %r1422, 31;
	add.s32 	%r1917, %r1916, %r1888;
	mul.wide.u32 	%rd3789, %r1421, 16;
	add.s64 	%rd3790, %rd574, %rd3789;
	ld.global.v4.f32 	{%f6200, %f6201, %f6202, %f6203}, [%rd3790];
	st.shared.v4.f32 	[%r1917], {%f6200, %f6201, %f6202, %f6203};
	@%p1673 bra 	$L__BB3_1823;
	setp.gt.u32 	%p1674, %r1423, 31;
	add.s32 	%r1918, %r1917, %r1888;
	mul.wide.u32 	%rd3791, %r1422, 16;
	add.s64 	%rd3792, %rd574, %rd3791;
	ld.global.v4.f32 	{%f6204, %f6205, %f6206, %f6207}, [%rd3792];
	st.shared.v4.f32 	[%r1918], {%f6204, %f6205, %f6206, %f6207};
	@%p1674 bra 	$L__BB3_1823;
	add.s32 	%r6116, %r1918, %r1888;
	mul.wide.u32 	%rd3793, %r1423, 16;
	add.s64 	%rd3794, %rd574, %rd3793;
	ld.global.v4.f32 	{%f6208, %f6209, %f6210, %f6211}, [%rd3794];
	st.shared.v4.f32 	[%r6116], {%f6208, %f6209, %f6210, %f6211};
$L__BB3_1823:
	@%p2 bra 	$L__BB3_1856;
	ld.param.u32 	%r6304, [_Z61hand_gemm_kernel_blockmn_shared_l2_prefetch_splitK_transA_8x8ILi64ELi128ELi16ELi4ELi8EEviiiPfiS0_iS0_iff_param_6];
	setp.gt.u32 	%p1675, %r1295, 31;
	mov.u32 	%r6117, %ntid.y;
	add.s32 	%r6118, %r1325, %r6117;
	shl.b32 	%r6119, %r6118, 9;
	add.s32 	%r6120, %r1438, %r6119;
	mul.lo.s32 	%r6121, %r6118, %r6304;
	cvt.s64.s32 	%rd3795, %r6121;
	add.s64 	%rd3796, %rd488, %rd3795;
	shl.b64 	%rd3797, %rd3796, 2;
	add.s64 	%rd580, %rd489, %rd3797;
	shl.b32 	%r6122, %r3423, 4;
	add.s32 	%r1919, %r6120, %r6122;
	mul.wide.u32 	%rd3798, %r3423, 16;
	add.s64 	%rd581, %rd580, %rd3798;
	ld.global.v4.f32 	{%f6212, %f6213, %f6214, %f6215}, [%rd581];
	st.shared.v4.f32 	[%r1919], {%f6212, %f6213, %f6214, %f6215};
	@%p1675 bra 	$L__BB3_1856;
	setp.gt.u32 	%p1676, %r1296, 31;
	shl.b32 	%r1920, %r1293, 4;
	add.s32 	%r1921, %r1919, %r1920;
	mul.wide.s32 	%rd3799, %r1293, 16;
	add.s64 	%rd582, %rd581, %rd3799;
	ld.global.v4.f32 	{%f6216, %f6217, %f6218, %f6219}, [%rd582];
	st.shared.v4.f32 	[%r1921], {%f6216, %f6217, %f6218, %f6219};
	@%p1676 bra 	$L__BB3_1856;
	setp.gt.u32 	%p1677, %r1297, 31;
	add.s32 	%r1922, %r1921, %r1920;
	mul.wide.s32 	%rd3800, %r1293, 16;
	add.s64 	%rd583, %rd582, %rd3800;
	ld.global.v4.f32 	{%f6220, %f6221, %f6222, %f6223}, [%rd583];
	st.shared.v4.f32 	[%r1922], {%f6220, %f6221, %f6222, %f6223};
	@%p1677 bra 	$L__BB3_1856;
	setp.gt.u32 	%p1678, %r1396, 31;
	add.s32 	%r1923, %r1922, %r1920;
	mul.wide.s32 	%rd3801, %r1293, 16;
	add.s64 	%rd584, %rd583, %rd3801;
	ld.global.v4.f32 	{%f6224, %f6225, %f6226, %f6227}, [%rd584];
	st.shared.v4.f32 	[%r1923], {%f6224, %f6225, %f6226, %f6227};
	@%p1678 bra 	$L__BB3_1856;
	setp.gt.u32 	%p1679, %r1397, 31;
	add.s32 	%r1924, %r1923, %r1920;
	mul.wide.s32 	%rd3802, %r1293, 16;
	add.s64 	%rd585, %rd584, %rd3802;
	ld.global.v4.f32 	{%f6228, %f6229, %f6230, %f6231}, [%rd585];
	st.shared.v4.f32 	[%r1924], {%f6228, %f6229, %f6230, %f6231};
	@%p1679 bra 	$L__BB3_1856;
	setp.gt.u32 	%p1680, %r1398, 31;
	add.s32 	%r1925, %r1924, %r1920;
	mul.wide.s32 	%rd3803, %r1293, 16;
	add.s64 	%rd3804, %rd585, %rd3803;
	ld.global.v4.f32 	{%f6232, %f6233, %f6234, %f6235}, [%rd3804];
	st.shared.v4.f32 	[%r1925], {%f6232, %f6233, %f6234, %f6235};
	@%p1680 bra 	$L__BB3_1856;
	setp.gt.u32 	%p1681, %r1399, 31;
	add.s32 	%r1926, %r1925, %r1920;
	mul.wide.u32 	%rd3805, %r1398, 16;
	add.s64 	%rd3806, %rd580, %rd3805;
	ld.global.v4.f32 	{%f6236, %f6237, %f6238, %f6239}, [%rd3806];
	st.shared.v4.f32 	[%r1926], {%f6236, %f6237, %f6238, %f6239};
	@%p1681 bra 	$L__BB3_1856;
	setp.gt.u32 	%p1682, %r1400, 31;
	add.s32 	%r1927, %r1926, %r1920;
	mul.wide.u32 	%rd3807, %r1399, 16;
	add.s64 	%rd3808, %rd580, %rd3807;
	ld.global.v4.f32 	{%f6240, %f6241, %f6242, %f6243}, [%rd3808];
	st.shared.v4.f32 	[%r1927], {%f6240, %f6241, %f6242, %f6243};
	@%p1682 bra 	$L__BB3_1856;
	setp.gt.u32 	%p1683, %r1401, 31;
	add.s32 	%r1928, %r1927, %r1920;
	mul.wide.u32 	%rd3809, %r1400, 16;
	add.s64 	%rd3810, %rd580, %rd3809;
	ld.global.v4.f32 	{%f6244, %f6245, %f6246, %f6247}, [%rd3810];
	st.shared.v4.f32 	[%r1928], {%f6244, %f6245, %f6246, %f6247};
	@%p1683 bra 	$L__BB3_1856;
	setp.gt.u32 	%p1684, %r1402, 31;
	add.s32 	%r1929, %r1928, %r1920;
	mul.wide.u32 	%rd3811, %r1401, 16;
	add.s64 	%rd3812, %rd580, %rd3811;
	ld.global.v4.f32 	{%f6248, %f6249, %f6250, %f6251}, [%rd3812];
	st.shared.v4.f32 	[%r1929], {%f6248, %f6249, %f6250, %f6251};
	@%p1684 bra 	$L__BB3_1856;
	setp.gt.u32 	%p1685, %r1403, 31;
	add.s32 	%r1930, %r1929, %r1920;
	mul.wide.u32 	%rd3813, %r1402, 16;
	add.s64 	%rd3814, %rd580, %rd3813;
	ld.global.v4.f32 	{%f6252, %f6253, %f6254, %f6255}, [%rd3814];
	st.shared.v4.f32 	[%r1930], {%f6252, %f6253, %f6254, %f6255};
	@%p1685 bra 	$L__BB3_1856;
	setp.gt.u32 	%p1686, %r1404, 31;
	add.s32 	%r1931, %r1930, %r1920;
	mul.wide.u32 	%rd3815, %r1403, 16;
	add.s64 	%rd3816, %rd580, %rd3815;
	ld.global.v4.f32 	{%f6256, %f6257, %f6258, %f6259}, [%rd3816];
	st.shared.v4.f32 	[%r1931], {%f6256, %f6257, %f6258, %f6259};
	@%p1686 bra 	$L__BB3_1856;
	setp.gt.u32 	%p1687, %r1405, 31;
	add.s32 	%r1932, %r1931, %r1920;
	mul.wide.u32 	%rd3817, %r1404, 16;
	add.s64 	%rd3818, %rd580, %rd3817;
	ld.global.v4.f32 	{%f6260, %f6261, %f6262, %f6263}, [%rd3818];
	st.shared.v4.f32 	[%r1932], {%f6260, %f6261, %f6262, %f6263};
	@%p1687 bra 	$L__BB3_1856;
	setp.gt.u32 	%p1688, %r1406, 31;
	add.s32 	%r1933, %r1932, %r1920;
	mul.wide.u32 	%rd3819, %r1405, 16;
	add.s64 	%rd3820, %rd580, %rd3819;
	ld.global.v4.f32 	{%f6264, %f6265, %f6266, %f6267}, [%rd3820];
	st.shared.v4.f32 	[%r1933], {%f6264, %f6265, %f6266, %f6267};
	@%p1688 bra 	$L__BB3_1856;
	setp.gt.u32 	%p1689, %r1407, 31;
	add.s32 	%r1934, %r1933, %r1920;
	mul.wide.u32 	%rd3821, %r1406, 16;
	add.s64 	%rd3822, %rd580, %rd3821;
	ld.global.v4.f32 	{%f6268, %f6269, %f6270, %f6271}, [%rd3822];
	st.shared.v4.f32 	[%r1934], {%f6268, %f6269, %f6270, %f6271};
	@%p1689 bra 	$L__BB3_1856;
	setp.gt.u32 	%p1690, %r1408, 31;
	add.s32 	%r1935, %r1934, %r1920;
	mul.wide.u32 	%rd3823, %r1407, 16;
	add.s64 	%rd3824, %rd580, %rd3823;
	ld.global.v4.f32 	{%f6272, %f6273, %f6274, %f6275}, [%rd3824];
	st.shared.v4.f32 	[%r1935], {%f6272, %f6273, %f6274, %f6275};
	@%p1690 bra 	$L__BB3_1856;
	setp.gt.u32 	%p1691, %r1409, 31;
	add.s32 	%r1936, %r1935, %r1920;
	mul.wide.u32 	%rd3825, %r1408, 16;
	add.s64 	%rd3826, %rd580, %rd3825;
	ld.global.v4.f32 	{%f6276, %f6277, %f6278, %f6279}, [%rd3826];
	st.shared.v4.f32 	[%r1936], {%f6276, %f6277, %f6278, %f6279};
	@%p1691 bra 	$L__BB3_1856;
	setp.gt.u32 	%p1692, %r1410, 31;
	add.s32 	%r1937, %r1936, %r1920;
	mul.wide.u32 	%rd3827, %r1409, 16;
	add.s64 	%rd3828, %rd580, %rd3827;
	ld.global.v4.f32 	{%f6280, %f6281, %f6282, %f6283}, [%rd3828];
	st.shared.v4.f32 	[%r1937], {%f6280, %f6281, %f6282, %f6283};
	@%p1692 bra 	$L__BB3_1856;
	setp.gt.u32 	%p1693, %r1411, 31;
	add.s32 	%r1938, %r1937, %r1920;
	mul.wide.u32 	%rd3829, %r1410, 16;
	add.s64 	%rd3830, %rd580, %rd3829;
	ld.global.v4.f32 	{%f6284, %f6285, %f6286, %f6287}, [%rd3830];
	st.shared.v4.f32 	[%r1938], {%f6284, %f6285, %f6286, %f6287};
	@%p1693 bra 	$L__BB3_1856;
	setp.gt.u32 	%p1694, %r1412, 31;
	add.s32 	%r1939, %r1938, %r1920;
	mul.wide.u32 	%rd3831, %r1411, 16;
	add.s64 	%rd3832, %rd580, %rd3831;
	ld.global.v4.f32 	{%f6288, %f6289, %f6290, %f6291}, [%rd3832];
	st.shared.v4.f32 	[%r1939], {%f6288, %f6289, %f6290, %f6291};
	@%p1694 bra 	$L__BB3_1856;
	setp.gt.u32 	%p1695, %r1413, 31;
	add.s32 	%r1940, %r1939, %r1920;
	mul.wide.u32 	%rd3833, %r1412, 16;
	add.s64 	%rd3834, %rd580, %rd3833;
	ld.global.v4.f32 	{%f6292, %f6293, %f6294, %f6295}, [%rd3834];
	st.shared.v4.f32 	[%r1940], {%f6292, %f6293, %f6294, %f6295};
	@%p1695 bra 	$L__BB3_1856;
	setp.gt.u32 	%p1696, %r1414, 31;
	add.s32 	%r1941, %r1940, %r1920;
	mul.wide.u32 	%rd3835, %r1413, 16;
	add.s64 	%rd3836, %rd580, %rd3835;
	ld.global.v4.f32 	{%f6296, %f6297, %f6298, %f6299}, [%rd3836];
	st.shared.v4.f32 	[%r1941], {%f6296, %f6297, %f6298, %f6299};
	@%p1696 bra 	$L__BB3_1856;
	setp.gt.u32 	%p1697, %r1415, 31;
	add.s32 	%r1942, %r1941, %r1920;
	mul.wide.u32 	%rd3837, %r1414, 16;
	add.s64 	%rd3838, %rd580, %rd3837;
	ld.global.v4.f32 	{%f6300, %f6301, %f6302, %f6303}, [%rd3838];
	st.shared.v4.f32 	[%r1942], {%f6300, %f6301, %f6302, %f6303};
	@%p1697 bra 	$L__BB3_1856;
	setp.gt.u32 	%p1698, %r1416, 31;
	add.s32 	%r1943, %r1942, %r1920;
	mul.wide.u32 	%rd3839, %r1415, 16;
	add.s64 	%rd3840, %rd580, %rd3839;
	ld.global.v4.f32 	{%f6304, %f6305, %f6306, %f6307}, [%rd3840];
	st.shared.v4.f32 	[%r1943], {%f6304, %f6305, %f6306, %f6307};
	@%p1698 bra 	$L__BB3_1856;
	setp.gt.u32 	%p1699, %r1417, 31;
	add.s32 	%r1944, %r1943, %r1920;
	mul.wide.u32 	%rd3841, %r1416, 16;
	add.s64 	%rd3842, %rd580, %rd3841;
	ld.global.v4.f32 	{%f6308, %f6309, %f6310, %f6311}, [%rd3842];
	st.shared.v4.f32 	[%r1944], {%f6308, %f6309, %f6310, %f6311};
	@%p1699 bra 	$L__BB3_1856;
	setp.gt.u32 	%p1700, %r1418, 31;
	add.s32 	%r1945, %r1944, %r1920;
	mul.wide.u32 	%rd3843, %r1417, 16;
	add.s64 	%rd3844, %rd580, %rd3843;
	ld.global.v4.f32 	{%f6312, %f6313, %f6314, %f6315}, [%rd3844];
	st.shared.v4.f32 	[%r1945], {%f6312, %f6313, %f6314, %f6315};
	@%p1700 bra 	$L__BB3_1856;
	setp.gt.u32 	%p1701, %r1419, 31;
	add.s32 	%r1946, %r1945, %r1920;
	mul.wide.u32 	%rd3845, %r1418, 16;
	add.s64 	%rd3846, %rd580, %rd3845;
	ld.global.v4.f32 	{%f6316, %f6317, %f6318, %f6319}, [%rd3846];
	st.shared.v4.f32 	[%r1946], {%f6316, %f6317, %f6318, %f6319};
	@%p1701 bra 	$L__BB3_1856;
	setp.gt.u32 	%p1702, %r1420, 31;
	add.s32 	%r1947, %r1946, %r1920;
	mul.wide.u32 	%rd3847, %r1419, 16;
	add.s64 	%rd3848, %rd580, %rd3847;
	ld.global.v4.f32 	{%f6320, %f6321, %f6322, %f6323}, [%rd3848];
	st.shared.v4.f32 	[%r1947], {%f6320, %f6321, %f6322, %f6323};
	@%p1702 bra 	$L__BB3_1856;
	setp.gt.u32 	%p1703, %r1421, 31;
	add.s32 	%r1948, %r1947, %r1920;
	mul.wide.u32 	%rd3849, %r1420, 16;
	add.s64 	%rd3850, %rd580, %rd3849;
	ld.global.v4.f32 	{%f6324, %f6325, %f6326, %f6327}, [%rd3850];
	st.shared.v4.f32 	[%r1948], {%f6324, %f6325, %f6326, %f6327};
	@%p1703 bra 	$L__BB3_1856;
	setp.gt.u32 	%p1704, %r1422, 31;
	add.s32 	%r1949, %r1948, %r1920;
	mul.wide.u32 	%rd3851, %r1421, 16;
	add.s64 	%rd3852, %rd580, %rd3851;
	ld.global.v4.f32 	{%f6328, %f6329, %f6330, %f6331}, [%rd3852];
	st.shared.v4.f32 	[%r1949], {%f6328, %f6329, %f6330, %f6331};
	@%p1704 bra 	$L__BB3_1856;
	setp.gt.u32 	%p1705, %r1423, 31;
	add.s32 	%r1950, %r1949, %r1920;
	mul.wide.u32 	%rd3853, %r1422, 16;
	add.s64 	%rd3854, %rd580, %rd3853;
	ld.global.v4.f32 	{%f6332, %f6333, %f6334, %f6335}, [%rd3854];
	st.shared.v4.f32 	[%r1950], {%f6332, %f6333, %f6334, %f6335};
	@%p1705 bra 	$L__BB3_1856;
	add.s32 	%r6123, %r1950, %r1920;
	mul.wide.u32 	%rd3855, %r1423, 16;
	add.s64 	%rd3856, %rd580, %rd3855;
	ld.global.v4.f32 	{%f6336, %f6337, %f6338, %f6339}, [%rd3856];
	st.shared.v4.f32 	[%r6123], {%f6336, %f6337, %f6338, %f6339};
$L__BB3_1856:
	bar.sync 	0;
$L__BB3_1857:
	setp.lt.s32 	%p1706, %r1427, %r9;
	shl.b32 	%r6124, %r6307, 12;
	mov.u32 	%r6125, _ZZ61hand_gemm_kernel_blockmn_shared_l2_prefetch_splitK_transA_8x8ILi64ELi128ELi16ELi4ELi8EEviiiPfiS0_iS0_iffE4sm_A;
	add.s32 	%r6126, %r6125, %r6124;
	shl.b32 	%r6127, %r1294, 5;
	add.s32 	%r6128, %r6126, %r6127;
	shl.b32 	%r6129, %r6307, 13;
	mov.u32 	%r6130, _ZZ61hand_gemm_kernel_blockmn_shared_l2_prefetch_splitK_transA_8x8ILi64ELi128ELi16ELi4ELi8EEviiiPfiS0_iS0_iffE4sm_B;
	add.s32 	%r6131, %r6130, %r6129;
	shl.b32 	%r6132, %r3423, 5;
	add.s32 	%r6133, %r6131, %r6132;
	ld.shared.v4.f32 	{%f6340, %f6341, %f6342, %f6343}, [%r6128];
	ld.shared.v4.f32 	{%f6344, %f6345, %f6346, %f6347}, [%r6128+16];
	ld.shared.v4.f32 	{%f6348, %f6349, %f6350, %f6351}, [%r6133];
	ld.shared.v4.f32 	{%f6352, %f6353, %f6354, %f6355}, [%r6133+16];
	fma.rn.f32 	%f6356, %f6340, %f6348, %f7796;
	fma.rn.f32 	%f6357, %f6340, %f6349, %f7795;
	fma.rn.f32 	%f6358, %f6340, %f6350, %f7794;
	fma.rn.f32 	%f6359, %f6340, %f6351, %f7793;
	fma.rn.f32 	%f6360, %f6341, %f6348, %f7792;
	fma.rn.f32 	%f6361, %f6341, %f6349, %f7791;
	fma.rn.f32 	%f6362, %f6341, %f6350, %f7790;
	fma.rn.f32 	%f6363, %f6341, %f6351, %f7789;
	fma.rn.f32 	%f6364, %f6342, %f6348, %f7788;
	fma.rn.f32 	%f6365, %f6342, %f6349, %f7787;
	fma.rn.f32 	%f6366, %f6342, %f6350, %f7786;
	fma.rn.f32 	%f6367, %f6342, %f6351, %f7785;
	fma.rn.f32 	%f6368, %f6343, %f6348, %f7784;
	fma.rn.f32 	%f6369, %f6343, %f6349, %f7783;
	fma.rn.f32 	%f6370, %f6343, %f6350, %f7782;
	fma.rn.f32 	%f6371, %f6343, %f6351, %f7781;
	fma.rn.f32 	%f6372, %f6340, %f6352, %f7780;
	fma.rn.f32 	%f6373, %f6340, %f6353, %f7779;
	fma.rn.f32 	%f6374, %f6340, %f6354, %f7778;
	fma.rn.f32 	%f6375, %f6340, %f6355, %f7777;
	fma.rn.f32 	%f6376, %f6341, %f6352, %f7776;
	fma.rn.f32 	%f6377, %f6341, %f6353, %f7775;
	fma.rn.f32 	%f6378, %f6341, %f6354, %f7774;
	fma.rn.f32 	%f6379, %f6341, %f6355, %f7773;
	fma.rn.f32 	%f6380, %f6342, %f6352, %f7772;
	fma.rn.f32 	%f6381, %f6342, %f6353, %f7771;
	fma.rn.f32 	%f6382, %f6342, %f6354, %f7770;
	fma.rn.f32 	%f6383, %f6342, %f6355, %f7769;
	fma.rn.f32 	%f6384, %f6343, %f6352, %f7768;
	fma.rn.f32 	%f6385, %f6343, %f6353, %f7767;
	fma.rn.f32 	%f6386, %f6343, %f6354, %f7766;
	fma.rn.f32 	%f6387, %f6343, %f6355, %f7765;
	fma.rn.f32 	%f6388, %f6344, %f6348, %f7764;
	fma.rn.f32 	%f6389, %f6344, %f6349, %f7763;
	fma.rn.f32 	%f6390, %f6344, %f6350, %f7762;
	fma.rn.f32 	%f6391, %f6344, %f6351, %f7761;
	fma.rn.f32 	%f6392, %f6345, %f6348, %f7760;
	fma.rn.f32 	%f6393, %f6345, %f6349, %f7759;
	fma.rn.f32 	%f6394, %f6345, %f6350, %f7758;
	fma.rn.f32 	%f6395, %f6345, %f6351, %f7757;
	fma.rn.f32 	%f6396, %f6346, %f6348, %f7756;
	fma.rn.f32 	%f6397, %f6346, %f6349, %f7755;
	fma.rn.f32 	%f6398, %f6346, %f6350, %f7754;
	fma.rn.f32 	%f6399, %f6346, %f6351, %f7753;
	fma.rn.f32 	%f6400, %f6347, %f6348, %f7752;
	fma.rn.f32 	%f6401, %f6347, %f6349, %f7751;
	fma.rn.f32 	%f6402, %f6347, %f6350, %f7750;
	fma.rn.f32 	%f6403, %f6347, %f6351, %f7749;
	fma.rn.f32 	%f6404, %f6344, %f6352, %f7797;
	fma.rn.f32 	%f6405, %f6344, %f6353, %f7798;
	fma.rn.f32 	%f6406, %f6344, %f6354, %f7799;
	fma.rn.f32 	%f6407, %f6344, %f6355, %f7800;
	fma.rn.f32 	%f6408, %f6345, %f6352, %f7801;
	fma.rn.f32 	%f6409, %f6345, %f6353, %f7802;
	fma.rn.f32 	%f6410, %f6345, %f6354, %f7803;
	fma.rn.f32 	%f6411, %f6345, %f6355, %f7804;
	fma.rn.f32 	%f6412, %f6346, %f6352, %f7805;
	fma.rn.f32 	%f6413, %f6346, %f6353, %f7806;
	fma.rn.f32 	%f6414, %f6346, %f6354, %f7807;
	fma.rn.f32 	%f6415, %f6346, %f6355, %f7808;
	fma.rn.f32 	%f6416, %f6347, %f6352, %f7809;
	fma.rn.f32 	%f6417, %f6347, %f6353, %f7810;
	fma.rn.f32 	%f6418, %f6347, %f6354, %f7811;
	fma.rn.f32 	%f6419, %f6347, %f6355, %f7812;
	ld.shared.v4.f32 	{%f6420, %f6421, %f6422, %f6423}, [%r6128+256];
	ld.shared.v4.f32 	{%f6424, %f6425, %f6426, %f6427}, [%r6128+272];
	ld.shared.v4.f32 	{%f6428, %f6429, %f6430, %f6431}, [%r6133+512];
	ld.shared.v4.f32 	{%f6432, %f6433, %f6434, %f6435}, [%r6133+528];
	fma.rn.f32 	%f6436, %f6420, %f6428, %f6356;
	fma.rn.f32 	%f6437, %f6420, %f6429, %f6357;
	fma.rn.f32 	%f6438, %f6420, %f6430, %f6358;
	fma.rn.f32 	%f6439, %f6420, %f6431, %f6359;
	fma.rn.f32 	%f6440, %f6421, %f6428, %f6360;
	fma.rn.f32 	%f6441, %f6421, %f6429, %f6361;
	fma.rn.f32 	%f6442, %f6421, %f6430, %f6362;
	fma.rn.f32 	%f6443, %f6421, %f6431, %f6363;
	fma.rn.f32 	%f6444, %f6422, %f6428, %f6364;
	fma.rn.f32 	%f6445, %f6422, %f6429, %f6365;
	fma.rn.f32 	%f6446, %f6422, %f6430, %f6366;
	fma.rn.f32 	%f6447, %f6422, %f6431, %f6367;
	fma.rn.f32 	%f6448, %f6423, %f6428, %f6368;
	fma.rn.f32 	%f6449, %f6423, %f6429, %f6369;
	fma.rn.f32 	%f6450, %f6423, %f6430, %f6370;
	fma.rn.f32 	%f6451, %f6423, %f6431, %f6371;
	fma.rn.f32 	%f6452, %f6420, %f6432, %f6372;
	fma.rn.f32 	%f6453, %f6420, %f6433, %f6373;
	fma.rn.f32 	%f6454, %f6420, %f6434, %f6374;
	fma.rn.f32 	%f6455, %f6420, %f6435, %f6375;
	fma.rn.f32 	%f6456, %f6421, %f6432, %f6376;
	fma.rn.f32 	%f6457, %f6421, %f6433, %f6377;
	fma.rn.f32 	%f6458, %f6421, %f6434, %f6378;
	fma.rn.f32 	%f6459, %f6421, %f6435, %f6379;
	fma.rn.f32 	%f6460, %f6422, %f6432, %f6380;
	fma.rn.f32 	%f6461, %f6422, %f6433, %f6381;
	fma.rn.f32 	%f6462, %f6422, %f6434, %f6382;
	fma.rn.f32 	%f6463, %f6422, %f6435, %f6383;
	fma.rn.f32 	%f6464, %f6423, %f6432, %f6384;
	fma.rn.f32 	%f6465, %f6423, %f6433, %f6385;
	fma.rn.f32 	%f6466, %f6423, %f6434, %f6386;
	fma.rn.f32 	%f6467, %f6423, %f6435, %f6387;
	fma.rn.f32 	%f6468, %f6424, %f6428, %f6388;
	fma.rn.f32 	%f6469, %f6424, %f6429, %f6389;
	fma.rn.f32 	%f6470, %f6424, %f6430, %f6390;
	fma.rn.f32 	%f6471, %f6424, %f6431, %f6391;
	fma.rn.f32 	%f6472, %f6425, %f6428, %f6392;
	fma.rn.f32 	%f6473, %f6425, %f6429, %f6393;
	fma.rn.f32 	%f6474, %f6425, %f6430, %f6394;
	fma.rn.f32 	%f6475, %f6425, %f6431, %f6395;
	fma.rn.f32 	%f6476, %f6426, %f6428, %f6396;
	fma.rn.f32 	%f6477, %f6426, %f6429, %f6397;
	fma.rn.f32 	%f6478, %f6426, %f6430, %f6398;
	fma.rn.f32 	%f6479, %f6426, %f6431, %f6399;
	fma.rn.f32 	%f6480, %f6427, %f6428, %f6400;
	fma.rn.f32 	%f6481, %f6427, %f6429, %f6401;
	fma.rn.f32 	%f6482, %f6427, %f6430, %f6402;
	fma.rn.f32 	%f6483, %f6427, %f6431, %f6403;
	fma.rn.f32 	%f6484, %f6424, %f6432, %f6404;
	fma.rn.f32 	%f6485, %f6424, %f6433, %f6405;
	fma.rn.f32 	%f6486, %f6424, %f6434, %f6406;
	fma.rn.f32 	%f6487, %f6424, %f6435, %f6407;
	fma.rn.f32 	%f6488, %f6425, %f6432, %f6408;
	fma.rn.f32 	%f6489, %f6425, %f6433, %f6409;
	fma.rn.f32 	%f6490, %f6425, %f6434, %f6410;
	fma.rn.f32 	%f6491, %f6425, %f6435, %f6411;
	fma.rn.f32 	%f6492, %f6426, %f6432, %f6412;
	fma.rn.f32 	%f6493, %f6426, %f6433, %f6413;
	fma.rn.f32 	%f6494, %f6426, %f6434, %f6414;
	fma.rn.f32 	%f6495, %f6426, %f6435, %f6415;
	fma.rn.f32 	%f6496, %f6427, %f6432, %f6416;
	fma.rn.f32 	%f6497, %f6427, %f6433, %f6417;
	fma.rn.f32 	%f6498, %f6427, %f6434, %f6418;
	fma.rn.f32 	%f6499, %f6427, %f6435, %f6419;
	ld.shared.v4.f32 	{%f6500, %f6501, %f6502, %f6503}, [%r6128+512];
	ld.shared.v4.f32 	{%f6504, %f6505, %f6506, %f6507}, [%r6128+528];
	ld.shared.v4.f32 	{%f6508, %f6509, %f6510, %f6511}, [%r6133+1024];
	ld.shared.v4.f32 	{%f6512, %f6513, %f6514, %f6515}, [%r6133+1040];
	fma.rn.f32 	%f6516, %f6500, %f6508, %f6436;
	fma.rn.f32 	%f6517, %f6500, %f6509, %f6437;
	fma.rn.f32 	%f6518, %f6500, %f6510, %f6438;
	fma.rn.f32 	%f6519, %f6500, %f6511, %f6439;
	fma.rn.f32 	%f6520, %f6501, %f6508, %f6440;
	fma.rn.f32 	%f6521, %f6501, %f6509, %f6441;
	fma.rn.f32 	%f6522, %f6501, %f6510, %f6442;
	fma.rn.f32 	%f6523, %f6501, %f6511, %f6443;
	fma.rn.f32 	%f6524, %f6502, %f6508, %f6444;
	fma.rn.f32 	%f6525, %f6502, %f6509, %f6445;
	fma.rn.f32 	%f6526, %f6502, %f6510, %f6446;
	fma.rn.f32 	%f6527, %f6502, %f6511, %f6447;
	fma.rn.f32 	%f6528, %f6503, %f6508, %f6448;
	fma.rn.f32 	%f6529, %f6503, %f6509, %f6449;
	fma.rn.f32 	%f6530, %f6503, %f6510, %f6450;
	fma.rn.f32 	%f6531, %f6503, %f6511, %f6451;
	fma.rn.f32 	%f6532, %f6500, %f6512, %f6452;
	fma.rn.f32 	%f6533, %f6500, %f6513, %f6453;
	fma.rn.f32 	%f6534, %f6500, %f6514, %f6454;
	fma.rn.f32 	%f6535, %f6500, %f6515, %f6455;
	fma.rn.f32 	%f6536, %f6501, %f6512, %f6456;
	fma.rn.f32 	%f6537, %f6501, %f6513, %f6457;
	fma.rn.f32 	%f6538, %f6501, %f6514, %f6458;
	fma.rn.f32 	%f6539, %f6501, %f6515, %f6459;
	fma.rn.f32 	%f6540, %f6502, %f6512, %f6460;
	fma.rn.f32 	%f6541, %f6502, %f6513, %f6461;
	fma.rn.f32 	%f6542, %f6502, %f6514, %f6462;
	fma.rn.f32 	%f6543, %f6502, %f6515, %f6463;
	fma.rn.f32 	%f6544, %f6503, %f6512, %f6464;
	fma.rn.f32 	%f6545, %f6503, %f6513, %f6465;
	fma.rn.f32 	%f6546, %f6503, %f6514, %f6466;
	fma.rn.f32 	%f6547, %f6503, %f6515, %f6467;
	fma.rn.f32 	%f6548, %f6504, %f6508, %f6468;
	fma.rn.f32 	%f6549, %f6504, %f6509, %f6469;
	fma.rn.f32 	%f6550, %f6504, %f6510, %f6470;
	fma.rn.f32 	%f6551, %f6504, %f6511, %f6471;
	fma.rn.f32 	%f6552, %f6505, %f6508, %f6472;
	fma.rn.f32 	%f6553, %f6505, %f6509, %f6473;
	fma.rn.f32 	%f6554, %f6505, %f6510, %f6474;
	fma.rn.f32 	%f6555, %f6505, %f6511, %f6475;
	fma.rn.f32 	%f6556, %f6506, %f6508, %f6476;
	fma.rn.f32 	%f6557, %f6506, %f6509, %f6477;
	fma.rn.f32 	%f6558, %f6506, %f6510, %f6478;
	fma.rn.f32 	%f6559, %f6506, %f6511, %f6479;
	fma.rn.f32 	%f6560, %f6507, %f6508, %f6480;
	fma.rn.f32 	%f6561, %f6507, %f6509, %f6481;
	fma.rn.f32 	%f6562, %f6507, %f6510, %f6482;
	fma.rn.f32 	%f6563, %f6507, %f6511, %f6483;
	fma.rn.f32 	%f6564, %f6504, %f6512, %f6484;
	fma.rn.f32 	%f6565, %f6504, %f6513, %f6485;
	fma.rn.f32 	%f6566, %f6504, %f6514, %f6486;
	fma.rn.f32 	%f6567, %f6504, %f6515, %f6487;
	fma.rn.f32 	%f6568, %f6505, %f6512, %f6488;
	fma.rn.f32 	%f6569, %f6505, %f6513, %f6489;
	fma.rn.f32 	%f6570, %f6505, %f6514, %f6490;
	fma.rn.f32 	%f6571, %f6505, %f6515, %f6491;
	fma.rn.f32 	%f6572, %f6506, %f6512, %f6492;
	fma.rn.f32 	%f6573, %f6506, %f6513, %f6493;
	fma.rn.f32 	%f6574, %f6506, %f6514, %f6494;
	fma.rn.f32 	%f6575, %f6506, %f6515, %f6495;
	fma.rn.f32 	%f6576, %f6507, %f6512, %f6496;
	fma.rn.f32 	%f6577, %f6507, %f6513, %f6497;
	fma.rn.f32 	%f6578, %f6507, %f6514, %f6498;
	fma.rn.f32 	%f6579, %f6507, %f6515, %f6499;
	ld.shared.v4.f32 	{%f6580, %f6581, %f6582, %f6583}, [%r6128+768];
	ld.shared.v4.f32 	{%f6584, %f6585, %f6586, %f6587}, [%r6128+784];
	ld.shared.v4.f32 	{%f6588, %f6589, %f6590, %f6591}, [%r6133+1536];
	ld.shared.v4.f32 	{%f6592, %f6593, %f6594, %f6595}, [%r6133+1552];
	fma.rn.f32 	%f6596, %f6580, %f6588, %f6516;
	fma.rn.f32 	%f6597, %f6580, %f6589, %f6517;
	fma.rn.f32 	%f6598, %f6580, %f6590, %f6518;
	fma.rn.f32 	%f6599, %f6580, %f6591, %f6519;
	fma.rn.f32 	%f6600, %f6581, %f6588, %f6520;
	fma.rn.f32 	%f6601, %f6581, %f6589, %f6521;
	fma.rn.f32 	%f6602, %f6581, %f6590, %f6522;
	fma.rn.f32 	%f6603, %f6581, %f6591, %f6523;
	fma.rn.f32 	%f6604, %f6582, %f6588, %f6524;
	fma.rn.f32 	%f6605, %f6582, %f6589, %f6525;
	fma.rn.f32 	%f6606, %f6582, %f6590, %f6526;
	fma.rn.f32 	%f6607, %f6582, %f6591, %f6527;
	fma.rn.f32 	%f6608, %f6583, %f6588, %f6528;
	fma.rn.f32 	%f6609, %f6583, %f6589, %f6529;
	fma.rn.f32 	%f6610, %f6583, %f6590, %f6530;
	fma.rn.f32 	%f6611, %f6583, %f6591, %f6531;
	fma.rn.f32 	%f6612, %f6580, %f6592, %f6532;
	fma.rn.f32 	%f6613, %f6580, %f6593, %f6533;
	fma.rn.f32 	%f6614, %f6580, %f6594, %f6534;
	fma.rn.f32 	%f6615, %f6580, %f6595, %f6535;
	fma.rn.f32 	%f6616, %f6581, %f6592, %f6536;
	fma.rn.f32 	%f6617, %f6581, %f6593, %f6537;
	fma.rn.f32 	%f6618, %f6581, %f6594, %f6538;
	fma.rn.f32 	%f6619, %f6581, %f6595, %f6539;
	fma.rn.f32 	%f6620, %f6582, %f6592, %f6540;
	fma.rn.f32 	%f6621, %f6582, %f6593, %f6541;
	fma.rn.f32 	%f6622, %f6582, %f6594, %f6542;
	fma.rn.f32 	%f6623, %f6582, %f6595, %f6543;
	fma.rn.f32 	%f6624, %f6583, %f6592, %f6544;
	fma.rn.f32 	%f6625, %f6583, %f6593, %f6545;
	fma.rn.f32 	%f6626, %f6583, %f6594, %f6546;
	fma.rn.f32 	%f6627, %f6583, %f6595, %f6547;
	fma.rn.f32 	%f6628, %f6584, %f6588, %f6548;
	fma.rn.f32 	%f6629, %f6584, %f6589, %f6549;
	fma.rn.f32 	%f6630, %f6584, %f6590, %f6550;
	fma.rn.f32 	%f6631, %f6584, %f6591, %f6551;
	fma.rn.f32 	%f6632, %f6585, %f6588, %f6552;
	fma.rn.f32 	%f6633, %f6585, %f6589, %f6553;
	fma.rn.f32 	%f6634, %f6585, %f6590, %f6554;
	fma.rn.f32 	%f6635, %f6585, %f6591, %f6555;
	fma.rn.f32 	%f6636, %f6586, %f6588, %f6556;
	fma.rn.f32 	%f6637, %f6586, %f6589, %f6557;
	fma.rn.f32 	%f6638, %f6586, %f6590, %f6558;
	fma.rn.f32 	%f6639, %f6586, %f6591, %f6559;
	fma.rn.f32 	%f6640, %f6587, %f6588, %f6560;
	fma.rn.f32 	%f6641, %f6587, %f6589, %f6561;
	fma.rn.f32 	%f6642, %f6587, %f6590, %f6562;
	fma.rn.f32 	%f6643, %f6587, %f6591, %f6563;
	fma.rn.f32 	%f6644, %f6584, %f6592, %f6564;
	fma.rn.f32 	%f6645, %f6584, %f6593, %f6565;
	fma.rn.f32 	%f6646, %f6584, %f6594, %f6566;
	fma.rn.f32 	%f6647, %f6584, %f6595, %f6567;
	fma.rn.f32 	%f6648, %f6585, %f6592, %f6568;
	fma.rn.f32 	%f6649, %f6585, %f6593, %f6569;
	fma.rn.f32 	%f6650, %f6585, %f6594, %f6570;
	fma.rn.f32 	%f6651, %f6585, %f6595, %f6571;
	fma.rn.f32 	%f6652, %f6586, %f6592, %f6572;
	fma.rn.f32 	%f6653, %f6586, %f6593, %f6573;
	fma.rn.f32 	%f6654, %f6586, %f6594, %f6574;
	fma.rn.f32 	%f6655, %f6586, %f6595, %f6575;
	fma.rn.f32 	%f6656, %f6587, %f6592, %f6576;
	fma.rn.f32 	%f6657, %f6587, %f6593, %f6577;
	fma.rn.f32 	%f6658, %f6587, %f6594, %f6578;
	fma.rn.f32 	%f6659, %f6587, %f6595, %f6579;
	ld.shared.v4.f32 	{%f6660, %f6661, %f6662, %f6663}, [%r6128+1024];
	ld.shared.v4.f32 	{%f6664, %f6665, %f6666, %f6667}, [%r6128+1040];
	ld.shared.v4.f32 	{%f6668, %f6669, %f6670, %f6671}, [%r6133+2048];
	ld.shared.v4.f32 	{%f6672, %f6673, %f6674, %f6675}, [%r6133+2064];
	fma.rn.f32 	%f6676, %f6660, %f6668, %f6596;
	fma.rn.f32 	%f6677, %f6660, %f6669, %f6597;
	fma.rn.f32 	%f6678, %f6660, %f6670, %f6598;
	fma.rn.f32 	%f6679, %f6660, %f6671, %f6599;
	fma.rn.f32 	%f6680, %f6661, %f6668, %f6600;
	fma.rn.f32 	%f6681, %f6661, %f6669, %f6601;
	fma.rn.f32 	%f6682, %f6661, %f6670, %f6602;
	fma.rn.f32 	%f6683, %f6661, %f6671, %f6603;
	fma.rn.f32 	%f6684, %f6662, %f6668, %f6604;
	fma.rn.f32 	%f6685, %f6662, %f6669, %f6605;
	fma.rn.f32 	%f6686, %f6662, %f6670, %f6606;
	fma.rn.f32 	%f6687, %f6662, %f6671, %f6607;
	fma.rn.f32 	%f6688, %f6663, %f6668, %f6608;
	fma.rn.f32 	%f6689, %f6663, %f6669, %f6609;
	fma.rn.f32 	%f6690, %f6663, %f6670, %f6610;
	fma.rn.f32 	%f6691, %f6663, %f6671, %f6611;
	fma.rn.f32 	%f6692, %f6660, %f6672, %f6612;
	fma.rn.f32 	%f6693, %f6660, %f6673, %f6613;
	fma.rn.f32 	%f6694, %f6660, %f6674, %f6614;
	fma.rn.f32 	%f6695, %f6660, %f6675, %f6615;
	fma.rn.f32 	%f6696, %f6661, %f6672, %f6616;
	fma.rn.f32 	%f6697, %f6661, %f6673, %f6617;
	fma.rn.f32 	%f6698, %f6661, %f6674, %f6618;
	fma.rn.f32 	%f6699, %f6661, %f6675, %f6619;
	fma.rn.f32 	%f6700, %f6662, %f6672, %f6620;
	fma.rn.f32 	%f6701, %f6662, %f6673, %f6621;
	fma.rn.f32 	%f6702, %f6662, %f6674, %f6622;
	fma.rn.f32 	%f6703, %f6662, %f6675, %f6623;
	fma.rn.f32 	%f6704, %f6663, %f6672, %f6624;
	fma.rn.f32 	%f6705, %f6663, %f6673, %f6625;
	fma.rn.f32 	%f6706, %f6663, %f6674, %f6626;
	fma.rn.f32 	%f6707, %f6663, %f6675, %f6627;
	fma.rn.f32 	%f6708, %f6664, %f6668, %f6628;
	fma.rn.f32 	%f6709, %f6664, %f6669, %f6629;
	fma.rn.f32 	%f6710, %f6664, %f6670, %f6630;
	fma.rn.f32 	%f6711, %f6664, %f6671, %f6631;
	fma.rn.f32 	%f6712, %f6665, %f6668, %f6632;
	fma.rn.f32 	%f6713, %f6665, %f6669, %f6633;
	fma.rn.f32 	%f6714, %f6665, %f6670, %f6634;
	fma.rn.f32 	%f6715, %f6665, %f6671, %f6635;
	fma.rn.f32 	%f6716, %f6666, %f6668, %f6636;
	fma.rn.f32 	%f6717, %f6666, %f6669, %f6637;
	fma.rn.f32 	%f6718, %f6666, %f6670, %f6638;
	fma.rn.f32 	%f6719, %f6666, %f6671, %f6639;
	fma.rn.f32 	%f6720, %f6667, %f6668, %f6640;
	fma.rn.f32 	%f6721, %f6667, %f6669, %f6641;
	fma.rn.f32 	%f6722, %f6667, %f6670, %f6642;
	fma.rn.f32 	%f6723, %f6667, %f6671, %f6643;
	fma.rn.f32 	%f6724, %f6664, %f6672, %f6644;
	fma.rn.f32 	%f6725, %f6664, %f6673, %f6645;
	fma.rn.f32 	%f6726, %f6664, %f6674, %f6646;
	fma.rn.f32 	%f6727, %f6664, %f6675, %f6647;
	fma.rn.f32 	%f6728, %f6665, %f6672, %f6648;
	fma.rn.f32 	%f6729, %f6665, %f6673, %f6649;
	fma.rn.f32 	%f6730, %f6665, %f6674, %f6650;
	fma.rn.f32 	%f6731, %f6665, %f6675, %f6651;
	fma.rn.f32 	%f6732, %f6666, %f6672, %f6652;
	fma.rn.f32 	%f6733, %f6666, %f6673, %f6653;
	fma.rn.f32 	%f6734, %f6666, %f6674, %f6654;
	fma.rn.f32 	%f6735, %f6666, %f6675, %f6655;
	fma.rn.f32 	%f6736, %f6667, %f6672, %f6656;
	fma.rn.f32 	%f6737, %f6667, %f6673, %f6657;
	fma.rn.f32 	%f6738, %f6667, %f6674, %f6658;
	fma.rn.f32 	%f6739, %f6667, %f6675, %f6659;
	ld.shared.v4.f32 	{%f6740, %f6741, %f6742, %f6743}, [%r6128+1280];
	ld.shared.v4.f32 	{%f6744, %f6745, %f6746, %f6747}, [%r6128+1296];
	ld.shared.v4.f32 	{%f6748, %f6749, %f6750, %f6751}, [%r6133+2560];
	ld.shared.v4.f32 	{%f6752, %f6753, %f6754, %f6755}, [%r6133+2576];
	fma.rn.f32 	%f6756, %f6740, %f6748, %f6676;
	fma.rn.f32 	%f6757, %f6740, %f6749, %f6677;
	fma.rn.f32 	%f6758, %f6740, %f6750, %f6678;
	fma.rn.f32 	%f6759, %f6740, %f6751, %f6679;
	fma.rn.f32 	%f6760, %f6741, %f6748, %f6680;
	fma.rn.f32 	%f6761, %f6741, %f6749, %f6681;
	fma.rn.f32 	%f6762, %f6741, %f6750, %f6682;
	fma.rn.f32 	%f6763, %f6741, %f6751, %f6683;
	fma.rn.f32 	%f6764, %f6742, %f6748, %f6684;
	fma.rn.f32 	%f6765, %f6742, %f6749, %f6685;
	fma.rn.f32 	%f6766, %f6742, %f6750, %f6686;
	fma.rn.f32 	%f6767, %f6742, %f6751, %f6687;
	fma.rn.f32 	%f6768, %f6743, %f6748, %f6688;
	fma.rn.f32 	%f6769, %f6743, %f6749, %f6689;
	fma.rn.f32 	%f6770, %f6743, %f6750, %f6690;
	fma.rn.f32 	%f6771, %f6743, %f6751, %f6691;
	fma.rn.f32 	%f6772, %f6740, %f6752, %f6692;
	fma.rn.f32 	%f6773, %f6740, %f6753, %f6693;
	fma.rn.f32 	%f6774, %f6740, %f6754, %f6694;
	fma.rn.f32 	%f6775, %f6740, %f6755, %f6695;
	fma.rn.f32 	%f6776, %f6741, %f6752, %f6696;
	fma.rn.f32 	%f6777, %f6741, %f6753, %f6697;
	fma.rn.f32 	%f6778, %f6741, %f6754, %f6698;
	fma.rn.f32 	%f6779, %f6741, %f6755, %f6699;
	fma.rn.f32 	%f6780, %f6742, %f6752, %f6700;
	fma.rn.f32 	%f6781, %f6742, %f6753, %f6701;
	fma.rn.f32 	%f6782, %f6742, %f6754, %f6702;
	fma.rn.f32 	%f6783, %f6742, %f6755, %f6703;
	fma.rn.f32 	%f6784, %f6743, %f6752, %f6704;
	fma.rn.f32 	%f6785, %f6743, %f6753, %f6705;
	fma.rn.f32 	%f6786, %f6743, %f6754, %f6706;
	fma.rn.f32 	%f6787, %f6743, %f6755, %f6707;
	fma.rn.f32 	%f6788, %f6744, %f6748, %f6708;
	fma.rn.f32 	%f6789, %f6744, %f6749, %f6709;
	fma.rn.f32 	%f6790, %f6744, %f6750, %f6710;
	fma.rn.f32 	%f6791, %f6744, %f6751, %f6711;
	fma.rn.f32 	%f6792, %f6745, %f6748, %f6712;
	fma.rn.f32 	%f6793, %f6745, %f6749, %f6713;
	fma.rn.f32 	%f6794, %f6745, %f6750, %f6714;
	fma.rn.f32 	%f6795, %f6745, %f6751, %f6715;
	fma.rn.f32 	%f6796, %f6746, %f6748, %f6716;
	fma.rn.f32 	%f6797, %f6746, %f6749, %f6717;
	fma.rn.f32 	%f6798, %f6746, %f6750, %f6718;
	fma.rn.f32 	%f6799, %f6746, %f6751, %f6719;
	fma.rn.f32 	%f6800, %f6747, %f6748, %f6720;
	fma.rn.f32 	%f6801, %f6747, %f6749, %f6721;
	fma.rn.f32 	%f6802, %f6747, %f6750, %f6722;
	fma.rn.f32 	%f6803, %f6747, %f6751, %f6723;
	fma.rn.f32 	%f6804, %f6744, %f6752, %f6724;
	fma.rn.f32 	%f6805, %f6744, %f6753, %f6725;
	fma.rn.f32 	%f6806, %f6744, %f6754, %f6726;
	fma.rn.f32 	%f6807, %f6744, %f6755, %f6727;
	fma.rn.f32 	%f6808, %f6745, %f6752, %f6728;
	fma.rn.f32 	%f6809, %f6745, %f6753, %f6729;
	fma.rn.f32 	%f6810, %f6745, %f6754, %f6730;
	fma.rn.f32 	%f6811, %f6745, %f6755, %f6731;
	fma.rn.f32 	%f6812, %f6746, %f6752, %f6732;
	fma.rn.f32 	%f6813, %f6746, %f6753, %f6733;
	fma.rn.f32 	%f6814, %f6746, %f6754, %f6734;
	fma.rn.f32 	%f6815, %f6746, %f6755, %f6735;
	fma.rn.f32 	%f6816, %f6747, %f6752, %f6736;
	fma.rn.f32 	%f6817, %f6747, %f6753, %f6737;
	fma.rn.f32 	%f6818, %f6747, %f6754, %f6738;
	fma.rn.f32 	%f6819, %f6747, %f6755, %f6739;
	ld.shared.v4.f32 	{%f6820, %f6821, %f6822, %f6823}, [%r6128+1536];
	ld.shared.v4.f32 	{%f6824, %f6825, %f6826, %f6827}, [%r6128+1552];
	ld.shared.v4.f32 	{%f6828, %f6829, %f6830, %f6831}, [%r6133+3072];
	ld.shared.v4.f32 	{%f6832, %f6833, %f6834, %f6835}, [%r6133+3088];
	fma.rn.f32 	%f6836, %f6820, %f6828, %f6756;
	fma.rn.f32 	%f6837, %f6820, %f6829, %f6757;
	fma.rn.f32 	%f6838, %f6820, %f6830, %f6758;
	fma.rn.f32 	%f6839, %f6820, %f6831, %f6759;
	fma.rn.f32 	%f6840, %f6821, %f6828, %f6760;
	fma.rn.f32 	%f6841, %f6821, %f6829, %f6761;
	fma.rn.f32 	%f6842, %f6821, %f6830, %f6762;
	fma.rn.f32 	%f6843, %f6821, %f6831, %f6763;
	fma.rn.f32 	%f6844, %f6822, %f6828, %f6764;
	fma.rn.f32 	%f6845, %f6822, %f6829, %f6765;
	fma.rn.f32 	%f6846, %f6822, %f6830, %f6766;
	fma.rn.f32 	%f6847, %f6822, %f6831, %f6767;
	fma.rn.f32 	%f6848, %f6823, %f6828, %f6768;
	fma.rn.f32 	%f6849, %f6823, %f6829, %f6769;
	fma.rn.f32 	%f6850, %f6823, %f6830, %f6770;
	fma.rn.f32 	%f6851, %f6823, %f6831, %f6771;
	fma.rn.f32 	%f6852, %f6820, %f6832, %f6772;
	fma.rn.f32 	%f6853, %f6820, %f6833, %f6773;
	fma.rn.f32 	%f6854, %f6820, %f6834, %f6774;
	fma.rn.f32 	%f6855, %f6820, %f6835, %f6775;
	fma.rn.f32 	%f6856, %f6821, %f6832, %f6776;
	fma.rn.f32 	%f6857, %f6821, %f6833, %f6777;
	fma.rn.f32 	%f6858, %f6821, %f6834, %f6778;
	fma.rn.f32 	%f6859, %f6821, %f6835, %f6779;
	fma.rn.f32 	%f6860, %f6822, %f6832, %f6780;
	fma.rn.f32 	%f6861, %f6822, %f6833, %f6781;
	fma.rn.f32 	%f6862, %f6822, %f6834, %f6782;
	fma.rn.f32 	%f6863, %f6822, %f6835, %f6783;
	fma.rn.f32 	%f6864, %f6823, %f6832, %f6784;
	fma.rn.f32 	%f6865, %f6823, %f6833, %f6785;
	fma.rn.f32 	%f6866, %f6823, %f6834, %f6786;
	fma.rn.f32 	%f6867, %f6823, %f6835, %f6787;
	fma.rn.f32 	%f6868, %f6824, %f6828, %f6788;
	fma.rn.f32 	%f6869, %f6824, %f6829, %f6789;
	fma.rn.f32 	%f6870, %f6824, %f6830, %f6790;
	fma.rn.f32 	%f6871, %f6824, %f6831, %f6791;
	fma.rn.f32 	%f6872, %f6825, %f6828, %f6792;
	fma.rn.f32 	%f6873, %f6825, %f6829, %f6793;
	fma.rn.f32 	%f6874, %f6825, %f6830, %f6794;
	fma.rn.f32 	%f6875, %f6825, %f6831, %f6795;
	fma.rn.f32 	%f6876, %f6826, %f6828, %f6796;
	fma.rn.f32 	%f6877, %f6826, %f6829, %f6797;
	fma.rn.f32 	%f6878, %f6826, %f6830, %f6798;
	fma.rn.f32 	%f6879, %f6826, %f6831, %f6799;
	fma.rn.f32 	%f6880, %f6827, %f6828, %f6800;
	fma.rn.f32 	%f6881, %f6827, %f6829, %f6801;
	fma.rn.f32 	%f6882, %f6827, %f6830, %f6802;
	fma.rn.f32 	%f6883, %f6827, %f6831, %f6803;
	fma.rn.f32 	%f6884, %f6824, %f6832, %f6804;
	fma.rn.f32 	%f6885, %f6824, %f6833, %f6805;
	fma.rn.f32 	%f6886, %f6824, %f6834, %f6806;
	fma.rn.f32 	%f6887, %f6824, %f6835, %f6807;
	fma.rn.f32 	%f6888, %f6825, %f6832, %f6808;
	fma.rn.f32 	%f6889, %f6825, %f6833, %f6809;
	fma.rn.f32 	%f6890, %f6825, %f6834, %f6810;
	fma.rn.f32 	%f6891, %f6825, %f6835, %f6811;
	fma.rn.f32 	%f6892, %f6826, %f6832, %f6812;
	fma.rn.f32 	%f6893, %f6826, %f6833, %f6813;
	fma.rn.f32 	%f6894, %f6826, %f6834, %f6814;
	fma.rn.f32 	%f6895, %f6826, %f6835, %f6815;
	fma.rn.f32 	%f6896, %f6827, %f6832, %f6816;
	fma.rn.f32 	%f6897, %f6827, %f6833, %f6817;
	fma.rn.f32 	%f6898, %f6827, %f6834, %f6818;
	fma.rn.f32 	%f6899, %f6827, %f6835, %f6819;
	ld.shared.v4.f32 	{%f6900, %f6901, %f6902, %f6903}, [%r6128+1792];
	ld.shared.v4.f32 	{%f6904, %f6905, %f6906, %f6907}, [%r6128+1808];
	ld.shared.v4.f32 	{%f6908, %f6909, %f6910, %f6911}, [%r6133+3584];
	ld.shared.v4.f32 	{%f6912, %f6913, %f6914, %f6915}, [%r6133+3600];
	fma.rn.f32 	%f6916, %f6900, %f6908, %f6836;
	fma.rn.f32 	%f6917, %f6900, %f6909, %f6837;
	fma.rn.f32 	%f6918, %f6900, %f6910, %f6838;
	fma.rn.f32 	%f6919, %f6900, %f6911, %f6839;
	fma.rn.f32 	%f6920, %f6901, %f6908, %f6840;
	fma.rn.f32 	%f6921, %f6901, %f6909, %f6841;
	fma.rn.f32 	%f6922, %f6901, %f6910, %f6842;
	fma.rn.f32 	%f6923, %f6901, %f6911, %f6843;
	fma.rn.f32 	%f6924, %f6902, %f6908, %f6844;
	fma.rn.f32 	%f6925, %f6902, %f6909, %f6845;
	fma.rn.f32 	%f6926, %f6902, %f6910, %f6846;
	fma.rn.f32 	%f6927, %f6902, %f6911, %f6847;
	fma.rn.f32 	%f6928, %f6903, %f6908, %f6848;
	fma.rn.f32 	%f6929, %f6903, %f6909, %f6849;
	fma.rn.f32 	%f6930, %f6903, %f6910, %f6850;
	fma.rn.f32 	%f6931, %f6903, %f6911, %f6851;
	fma.rn.f32 	%f6932, %f6900, %f6912, %f6852;
	fma.rn.f32 	%f6933, %f6900, %f6913, %f6853;
	fma.rn.f32 	%f6934, %f6900, %f6914, %f6854;
	fma.rn.f32 	%f6935, %f6900, %f6915, %f6855;
	fma.rn.f32 	%f6936, %f6901, %f6912, %f6856;
	fma.rn.f32 	%f6937, %f6901, %f6913, %f6857;
	fma.rn.f32 	%f6938, %f6901, %f6914, %f6858;
	fma.rn.f32 	%f6939, %f6901, %f6915, %f6859;
	fma.rn.f32 	%f6940, %f6902, %f6912, %f6860;
	fma.rn.f32 	%f6941, %f6902, %f6913, %f6861;
	fma.rn.f32 	%f6942, %f6902, %f6914, %f6862;
	fma.rn.f32 	%f6943, %f6902, %f6915, %f6863;
	fma.rn.f32 	%f6944, %f6903, %f6912, %f6864;
	fma.rn.f32 	%f6945, %f6903, %f6913, %f6865;
	fma.rn.f32 	%f6946, %f6903, %f6914, %f6866;
	fma.rn.f32 	%f6947, %f6903, %f6915, %f6867;
	fma.rn.f32 	%f6948, %f6904, %f6908, %f6868;
	fma.rn.f32 	%f6949, %f6904, %f6909, %f6869;
	fma.rn.f32 	%f6950, %f6904, %f6910, %f6870;
	fma.rn.f32 	%f6951, %f6904, %f6911, %f6871;
	fma.rn.f32 	%f6952, %f6905, %f6908, %f6872;
	fma.rn.f32 	%f6953, %f6905, %f6909, %f6873;
	fma.rn.f32 	%f6954, %f6905, %f6910, %f6874;
	fma.rn.f32 	%f6955, %f6905, %f6911, %f6875;
	fma.rn.f32 	%f6956, %f6906, %f6908, %f6876;
	fma.rn.f32 	%f6957, %f6906, %f6909, %f6877;
	fma.rn.f32 	%f6958, %f6906, %f6910, %f6878;
	fma.rn.f32 	%f6959, %f6906, %f6911, %f6879;
	fma.rn.f32 	%f6960, %f6907, %f6908, %f6880;
	fma.rn.f32 	%f6961, %f6907, %f6909, %f6881;
	fma.rn.f32 	%f6962, %f6907, %f6910, %f6882;
	fma.rn.f32 	%f6963, %f6907, %f6911, %f6883;
	fma.rn.f32 	%f6964, %f6904, %f6912, %f6884;
	fma.rn.f32 	%f6965, %f6904, %f6913, %f6885;
	fma.rn.f32 	%f6966, %f6904, %f6914, %f6886;
	fma.rn.f32 	%f6967, %f6904, %f6915, %f6887;
	fma.rn.f32 	%f6968, %f6905, %f6912, %f6888;
	fma.rn.f32 	%f6969, %f6905, %f6913, %f6889;
	fma.rn.f32 	%f6970, %f6905, %f6914, %f6890;
	fma.rn.f32 	%f6971, %f6905, %f6915, %f6891;
	fma.rn.f32 	%f6972, %f6906, %f6912, %f6892;
	fma.rn.f32 	%f6973, %f6906, %f6913, %f6893;
	fma.rn.f32 	%f6974, %f6906, %f6914, %f6894;
	fma.rn.f32 	%f6975, %f6906, %f6915, %f6895;
	fma.rn.f32 	%f6976, %f6907, %f6912, %f6896;
	fma.rn.f32 	%f6977, %f6907, %f6913, %f6897;
	fma.rn.f32 	%f6978, %f6907, %f6914, %f6898;
	fma.rn.f32 	%f6979, %f6907, %f6915, %f6899;
	ld.shared.v4.f32 	{%f6980, %f6981, %f6982, %f6983}, [%r6128+2048];
	ld.shared.v4.f32 	{%f6984, %f6985, %f6986, %f6987}, [%r6128+2064];
	ld.shared.v4.f32 	{%f6988, %f6989, %f6990, %f6991}, [%r6133+4096];
	ld.shared.v4.f32 	{%f6992, %f6993, %f6994, %f6995}, [%r6133+4112];
	fma.rn.f32 	%f6996, %f6980, %f6988, %f6916;
	fma.rn.f32 	%f6997, %f6980, %f6989, %f6917;
	fma.rn.f32 	%f6998, %f6980, %f6990, %f6918;
	fma.rn.f32 	%f6999, %f6980, %f6991, %f6919;
	fma.rn.f32 	%f7000, %f6981, %f6988, %f6920;
	fma.rn.f32 	%f7001, %f6981, %f6989, %f6921;
	fma.rn.f32 	%f7002, %f6981, %f6990, %f6922;
	fma.rn.f32 	%f7003, %f6981, %f6991, %f6923;
	fma.rn.f32 	%f7004, %f6982, %f6988, %f6924;
	fma.rn.f32 	%f7005, %f6982, %f6989, %f6925;
	fma.rn.f32 	%f7006, %f6982, %f6990, %f6926;
	fma.rn.f32 	%f7007, %f6982, %f6991, %f6927;
	fma.rn.f32 	%f7008, %f6983, %f6988, %f6928;
	fma.rn.f32 	%f7009, %f6983, %f6989, %f6929;
	fma.rn.f32 	%f7010, %f6983, %f6990, %f6930;
	fma.rn.f32 	%f7011, %f6983, %f6991, %f6931;
	fma.rn.f32 	%f7012, %f6980, %f6992, %f6932;
	fma.rn.f32 	%f7013, %f6980, %f6993, %f6933;
	fma.rn.f32 	%f7014, %f6980, %f6994, %f6934;
	fma.rn.f32 	%f7015, %f6980, %f6995, %f6935;
	fma.rn.f32 	%f7016, %f6981, %f6992, %f6936;
	fma.rn.f32 	%f7017, %f6981, %f6993, %f6937;
	fma.rn.f32 	%f7018, %f6981, %f6994, %f6938;
	fma.rn.f32 	%f7019, %f6981, %f6995, %f6939;
	fma.rn.f32 	%f7020, %f6982, %f6992, %f6940;
	fma.rn.f32 	%f7021, %f6982, %f6993, %f6941;
	fma.rn.f32 	%f7022, %f6982, %f6994, %f6942;
	fma.rn.f32 	%f7023, %f6982, %f6995, %f6943;
	fma.rn.f32 	%f7024, %f6983, %f6992, %f6944;
	fma.rn.f32 	%f7025, %f6983, %f6993, %f6945;
	fma.rn.f32 	%f7026, %f6983, %f6994, %f6946;
	fma.rn.f32 	%f7027, %f6983, %f6995, %f6947;
	fma.rn.f32 	%f7028, %f6984, %f6988, %f6948;
	fma.rn.f32 	%f7029, %f6984, %f6989, %f6949;
	fma.rn.f32 	%f7030, %f6984, %f6990, %f6950;
	fma.rn.f32 	%f7031, %f6984, %f6991, %f6951;
	fma.rn.f32 	%f7032, %f6985, %f6988, %f6952;
	fma.rn.f32 	%f7033, %f6985, %f6989, %f6953;
	fma.rn.f32 	%f7034, %f6985, %f6990, %f6954;
	fma.rn.f32 	%f7035, %f6985, %f6991, %f6955;
	fma.rn.f32 	%f7036, %f6986, %f6988, %f6956;
	fma.rn.f32 	%f7037, %f6986, %f6989, %f6957;
	fma.rn.f32 	%f7038, %f6986, %f6990, %f6958;
	fma.rn.f32 	%f7039, %f6986, %f6991, %f6959;
	fma.rn.f32 	%f7040, %f6987, %f6988, %f6960;
	fma.rn.f32 	%f7041, %f6987, %f6989, %f6961;
	fma.rn.f32 	%f7042, %f6987, %f6990, %f6962;
	fma.rn.f32 	%f7043, %f6987, %f6991, %f6963;
	fma.rn.f32 	%f7044, %f6984, %f6992, %f6964;
	fma.rn.f32 	%f7045, %f6984, %f6993, %f6965;
	fma.rn.f32 	%f7046, %f6984, %f6994, %f6966;
	fma.rn.f32 	%f7047, %f6984, %f6995, %f6967;
	fma.rn.f32 	%f7048, %f6985, %f6992, %f6968;
	fma.rn.f32 	%f7049, %f6985, %f6993, %f6969;
	fma.rn.f32 	%f7050, %f6985, %f6994, %f6970;
	fma.rn.f32 	%f7051, %f6985, %f6995, %f6971;
	fma.rn.f32 	%f7052, %f6986, %f6992, %f6972;
	fma.rn.f32 	%f7053, %f6986, %f6993, %f6973;
	fma.rn.f32 	%f7054, %f6986, %f6994, %f6974;
	fma.rn.f32 	%f7055, %f6986, %f6995, %f6975;
	fma.rn.f32 	%f7056, %f6987, %f6992, %f6976;
	fma.rn.f32 	%f7057, %f6987, %f6993, %f6977;
	fma.rn.f32 	%f7058, %f6987, %f6994, %f6978;
	fma.rn.f32 	%f7059, %f6987, %f6995, %f6979;
	ld.shared.v4.f32 	{%f7060, %f7061, %f7062, %f7063}, [%r6128+2304];
	ld.shared.v4.f32 	{%f7064, %f7065, %f7066, %f7067}, [%r6128+2320];
	ld.shared.v4.f32 	{%f7068, %f7069, %f7070, %f7071}, [%r6133+4608];
	ld.shared.v4.f32 	{%f7072, %f7073, %f7074, %f7075}, [%r6133+4624];
	fma.rn.f32 	%f7076, %f7060, %f7068, %f6996;
	fma.rn.f32 	%f7077, %f7060, %f7069, %f6997;
	fma.rn.f32 	%f7078, %f7060, %f7070, %f6998;
	fma.rn.f32 	%f7079, %f7060, %f7071, %f6999;
	fma.rn.f32 	%f7080, %f7061, %f7068, %f7000;
	fma.rn.f32 	%f7081, %f7061, %f7069, %f7001;
	fma.rn.f32 	%f7082, %f7061, %f7070, %f7002;
	fma.rn.f32 	%f7083, %f7061, %f7071, %f7003;
	fma.rn.f32 	%f7084, %f7062, %f7068, %f7004;
	fma.rn.f32 	%f7085, %f7062, %f7069, %f7005;
	fma.rn.f32 	%f7086, %f7062, %f7070, %f7006;
	fma.rn.f32 	%f7087, %f7062, %f7071, %f7007;
	fma.rn.f32 	%f7088, %f7063, %f7068, %f7008;
	fma.rn.f32 	%f7089, %f7063, %f7069, %f7009;
	fma.rn.f32 	%f7090, %f7063, %f7070, %f7010;
	fma.rn.f32 	%f7091, %f7063, %f7071, %f7011;
	fma.rn.f32 	%f7092, %f7060, %f7072, %f7012;
	fma.rn.f32 	%f7093, %f7060, %f7073, %f7013;
	fma.rn.f32 	%f7094, %f7060, %f7074, %f7014;
	fma.rn.f32 	%f7095, %f7060, %f7075, %f7015;
	fma.rn.f32 	%f7096, %f7061, %f7072, %f7016;
	fma.rn.f32 	%f7097, %f7061, %f7073, %f7017;
	fma.rn.f32 	%f7098, %f7061, %f7074, %f7018;
	fma.rn.f32 	%f7099, %f7061, %f7075, %f7019;
	fma.rn.f32 	%f7100, %f7062, %f7072, %f7020;
	fma.rn.f32 	%f7101, %f7062, %f7073, %f7021;
	fma.rn.f32 	%f7102, %f7062, %f7074, %f7022;
	fma.rn.f32 	%f7103, %f7062, %f7075, %f7023;
	fma.rn.f32 	%f7104, %f7063, %f7072, %f7024;
	fma.rn.f32 	%f7105, %f7063, %f7073, %f7025;
	fma.rn.f32 	%f7106, %f7063, %f7074, %f7026;
	fma.rn.f32 	%f7107, %f7063, %f7075, %f7027;
	fma.rn.f32 	%f7108, %f7064, %f7068, %f7028;
	fma.rn.f32 	%f7109, %f7064, %f7069, %f7029;
	fma.rn.f32 	%f7110, %f7064, %f7070, %f7030;
	fma.rn.f32 	%f7111, %f7064, %f7071, %f7031;
	fma.rn.f32 	%f7112, %f7065, %f7068, %f7032;
	fma.rn.f32 	%f7113, %f7065, %f7069, %f7033;
	fma.rn.f32 	%f7114, %f7065, %f7070, %f7034;
	fma.rn.f32 	%f7115, %f7065, %f7071, %f7035;
	fma.rn.f32 	%f7116, %f7066, %f7068, %f7036;
	fma.rn.f32 	%f7117, %f7066, %f7069, %f7037;
	fma.rn.f32 	%f7118, %f7066, %f7070, %f7038;
	fma.rn.f32 	%f7119, %f7066, %f7071, %f7039;
	fma.rn.f32 	%f7120, %f7067, %f7068, %f7040;
	fma.rn.f32 	%f7121, %f7067, %f7069, %f7041;
	fma.rn.f32 	%f7122, %f7067, %f7070, %f7042;
	fma.rn.f32 	%f7123, %f7067, %f7071, %f7043;
	fma.rn.f32 	%f7124, %f7064, %f7072, %f7044;
	fma.rn.f32 	%f7125, %f7064, %f7073, %f7045;
	fma.rn.f32 	%f7126, %f7064, %f7074, %f7046;
	fma.rn.f32 	%f7127, %f7064, %f7075, %f7047;
	fma.rn.f32 	%f7128, %f7065, %f7072, %f7048;
	fma.rn.f32 	%f7129, %f7065, %f7073, %f7049;
	fma.rn.f32 	%f7130, %f7065, %f7074, %f7050;
	fma.rn.f32 	%f7131, %f7065, %f7075, %f7051;
	fma.rn.f32 	%f7132, %f7066, %f7072, %f7052;
	fma.rn.f32 	%f7133, %f7066, %f7073, %f7053;
	fma.rn.f32 	%f7134, %f7066, %f7074, %f7054;
	fma.rn.f32 	%f7135, %f7066, %f7075, %f7055;
	fma.rn.f32 	%f7136, %f7067, %f7072, %f7056;
	fma.rn.f32 	%f7137, %f7067, %f7073, %f7057;
	fma.rn.f32 	%f7138, %f7067, %f7074, %f7058;
	fma.rn.f32 	%f7139, %f7067, %f7075, %f7059;
	ld.shared.v4.f32 	{%f7140, %f7141, %f7142, %f7143}, [%r6128+2560];
	ld.shared.v4.f32 	{%f7144, %f7145, %f7146, %f7147}, [%r6128+2576];
	ld.shared.v4.f32 	{%f7148, %f7149, %f7150, %f7151}, [%r6133+5120];
	ld.shared.v4.f32 	{%f7152, %f7153, %f7154, %f7155}, [%r6133+5136];
	fma.rn.f32 	%f7156, %f7140, %f7148, %f7076;
	fma.rn.f32 	%f7157, %f7140, %f7149, %f7077;
	fma.rn.f32 	%f7158, %f7140, %f7150, %f7078;
	fma.rn.f32 	%f7159, %f7140, %f7151, %f7079;
	fma.rn.f32 	%f7160, %f7141, %f7148, %f7080;
	fma.rn.f32 	%f7161, %f7141, %f7149, %f7081;
	fma.rn.f32 	%f7162, %f7141, %f7150, %f7082;
	fma.rn.f32 	%f7163, %f7141, %f7151, %f7083;
	fma.rn.f32 	%f7164, %f7142, %f7148, %f7084;
	fma.rn.f32 	%f7165, %f7142, %f7149, %f7085;
	fma.rn.f32 	%f7166, %f7142, %f7150, %f7086;
	fma.rn.f32 	%f7167, %f7142, %f7151, %f7087;
	fma.rn.f32 	%f7168, %f7143, %f7148, %f7088;
	fma.rn.f32 	%f7169, %f7143, %f7149, %f7089;
	fma.rn.f32 	%f7170, %f7143, %f7150, %f7090;
	fma.rn.f32 	%f7171, %f7143, %f7151, %f7091;
	fma.rn.f32 	%f7172, %f7140, %f7152, %f7092;
	fma.rn.f32 	%f7173, %f7140, %f7153, %f7093;
	fma.rn.f32 	%f7174, %f7140, %f7154, %f7094;
	fma.rn.f32 	%f7175, %f7140, %f7155, %f7095;
	fma.rn.f32 	%f7176, %f7141, %f7152, %f7096;
	fma.rn.f32 	%f7177, %f7141, %f7153, %f7097;
	fma.rn.f32 	%f7178, %f7141, %f7154, %f7098;
	fma.rn.f32 	%f7179, %f7141, %f7155, %f7099;
	fma.rn.f32 	%f7180, %f7142, %f7152, %f7100;
	fma.rn.f32 	%f7181, %f7142, %f7153, %f7101;
	fma.rn.f32 	%f7182, %f7142, %f7154, %f7102;
	fma.rn.f32 	%f7183, %f7142, %f7155, %f7103;
	fma.rn.f32 	%f7184, %f7143, %f7152, %f7104;
	fma.rn.f32 	%f7185, %f7143, %f7153, %f7105;
	fma.rn.f32 	%f7186, %f7143, %f7154, %f7106;
	fma.rn.f32 	%f7187, %f7143, %f7155, %f7107;
	fma.rn.f32 	%f7188, %f7144, %f7148, %f7108;
	fma.rn.f32 	%f7189, %f7144, %f7149, %f7109;
	fma.rn.f32 	%f7190, %f7144, %f7150, %f7110;
	fma.rn.f32 	%f7191, %f7144, %f7151, %f7111;
	fma.rn.f32 	%f7192, %f7145, %f7148, %f7112;
	fma.rn.f32 	%f7193, %f7145, %f7149, %f7113;
	fma.rn.f32 	%f7194, %f7145, %f7150, %f7114;
	fma.rn.f32 	%f7195, %f7145, %f7151, %f7115;
	fma.rn.f32 	%f7196, %f7146, %f7148, %f7116;
	fma.rn.f32 	%f7197, %f7146, %f7149, %f7117;
	fma.rn.f32 	%f7198, %f7146, %f7150, %f7118;
	fma.rn.f32 	%f7199, %f7146, %f7151, %f7119;
	fma.rn.f32 	%f7200, %f7147, %f7148, %f7120;
	fma.rn.f32 	%f7201, %f7147, %f7149, %f7121;
	fma.rn.f32 	%f7202, %f7147, %f7150, %f7122;
	fma.rn.f32 	%f7203, %f7147, %f7151, %f7123;
	fma.rn.f32 	%f7204, %f7144, %f7152, %f7124;
	fma.rn.f32 	%f7205, %f7144, %f7153, %f7125;
	fma.rn.f32 	%f7206, %f7144, %f7154, %f7126;
	fma.rn.f32 	%f7207, %f7144, %f7155, %f7127;
	fma.rn.f32 	%f7208, %f7145, %f7152, %f7128;
	fma.rn.f32 	%f7209, %f7145, %f7153, %f7129;
	fma.rn.f32 	%f7210, %f7145, %f7154, %f7130;
	fma.rn.f32 	%f7211, %f7145, %f7155, %f7131;
	fma.rn.f32 	%f7212, %f7146, %f7152, %f7132;
	fma.rn.f32 	%f7213, %f7146, %f7153, %f7133;
	fma.rn.f32 	%f7214, %f7146, %f7154, %f7134;
	fma.rn.f32 	%f7215, %f7146, %f7155, %f7135;
	fma.rn.f32 	%f7216, %f7147, %f7152, %f7136;
	fma.rn.f32 	%f7217, %f7147, %f7153, %f7137;
	fma.rn.f32 	%f7218, %f7147, %f7154, %f7138;
	fma.rn.f32 	%f7219, %f7147, %f7155, %f7139;
	ld.shared.v4.f32 	{%f7220, %f7221, %f7222, %f7223}, [%r6128+2816];
	ld.shared.v4.f32 	{%f7224, %f7225, %f7226, %f7227}, [%r6128+2832];
	ld.shared.v4.f32 	{%f7228, %f7229, %f7230, %f7231}, [%r6133+5632];
	ld.shared.v4.f32 	{%f7232, %f7233, %f7234, %f7235}, [%r6133+5648];
	fma.rn.f32 	%f7236, %f7220, %f7228, %f7156;
	fma.rn.f32 	%f7237, %f7220, %f7229, %f7157;
	fma.rn.f32 	%f7238, %f7220, %f7230, %f7158;
	fma.rn.f32 	%f7239, %f7220, %f7231, %f7159;
	fma.rn.f32 	%f7240, %f7221, %f7228, %f7160;
	fma.rn.f32 	%f7241, %f7221, %f7229, %f7161;
	fma.rn.f32 	%f7242, %f7221, %f7230, %f7162;
	fma.rn.f32 	%f7243, %f7221, %f7231, %f7163;
	fma.rn.f32 	%f7244, %f7222, %f7228, %f7164;
	fma.rn.f32 	%f7245, %f7222, %f7229, %f7165;
	fma.rn.f32 	%f7246, %f7222, %f7230, %f7166;
	fma.rn.f32 	%f7247, %f7222, %f7231, %f7167;
	fma.rn.f32 	%f7248, %f7223, %f7228, %f7168;
	fma.rn.f32 	%f7249, %f7223, %f7229, %f7169;
	fma.rn.f32 	%f7250, %f7223, %f7230, %f7170;
	fma.rn.f32 	%f7251, %f7223, %f7231, %f7171;
	fma.rn.f32 	%f7252, %f7220, %f7232, %f7172;
	fma.rn.f32 	%f7253, %f7220, %f7233, %f7173;
	fma.rn.f32 	%f7254, %f7220, %f7234, %f7174;
	fma.rn.f32 	%f7255, %f7220, %f7235, %f7175;
	fma.rn.f32 	%f7256, %f7221, %f7232, %f7176;
	fma.rn.f32 	%f7257, %f7221, %f7233, %f7177;
	fma.rn.f32 	%f7258, %f7221, %f7234, %f7178;
	fma.rn.f32 	%f7259, %f7221, %f7235, %f7179;
	fma.rn.f32 	%f7260, %f7222, %f7232, %f7180;
	fma.rn.f32 	%f7261, %f7222, %f7233, %f7181;
	fma.rn.f32 	%f7262, %f7222, %f7234, %f7182;
	fma.rn.f32 	%f7263, %f7222, %f7235, %f7183;
	fma.rn.f32 	%f7264, %f7223, %f7232, %f7184;
	fma.rn.f32 	%f7265, %f7223, %f7233, %f7185;
	fma.rn.f32 	%f7266, %f7223, %f7234, %f7186;
	fma.rn.f32 	%f7267, %f7223, %f7235, %f7187;
	fma.rn.f32 	%f7268, %f7224, %f7228, %f7188;
	fma.rn.f32 	%f7269, %f7224, %f7229, %f7189;
	fma.rn.f32 	%f7270, %f7224, %f7230, %f7190;
	fma.rn.f32 	%f7271, %f7224, %f7231, %f7191;
	fma.rn.f32 	%f7272, %f7225, %f7228, %f7192;
	fma.rn.f32 	%f7273, %f7225, %f7229, %f7193;
	fma.rn.f32 	%f7274, %f7225, %f7230, %f7194;
	fma.rn.f32 	%f7275, %f7225, %f7231, %f7195;
	fma.rn.f32 	%f7276, %f7226, %f7228, %f7196;
	fma.rn.f32 	%f7277, %f7226, %f7229, %f7197;
	fma.rn.f32 	%f7278, %f7226, %f7230, %f7198;
	fma.rn.f32 	%f7279, %f7226, %f7231, %f7199;
	fma.rn.f32 	%f7280, %f7227, %f7228, %f7200;
	fma.rn.f32 	%f7281, %f7227, %f7229, %f7201;
	fma.rn.f32 	%f7282, %f7227, %f7230, %f7202;
	fma.rn.f32 	%f7283, %f7227, %f7231, %f7203;
	fma.rn.f32 	%f7284, %f7224, %f7232, %f7204;
	fma.rn.f32 	%f7285, %f7224, %f7233, %f7205;
	fma.rn.f32 	%f7286, %f7224, %f7234, %f7206;
	fma.rn.f32 	%f7287, %f7224, %f7235, %f7207;
	fma.rn.f32 	%f7288, %f7225, %f7232, %f7208;
	fma.rn.f32 	%f7289, %f7225, %f7233, %f7209;
	fma.rn.f32 	%f7290, %f7225, %f7234, %f7210;
	fma.rn.f32 	%f7291, %f7225, %f7235, %f7211;
	fma.rn.f32 	%f7292, %f7226, %f7232, %f7212;
	fma.rn.f32 	%f7293, %f7226, %f7233, %f7213;
	fma.rn.f32 	%f7294, %f7226, %f7234, %f7214;
	fma.rn.f32 	%f7295, %f7226, %f7235, %f7215;
	fma.rn.f32 	%f7296, %f7227, %f7232, %f7216;
	fma.rn.f32 	%f7297, %f7227, %f7233, %f7217;
	fma.rn.f32 	%f7298, %f7227, %f7234, %f7218;
	fma.rn.f32 	%f7299, %f7227, %f7235, %f7219;
	ld.shared.v4.f32 	{%f7300, %f7301, %f7302, %f7303}, [%r6128+3072];
	ld.shared.v4.f32 	{%f7304, %f7305, %f7306, %f7307}, [%r6128+3088];
	ld.shared.v4.f32 	{%f7308, %f7309, %f7310, %f7311}, [%r6133+6144];
	ld.shared.v4.f32 	{%f7312, %f7313, %f7314, %f7315}, [%r6133+6160];
	fma.rn.f32 	%f7316, %f7300, %f7308, %f7236;
	fma.rn.f32 	%f7317, %f7300, %f7309, %f7237;
	fma.rn.f32 	%f7318, %f7300, %f7310, %f7238;
	fma.rn.f32 	%f7319, %f7300, %f7311, %f7239;
	fma.rn.f32 	%f7320, %f7301, %f7308, %f7240;
	fma.rn.f32 	%f7321, %f7301, %f7309, %f7241;
	fma.rn.f32 	%f7322, %f7301, %f7310, %f7242;
	fma.rn.f32 	%f7323, %f7301, %f7311, %f7243;
	fma.rn.f32 	%f7324, %f7302, %f7308, %f7244;
	fma.rn.f32 	%f7325, %f7302, %f7309, %f7245;
	fma.rn.f32 	%f7326, %f7302, %f7310, %f7246;
	fma.rn.f32 	%f7327, %f7302, %f7311, %f7247;
	fma.rn.f32 	%f7328, %f7303, %f7308, %f7248;
	fma.rn.f32 	%f7329, %f7303, %f7309, %f7249;
	fma.rn.f32 	%f7330, %f7303, %f7310, %f7250;
	fma.rn.f32 	%f7331, %f7303, %f7311, %f7251;
	fma.rn.f32 	%f7332, %f7300, %f7312, %f7252;
	fma.rn.f32 	%f7333, %f7300, %f7313, %f7253;
	fma.rn.f32 	%f7334, %f7300, %f7314, %f7254;
	fma.rn.f32 	%f7335, %f7300, %f7315, %f7255;
	fma.rn.f32 	%f7336, %f7301, %f7312, %f7256;
	fma.rn.f32 	%f7337, %f7301, %f7313, %f7257;
	fma.rn.f32 	%f7338, %f7301, %f7314, %f7258;
	fma.rn.f32 	%f7339, %f7301, %f7315, %f7259;
	fma.rn.f32 	%f7340, %f7302, %f7312, %f7260;
	fma.rn.f32 	%f7341, %f7302, %f7313, %f7261;
	fma.rn.f32 	%f7342, %f7302, %f7314, %f7262;
	fma.rn.f32 	%f7343, %f7302, %f7315, %f7263;
	fma.rn.f32 	%f7344, %f7303, %f7312, %f7264;
	fma.rn.f32 	%f7345, %f7303, %f7313, %f7265;
	fma.rn.f32 	%f7346, %f7303, %f7314, %f7266;
	fma.rn.f32 	%f7347, %f7303, %f7315, %f7267;
	fma.rn.f32 	%f7348, %f7304, %f7308, %f7268;
	fma.rn.f32 	%f7349, %f7304, %f7309, %f7269;
	fma.rn.f32 	%f7350, %f7304, %f7310, %f7270;
	fma.rn.f32 	%f7351, %f7304, %f7311, %f7271;
	fma.rn.f32 	%f7352, %f7305, %f7308, %f7272;
	fma.rn.f32 	%f7353, %f7305, %f7309, %f7273;
	fma.rn.f32 	%f7354, %f7305, %f7310, %f7274;
	fma.rn.f32 	%f7355, %f7305, %f7311, %f7275;
	fma.rn.f32 	%f7356, %f7306, %f7308, %f7276;
	fma.rn.f32 	%f7357, %f7306, %f7309, %f7277;
	fma.rn.f32 	%f7358, %f7306, %f7310, %f7278;
	fma.rn.f32 	%f7359, %f7306, %f7311, %f7279;
	fma.rn.f32 	%f7360, %f7307, %f7308, %f7280;
	fma.rn.f32 	%f7361, %f7307, %f7309, %f7281;
	fma.rn.f32 	%f7362, %f7307, %f7310, %f7282;
	fma.rn.f32 	%f7363, %f7307, %f7311, %f7283;
	fma.rn.f32 	%f7364, %f7304, %f7312, %f7284;
	fma.rn.f32 	%f7365, %f7304, %f7313, %f7285;
	fma.rn.f32 	%f7366, %f7304, %f7314, %f7286;
	fma.rn.f32 	%f7367, %f7304, %f7315, %f7287;
	fma.rn.f32 	%f7368, %f7305, %f7312, %f7288;
	fma.rn.f32 	%f7369, %f7305, %f7313, %f7289;
	fma.rn.f32 	%f7370, %f7305, %f7314, %f7290;
	fma.rn.f32 	%f7371, %f7305, %f7315, %f7291;
	fma.rn.f32 	%f7372, %f7306, %f7312, %f7292;
	fma.rn.f32 	%f7373, %f7306, %f7313, %f7293;
	fma.rn.f32 	%f7374, %f7306, %f7314, %f7294;
	fma.rn.f32 	%f7375, %f7306, %f7315, %f7295;
	fma.rn.f32 	%f7376, %f7307, %f7312, %f7296;
	fma.rn.f32 	%f7377, %f7307, %f7313, %f7297;
	fma.rn.f32 	%f7378, %f7307, %f7314, %f7298;
	fma.rn.f32 	%f7379, %f7307, %f7315, %f7299;
	ld.shared.v4.f32 	{%f7380, %f7381, %f7382, %f7383}, [%r6128+3328];
	ld.shared.v4.f32 	{%f7384, %f7385, %f7386, %f7387}, [%r6128+3344];
	ld.shared.v4.f32 	{%f7388, %f7389, %f7390, %f7391}, [%r6133+6656];
	ld.shared.v4.f32 	{%f7392, %f7393, %f7394, %f7395}, [%r6133+6672];
	fma.rn.f32 	%f7396, %f7380, %f7388, %f7316;
	fma.rn.f32 	%f7397, %f7380, %f7389, %f7317;
	fma.rn.f32 	%f7398, %f7380, %f7390, %f7318;
	fma.rn.f32 	%f7399, %f7380, %f7391, %f7319;
	fma.rn.f32 	%f7400, %f7381, %f7388, %f7320;
	fma.rn.f32 	%f7401, %f7381, %f7389, %f7321;
	fma.rn.f32 	%f7402, %f7381, %f7390, %f7322;
	fma.rn.f32 	%f7403, %f7381, %f7391, %f7323;
	fma.rn.f32 	%f7404, %f7382, %f7388, %f7324;
	fma.rn.f32 	%f7405, %f7382, %f7389, %f7325;
	fma.rn.f32 	%f7406, %f7382, %f7390, %f7326;
	fma.rn.f32 	%f7407, %f7382, %f7391, %f7327;
	fma.rn.f32 	%f7408, %f7383, %f7388, %f7328;
	fma.rn.f32 	%f7409, %f7383, %f7389, %f7329;
	fma.rn.f32 	%f7410, %f7383, %f7390, %f7330;
	fma.rn.f32 	%f7411, %f7383, %f7391, %f7331;
	fma.rn.f32 	%f7412, %f7380, %f7392, %f7332;
	fma.rn.f32 	%f7413, %f7380, %f7393, %f7333;
	fma.rn.f32 	%f7414, %f7380, %f7394, %f7334;
	fma.rn.f32 	%f7415, %f7380, %f7395, %f7335;
	fma.rn.f32 	%f7416, %f7381, %f7392, %f7336;
	fma.rn.f32 	%f7417, %f7381, %f7393, %f7337;
	fma.rn.f32 	%f7418, %f7381, %f7394, %f7338;
	fma.rn.f32 	%f7419, %f7381, %f7395, %f7339;
	fma.rn.f32 	%f7420, %f7382, %f7392, %f7340;
	fma.rn.f32 	%f7421, %f7382, %f7393, %f7341;
	fma.rn.f32 	%f7422, %f7382, %f7394, %f7342;
	fma.rn.f32 	%f7423, %f7382, %f7395, %f7343;
	fma.rn.f32 	%f7424, %f7383, %f7392, %f7344;
	fma.rn.f32 	%f7425, %f7383, %f7393, %f7345;
	fma.rn.f32 	%f7426, %f7383, %f7394, %f7346;
	fma.rn.f32 	%f7427, %f7383, %f7395, %f7347;
	fma.rn.f32 	%f7428, %f7384, %f7388, %f7348;
	fma.rn.f32 	%f7429, %f7384, %f7389, %f7349;
	fma.rn.f32 	%f7430, %f7384, %f7390, %f7350;
	fma.rn.f32 	%f7431, %f7384, %f7391, %f7351;
	fma.rn.f32 	%f7432, %f7385, %f7388, %f7352;
	fma.rn.f32 	%f7433, %f7385, %f7389, %f7353;
	fma.rn.f32 	%f7434, %f7385, %f7390, %f7354;
	fma.rn.f32 	%f7435, %f7385, %f7391, %f7355;
	fma.rn.f32 	%f7436, %f7386, %f7388, %f7356;
	fma.rn.f32 	%f7437, %f7386, %f7389, %f7357;
	fma.rn.f32 	%f7438, %f7386, %f7390, %f7358;
	fma.rn.f32 	%f7439, %f7386, %f7391, %f7359;
	fma.rn.f32 	%f7440, %f7387, %f7388, %f7360;
	fma.rn.f32 	%f7441, %f7387, %f7389, %f7361;
	fma.rn.f32 	%f7442, %f7387, %f7390, %f7362;
	fma.rn.f32 	%f7443, %f7387, %f7391, %f7363;
	fma.rn.f32 	%f7444, %f7384, %f7392, %f7364;
	fma.rn.f32 	%f7445, %f7384, %f7393, %f7365;
	fma.rn.f32 	%f7446, %f7384, %f7394, %f7366;
	fma.rn.f32 	%f7447, %f7384, %f7395, %f7367;
	fma.rn.f32 	%f7448, %f7385, %f7392, %f7368;
	fma.rn.f32 	%f7449, %f7385, %f7393, %f7369;
	fma.rn.f32 	%f7450, %f7385, %f7394, %f7370;
	fma.rn.f32 	%f7451, %f7385, %f7395, %f7371;
	fma.rn.f32 	%f7452, %f7386, %f7392, %f7372;
	fma.rn.f32 	%f7453, %f7386, %f7393, %f7373;
	fma.rn.f32 	%f7454, %f7386, %f7394, %f7374;
	fma.rn.f32 	%f7455, %f7386, %f7395, %f7375;
	fma.rn.f32 	%f7456, %f7387, %f7392, %f7376;
	fma.rn.f32 	%f7457, %f7387, %f7393, %f7377;
	fma.rn.f32 	%f7458, %f7387, %f7394, %f7378;
	fma.rn.f32 	%f7459, %f7387, %f7395, %f7379;
	ld.shared.v4.f32 	{%f7460, %f7461, %f7462, %f7463}, [%r6128+3584];
	ld.shared.v4.f32 	{%f7464, %f7465, %f7466, %f7467}, [%r6128+3600];
	ld.shared.v4.f32 	{%f7468, %f7469, %f7470, %f7471}, [%r6133+7168];
	ld.shared.v4.f32 	{%f7472, %f7473, %f7474, %f7475}, [%r6133+7184];
	fma.rn.f32 	%f7476, %f7460, %f7468, %f7396;
	fma.rn.f32 	%f7477, %f7460, %f7469, %f7397;
	fma.rn.f32 	%f7478, %f7460, %f7470, %f7398;
	fma.rn.f32 	%f7479, %f7460, %f7471, %f7399;
	fma.rn.f32 	%f7480, %f7461, %f7468, %f7400;
	fma.rn.f32 	%f7481, %f7461, %f7469, %f7401;
	fma.rn.f32 	%f7482, %f7461, %f7470, %f7402;
	fma.rn.f32 	%f7483, %f7461, %f7471, %f7403;
	fma.rn.f32 	%f7484, %f7462, %f7468, %f7404;
	fma.rn.f32 	%f7485, %f7462, %f7469, %f7405;
	fma.rn.f32 	%f7486, %f7462, %f7470, %f7406;
	fma.rn.f32 	%f7487, %f7462, %f7471, %f7407;
	fma.rn.f32 	%f7488, %f7463, %f7468, %f7408;
	fma.rn.f32 	%f7489, %f7463, %f7469, %f7409;
	fma.rn.f32 	%f7490, %f7463, %f7470, %f7410;
	fma.rn.f32 	%f7491, %f7463, %f7471, %f7411;
	fma.rn.f32 	%f7492, %f7460, %f7472, %f7412;
	fma.rn.f32 	%f7493, %f7460, %f7473, %f7413;
	fma.rn.f32 	%f7494, %f7460, %f7474, %f7414;
	fma.rn.f32 	%f7495, %f7460, %f7475, %f7415;
	fma.rn.f32 	%f7496, %f7461, %f7472, %f7416;
	fma.rn.f32 	%f7497, %f7461, %f7473, %f7417;
	fma.rn.f32 	%f7498, %f7461, %f7474, %f7418;
	fma.rn.f32 	%f7499, %f7461, %f7475, %f7419;
	fma.rn.f32 	%f7500, %f7462, %f7472, %f7420;
	fma.rn.f32 	%f7501, %f7462, %f7473, %f7421;
	fma.rn.f32 	%f7502, %f7462, %f7474, %f7422;
	fma.rn.f32 	%f7503, %f7462, %f7475, %f7423;
	fma.rn.f32 	%f7504, %f7463, %f7472, %f7424;
	fma.rn.f32 	%f7505, %f7463, %f7473, %f7425;
	fma.rn.f32 	%f7506, %f7463, %f7474, %f7426;
	fma.rn.f32 	%f7507, %f7463, %f7475, %f7427;
	fma.rn.f32 	%f7508, %f7464, %f7468, %f7428;
	fma.rn.f32 	%f7509, %f7464, %f7469, %f7429;
	fma.rn.f32 	%f7510, %f7464, %f7470, %f7430;
	fma.rn.f32 	%f7511, %f7464, %f7471, %f7431;
	fma.rn.f32 	%f7512, %f7465, %f7468, %f7432;
	fma.rn.f32 	%f7513, %f7465, %f7469, %f7433;
	fma.rn.f32 	%f7514, %f7465, %f7470, %f7434;
	fma.rn.f32 	%f7515, %f7465, %f7471, %f7435;
	fma.rn.f32 	%f7516, %f7466, %f7468, %f7436;
	fma.rn.f32 	%f7517, %f7466, %f7469, %f7437;
	fma.rn.f32 	%f7518, %f7466, %f7470, %f7438;
	fma.rn.f32 	%f7519, %f7466, %f7471, %f7439;
	fma.rn.f32 	%f7520, %f7467, %f7468, %f7440;
	fma.rn.f32 	%f7521, %f7467, %f7469, %f7441;
	fma.rn.f32 	%f7522, %f7467, %f7470, %f7442;
	fma.rn.f32 	%f7523, %f7467, %f7471, %f7443;
	fma.rn.f32 	%f7524, %f7464, %f7472, %f7444;
	fma.rn.f32 	%f7525, %f7464, %f7473, %f7445;
	fma.rn.f32 	%f7526, %f7464, %f7474, %f7446;
	fma.rn.f32 	%f7527, %f7464, %f7475, %f7447;
	fma.rn.f32 	%f7528, %f7465, %f7472, %f7448;
	fma.rn.f32 	%f7529, %f7465, %f7473, %f7449;
	fma.rn.f32 	%f7530, %f7465, %f7474, %f7450;
	fma.rn.f32 	%f7531, %f7465, %f7475, %f7451;
	fma.rn.f32 	%f7532, %f7466, %f7472, %f7452;
	fma.rn.f32 	%f7533, %f7466, %f7473, %f7453;
	fma.rn.f32 	%f7534, %f7466, %f7474, %f7454;
	fma.rn.f32 	%f7535, %f7466, %f7475, %f7455;
	fma.rn.f32 	%f7536, %f7467, %f7472, %f7456;
	fma.rn.f32 	%f7537, %f7467, %f7473, %f7457;
	fma.rn.f32 	%f7538, %f7467, %f7474, %f7458;
	fma.rn.f32 	%f7539, %f7467, %f7475, %f7459;
	ld.shared.v4.f32 	{%f7540, %f7541, %f7542, %f7543}, [%r6128+3840];
	ld.shared.v4.f32 	{%f7544, %f7545, %f7546, %f7547}, [%r6128+3856];
	ld.shared.v4.f32 	{%f7548, %f7549, %f7550, %f7551}, [%r6133+7680];
	ld.shared.v4.f32 	{%f7552, %f7553, %f7554, %f7555}, [%r6133+7696];
	fma.rn.f32 	%f7796, %f7540, %f7548, %f7476;
	fma.rn.f32 	%f7795, %f7540, %f7549, %f7477;
	fma.rn.f32 	%f7794, %f7540, %f7550, %f7478;
	fma.rn.f32 	%f7793, %f7540, %f7551, %f7479;
	fma.rn.f32 	%f7792, %f7541, %f7548, %f7480;
	fma.rn.f32 	%f7791, %f7541, %f7549, %f7481;
	fma.rn.f32 	%f7790, %f7541, %f7550, %f7482;
	fma.rn.f32 	%f7789, %f7541, %f7551, %f7483;
	fma.rn.f32 	%f7788, %f7542, %f7548, %f7484;
	fma.rn.f32 	%f7787, %f7542, %f7549, %f7485;
	fma.rn.f32 	%f7786, %f7542, %f7550, %f7486;
	fma.rn.f32 	%f7785, %f7542, %f7551, %f7487;
	fma.rn.f32 	%f7784, %f7543, %f7548, %f7488;
	fma.rn.f32 	%f7783, %f7543, %f7549, %f7489;
	fma.rn.f32 	%f7782, %f7543, %f7550, %f7490;
	fma.rn.f32 	%f7781, %f7543, %f7551, %f7491;
	fma.rn.f32 	%f7780, %f7540, %f7552, %f7492;
	fma.rn.f32 	%f7779, %f7540, %f7553, %f7493;
	fma.rn.f32 	%f7778, %f7540, %f7554, %f7494;
	fma.rn.f32 	%f7777, %f7540, %f7555, %f7495;
	fma.rn.f32 	%f7776, %f7541, %f7552, %f7496;
	fma.rn.f32 	%f7775, %f7541, %f7553, %f7497;
	fma.rn.f32 	%f7774, %f7541, %f7554, %f7498;
	fma.rn.f32 	%f7773, %f7541, %f7555, %f7499;
	fma.rn.f32 	%f7772, %f7542, %f7552, %f7500;
	fma.rn.f32 	%f7771, %f7542, %f7553, %f7501;
	fma.rn.f32 	%f7770, %f7542, %f7554, %f7502;
	fma.rn.f32 	%f7769, %f7542, %f7555, %f7503;
	fma.rn.f32 	%f7768, %f7543, %f7552, %f7504;
	fma.rn.f32 	%f7767, %f7543, %f7553, %f7505;
	fma.rn.f32 	%f7766, %f7543, %f7554, %f7506;
	fma.rn.f32 	%f7765, %f7543, %f7555, %f7507;
	fma.rn.f32 	%f7764, %f7544, %f7548, %f7508;
	fma.rn.f32 	%f7763, %f7544, %f7549, %f7509;
	fma.rn.f32 	%f7762, %f7544, %f7550, %f7510;
	fma.rn.f32 	%f7761, %f7544, %f7551, %f7511;
	fma.rn.f32 	%f7760, %f7545, %f7548, %f7512;
	fma.rn.f32 	%f7759, %f7545, %f7549, %f7513;
	fma.rn.f32 	%f7758, %f7545, %f7550, %f7514;
	fma.rn.f32 	%f7757, %f7545, %f7551, %f7515;
	fma.rn.f32 	%f7756, %f7546, %f7548, %f7516;
	fma.rn.f32 	%f7755, %f7546, %f7549, %f7517;
	fma.rn.f32 	%f7754, %f7546, %f7550, %f7518;
	fma.rn.f32 	%f7753, %f7546, %f7551, %f7519;
	fma.rn.f32 	%f7752, %f7547, %f7548, %f7520;
	fma.rn.f32 	%f7751, %f7547, %f7549, %f7521;
	fma.rn.f32 	%f7750, %f7547, %f7550, %f7522;
	fma.rn.f32 	%f7749, %f7547, %f7551, %f7523;
	fma.rn.f32 	%f7797, %f7544, %f7552, %f7524;
	fma.rn.f32 	%f7798, %f7544, %f7553, %f7525;
	fma.rn.f32 	%f7799, %f7544, %f7554, %f7526;
	fma.rn.f32 	%f7800, %f7544, %f7555, %f7527;
	fma.rn.f32 	%f7801, %f7545, %f7552, %f7528;
	fma.rn.f32 	%f7802, %f7545, %f7553, %f7529;
	fma.rn.f32 	%f7803, %f7545, %f7554, %f7530;
	fma.rn.f32 	%f7804, %f7545, %f7555, %f7531;
	fma.rn.f32 	%f7805, %f7546, %f7552, %f7532;
	fma.rn.f32 	%f7806, %f7546, %f7553, %f7533;
	fma.rn.f32 	%f7807, %f7546, %f7554, %f7534;
	fma.rn.f32 	%f7808, %f7546, %f7555, %f7535;
	fma.rn.f32 	%f7809, %f7547, %f7552, %f7536;
	fma.rn.f32 	%f7810, %f7547, %f7553, %f7537;
	fma.rn.f32 	%f7811, %f7547, %f7554, %f7538;
	fma.rn.f32 	%f7812, %f7547, %f7555, %f7539;
	bar.sync 	0;
	mov.u32 	%r6306, %r1427;
	mov.u32 	%r6307, %r1426;
	@%p1706 bra 	$L__BB3_929;
$L__BB3_1858:
	ld.param.f32 	%f7684, [_Z61hand_gemm_kernel_blockmn_shared_l2_prefetch_splitK_transA_8x8ILi64ELi128ELi16ELi4ELi8EEviiiPfiS0_iS0_iff_param_9];
	ld.param.u32 	%r6305, [_Z61hand_gemm_kernel_blockmn_shared_l2_prefetch_splitK_transA_8x8ILi64ELi128ELi16ELi4ELi8EEviiiPfiS0_iS0_iff_param_8];
	ld.param.u64 	%rd3893, [_Z61hand_gemm_kernel_blockmn_shared_l2_prefetch_splitK_transA_8x8ILi64ELi128ELi16ELi4ELi8EEviiiPfiS0_iS0_iff_param_7];
	cvta.to.global.u64 	%rd3857, %rd3893;
	cvt.s64.s32 	%rd3858, %r1973;
	mul.lo.s32 	%r6134, %r7, %r6305;
	cvt.s64.s32 	%rd3859, %r6134;
	add.s64 	%rd3860, %rd3859, %rd3858;
	shl.b64 	%rd3861, %rd3860, 2;
	add.s64 	%rd3862, %rd3857, %rd3861;
	mul.f32 	%f7556, %f7684, %f7796;
	atom.global.add.f32 	%f7557, [%rd3862], %f7556;
	mul.f32 	%f7558, %f7684, %f7795;
	atom.global.add.f32 	%f7559, [%rd3862+4], %f7558;
	mul.f32 	%f7560, %f7684, %f7794;
	atom.global.add.f32 	%f7561, [%rd3862+8], %f7560;
	mul.f32 	%f7562, %f7684, %f7793;
	atom.global.add.f32 	%f7563, [%rd3862+12], %f7562;
	mul.f32 	%f7564, %f7684, %f7792;
	atom.global.add.f32 	%f7565, [%rd3862+16], %f7564;
	mul.f32 	%f7566, %f7684, %f7791;
	atom.global.add.f32 	%f7567, [%rd3862+20], %f7566;
	mul.f32 	%f7568, %f7684, %f7790;
	atom.global.add.f32 	%f7569, [%rd3862+24], %f7568;
	mul.f32 	%f7570, %f7684, %f7789;
	atom.global.add.f32 	%f7571, [%rd3862+28], %f7570;
	add.s32 	%r6135, %r6134, %r6305;
	cvt.s64.s32 	%rd3863, %r6135;
	add.s64 	%rd3864, %rd3863, %rd3858;
	shl.b64 	%rd3865, %rd3864, 2;
	add.s64 	%rd3866, %rd3857, %rd3865;
	mul.f32 	%f7572, %f7684, %f7788;
	atom.global.add.f32 	%f7573, [%rd3866], %f7572;
	mul.f32 	%f7574, %f7684, %f7787;
	atom.global.add.f32 	%f7575, [%rd3866+4], %f7574;
	mul.f32 	%f7576, %f7684, %f7786;
	atom.global.add.f32 	%f7577, [%rd3866+8], %f7576;
	mul.f32 	%f7578, %f7684, %f7785;
	atom.global.add.f32 	%f7579, [%rd3866+12], %f7578;
	mul.f32 	%f7580, %f7684, %f7784;
	atom.global.add.f32 	%f7581, [%rd3866+16], %f7580;
	mul.f32 	%f7582, %f7684, %f7783;
	atom.global.add.f32 	%f7583, [%rd3866+20], %f7582;
	mul.f32 	%f7584, %f7684, %f7782;
	atom.global.add.f32 	%f7585, [%rd3866+24], %f7584;
	mul.f32 	%f7586, %f7684, %f7781;
	atom.global.add.f32 	%f7587, [%rd3866+28], %f7586;
	add.s32 	%r6136, %r6135, %r6305;
	cvt.s64.s32 	%rd3867, %r6136;
	add.s64 	%rd3868, %rd3867, %rd3858;
	shl.b64 	%rd3869, %rd3868, 2;
	add.s64 	%rd3870, %rd3857, %rd3869;
	mul.f32 	%f7588, %f7684, %f7780;
	atom.global.add.f32 	%f7589, [%rd3870], %f7588;
	mul.f32 	%f7590, %f7684, %f7779;
	atom.global.add.f32 	%f7591, [%rd3870+4], %f7590;
	mul.f32 	%f7592, %f7684, %f7778;
	atom.global.add.f32 	%f7593, [%rd3870+8], %f7592;
	mul.f32 	%f7594, %f7684, %f7777;
	atom.global.add.f32 	%f7595, [%rd3870+12], %f7594;
	mul.f32 	%f7596, %f7684, %f7776;
	atom.global.add.f32 	%f7597, [%rd3870+16], %f7596;
	mul.f32 	%f7598, %f7684, %f7775;
	atom.global.add.f32 	%f7599, [%rd3870+20], %f7598;
	mul.f32 	%f7600, %f7684, %f7774;
	atom.global.add.f32 	%f7601, [%rd3870+24], %f7600;
	mul.f32 	%f7602, %f7684, %f7773;
	atom.global.add.f32 	%f7603, [%rd3870+28], %f7602;
	add.s32 	%r6137, %r6136, %r6305;
	cvt.s64.s32 	%rd3871, %r6137;
	add.s64 	%rd3872, %rd3871, %rd3858;
	shl.b64 	%rd3873, %rd3872, 2;
	add.s64 	%rd3874, %rd3857, %rd3873;
	mul.f32 	%f7604, %f7684, %f7772;
	atom.global.add.f32 	%f7605, [%rd3874], %f7604;
	mul.f32 	%f7606, %f7684, %f7771;
	atom.global.add.f32 	%f7607, [%rd3874+4], %f7606;
	mul.f32 	%f7608, %f7684, %f7770;
	atom.global.add.f32 	%f7609, [%rd3874+8], %f7608;
	mul.f32 	%f7610, %f7684, %f7769;
	atom.global.add.f32 	%f7611, [%rd3874+12], %f7610;
	mul.f32 	%f7612, %f7684, %f7768;
	atom.global.add.f32 	%f7613, [%rd3874+16], %f7612;
	mul.f32 	%f7614, %f7684, %f7767;
	atom.global.add.f32 	%f7615, [%rd3874+20], %f7614;
	mul.f32 	%f7616, %f7684, %f7766;
	atom.global.add.f32 	%f7617, [%rd3874+24], %f7616;
	mul.f32 	%f7618, %f7684, %f7765;
	atom.global.add.f32 	%f7619, [%rd3874+28], %f7618;
	add.s32 	%r6138, %r6137, %r6305;
	cvt.s64.s32 	%rd3875, %r6138;
	add.s64 	%rd3876, %rd3875, %rd3858;
	shl.b64 	%rd3877, %rd3876, 2;
	add.s64 	%rd3878, %rd3857, %rd3877;
	mul.f32 	%f7620, %f7684, %f7764;
	atom.global.add.f32 	%f7621, [%rd3878], %f7620;
	mul.f32 	%f7622, %f7684, %f7763;
	atom.global.add.f32 	%f7623, [%rd3878+4], %f7622;
	mul.f32 	%f7624, %f7684, %f7762;
	atom.global.add.f32 	%f7625, [%rd3878+8], %f7624;
	mul.f32 	%f7626, %f7684, %f7761;
	atom.global.add.f32 	%f7627, [%rd3878+12], %f7626;
	mul.f32 	%f7628, %f7684, %f7760;
	atom.global.add.f32 	%f7629, [%rd3878+16], %f7628;
	mul.f32 	%f7630, %f7684, %f7759;
	atom.global.add.f32 	%f7631, [%rd3878+20], %f7630;
	mul.f32 	%f7632, %f7684, %f7758;
	atom.global.add.f32 	%f7633, [%rd3878+24], %f7632;
	mul.f32 	%f7634, %f7684, %f7757;
	atom.global.add.f32 	%f7635, [%rd3878+28], %f7634;
	add.s32 	%r6139, %r6138, %r6305;
	cvt.s64.s32 	%rd3879, %r6139;
	add.s64 	%rd3880, %rd3879, %rd3858;
	shl.b64 	%rd3881, %rd3880, 2;
	add.s64 	%rd3882, %rd3857, %rd3881;
	mul.f32 	%f7636, %f7684, %f7756;
	atom.global.add.f32 	%f7637, [%rd3882], %f7636;
	mul.f32 	%f7638, %f7684, %f7755;
	atom.global.add.f32 	%f7639, [%rd3882+4], %f7638;
	mul.f32 	%f7640, %f7684, %f7754;
	atom.global.add.f32 	%f7641, [%rd3882+8], %f7640;
	mul.f32 	%f7642, %f7684, %f7753;
	atom.global.add.f32 	%f7643, [%rd3882+12], %f7642;
	mul.f32 	%f7644, %f7684, %f7752;
	atom.global.add.f32 	%f7645, [%rd3882+16], %f7644;
	mul.f32 	%f7646, %f7684, %f7751;
	atom.global.add.f32 	%f7647, [%rd3882+20], %f7646;
	mul.f32 	%f7648, %f7684, %f7750;
	atom.global.add.f32 	%f7649, [%rd3882+24], %f7648;
	mul.f32 	%f7650, %f7684, %f7749;
	atom.global.add.f32 	%f7651, [%rd3882+28], %f7650;
	add.s32 	%r6140, %r6139, %r6305;
	cvt.s64.s32 	%rd3883, %r6140;
	add.s64 	%rd3884, %rd3883, %rd3858;
	shl.b64 	%rd3885, %rd3884, 2;
	add.s64 	%rd3886, %rd3857, %rd3885;
	mul.f32 	%f7652, %f7684, %f7797;
	atom.global.add.f32 	%f7653, [%rd3886], %f7652;
	mul.f32 	%f7654, %f7684, %f7798;
	atom.global.add.f32 	%f7655, [%rd3886+4], %f7654;
	mul.f32 	%f7656, %f7684, %f7799;
	atom.global.add.f32 	%f7657, [%rd3886+8], %f7656;
	mul.f32 	%f7658, %f7684, %f7800;
	atom.global.add.f32 	%f7659, [%rd3886+12], %f7658;
	mul.f32 	%f7660, %f7684, %f7801;
	atom.global.add.f32 	%f7661, [%rd3886+16], %f7660;
	mul.f32 	%f7662, %f7684, %f7802;
	atom.global.add.f32 	%f7663, [%rd3886+20], %f7662;
	mul.f32 	%f7664, %f7684, %f7803;
	atom.global.add.f32 	%f7665, [%rd3886+24], %f7664;
	mul.f32 	%f7666, %f7684, %f7804;
	atom.global.add.f32 	%f7667, [%rd3886+28], %f7666;
	add.s32 	%r6141, %r6140, %r6305;
	cvt.s64.s32 	%rd3887, %r6141;
	add.s64 	%rd3888, %rd3887, %rd3858;
	shl.b64 	%rd3889, %rd3888, 2;
	add.s64 	%rd3890, %rd3857, %rd3889;
	mul.f32 	%f7668, %f7684, %f7805;
	atom.global.add.f32 	%f7669, [%rd3890], %f7668;
	mul.f32 	%f7670, %f7684, %f7806;
	atom.global.add.f32 	%f7671, [%rd3890+4], %f7670;
	mul.f32 	%f7672, %f7684, %f7807;
	atom.global.add.f32 	%f7673, [%rd3890+8], %f7672;
	mul.f32 	%f7674, %f7684, %f7808;
	atom.global.add.f32 	%f7675, [%rd3890+12], %f7674;
	mul.f32 	%f7676, %f7684, %f7809;
	atom.global.add.f32 	%f7677, [%rd3890+16], %f7676;
	mul.f32 	%f7678, %f7684, %f7810;
	atom.global.add.f32 	%f7679, [%rd3890+20], %f7678;
	mul.f32 	%f7680, %f7684, %f7811;
	atom.global.add.f32 	%f7681, [%rd3890+24], %f7680;
	mul.f32 	%f7682, %f7684, %f7812;
	atom.global.add.f32 	%f7683, [%rd3890+28], %f7682;
$L__BB3_1859:
	ret;

}


// ===== COMPILED SASS (sm_100) =====

	.target	sm_100

	.elftype	@"ET_EXEC"


//--------------------- .note.nv.tkinfo           --------------------------
	.section	.note.nv.tkinfo,"",@"SHT_NOTE"
	.sectionflags	@"SHF_NOTE_NV_TKINFO"
	.tkinfo
        /*0018*/ 	.word	0x00000002
        /*0030*/ 	.string	""
        /*0030*/ 	.string	"ptxas"
        /*0030*/ 	.string	"Cuda compilation tools, release 13.0, V13.0.88"
        /*0030*/ 	.string	"Build cuda_13.0.r13.0/compiler.36424714_0"
        /*0030*/ 	.string	"-arch sm_100 -m 64 "



//--------------------- .note.nv.cuinfo           --------------------------
	.section	.note.nv.cuinfo,"",@"SHT_NOTE"
	.sectionflags	@"SHF_NOTE_NV_CUINFO"
        /*0018*/ 	.short	0x0002
        /*001a*/ 	.short	0x0064
        /*001c*/ 	.short	0x0082
	.zero		2


//--------------------- .nv.info                  --------------------------
	.section	.nv.info,"",@"SHT_CUDA_INFO"
	.align	4


	//----- nvinfo : EIATTR_REGCOUNT
	.align		4
        /*0000*/ 	.byte	0x04, 0x2f
        /*0002*/ 	.short	(.L_1 - .L_0)
	.align		4
.L_0:
        /*0004*/ 	.word	index@(_Z22hand_gemm_kernel_naiveiiiPfiS_iS_iff)
        /*0008*/ 	.word	0x00000020


	//----- nvinfo : EIATTR_FRAME_SIZE
	.align		4
.L_1:
        /*000c*/ 	.byte	0x04, 0x11
        /*000e*/ 	.short	(.L_3 - .L_2)
	.align		4
.L_2:
        /*0010*/ 	.word	index@(_Z22hand_gemm_kernel_naiveiiiPfiS_iS_iff)
        /*0014*/ 	.word	0x00000000


	//----- nvinfo : EIATTR_REGCOUNT
	.align		4
.L_3:
        /*0018*/ 	.byte	0x04, 0x2f
        /*001a*/ 	.short	(.L_5 - .L_4)
	.align		4
.L_4:
        /*001c*/ 	.word	index@(_Z24hand_gemm_kernel_blockmniiiPfiS_iS_iff)
        /*0020*/ 	.word	0x00000020


	//----- nvinfo : EIATTR_FRAME_SIZE
	.align		4
.L_5:
        /*0024*/ 	.byte	0x04, 0x11
        /*0026*/ 	.short	(.L_7 - .L_6)
	.align		4
.L_6:
        /*0028*/ 	.word	index@(_Z24hand_gemm_kernel_blockmniiiPfiS_iS_iff)
        /*002c*/ 	.word	0x00000000


	//----- nvinfo : EIATTR_REGCOUNT
	.align		4
.L_7:
        /*0030*/ 	.byte	0x04, 0x2f
        /*0032*/ 	.short	(.L_9 - .L_8)
	.align		4
.L_8:
        /*0034*/ 	.word	index@(_Z28hand_gemm_kernel_blockmn_4x4iiiPfiS_iS_iff)
        /*0038*/ 	.word	0x00000028


	//----- nvinfo : EIATTR_FRAME_SIZE
	.align		4
.L_9:
        /*003c*/ 	.byte	0x04, 0x11
        /*003e*/ 	.short	(.L_11 - .L_10)
	.align		4
.L_10:
        /*0040*/ 	.word	index@(_Z28hand_gemm_kernel_blockmn_4x4iiiPfiS_iS_iff)
        /*0044*/ 	.word	0x00000000


	//----- nvinfo : EIATTR_REGCOUNT
	.align		4
.L_11:
        /*0048*/ 	.byte	0x04, 0x2f
        /*004a*/ 	.short	(.L_13 - .L_12)
	.align		4
.L_12:
        /*004c*/ 	.word	index@(_Z61hand_gemm_kernel_blockmn_shared_l2_prefetch_splitK_transA_8x8ILi64ELi128ELi16ELi4ELi8EEviiiPfiS0_iS0_iff)
        /*0050*/ 	.word	0x000000fb


	//----- nvinfo : EIATTR_FRAME_SIZE
	.align		4
.L_13:
        /*0054*/ 	.byte	0x04, 0x11
        /*0056*/ 	.short	(.L_15 - .L_14)
	.align		4
.L_14:
        /*0058*/ 	.word	index@(_Z61hand_gemm_kernel_blockmn_shared_l2_prefetch_splitK_transA_8x8ILi64ELi128ELi16ELi4ELi8EEviiiPfiS0_iS0_iff)
        /*005c*/ 	.word	0x00000000


	//----- nvinfo : EIATTR_MIN_STACK_SIZE
	.align		4
.L_15:
        /*0060*/ 	.byte	0x04, 0x12
        /*0062*/ 	.short	(.L_17 - .L_16)
	.align		4
.L_16:
        /*0064*/ 	.word	index@(_Z61hand_gemm_kernel_blockmn_shared_l2_prefetch_splitK_transA_8x8ILi64ELi128ELi16ELi4ELi8EEviiiPfiS0_iS0_iff)
        /*0068*/ 	.word	0x00000000


	//----- nvinfo : EIATTR_MIN_STACK_SIZE
	.align		4
.L_17:
        /*006c*/ 	.byte	0x04, 0x12
        /*006e*/ 	.short	(.L_19 - .L_18)
	.align		4
.L_18:
        /*0070*/ 	.word	index@(_Z28hand_gemm_kernel_blockmn_4x4iiiPfiS_iS_iff)
        /*0074*/ 	.word	0x00000000


	//----- nvinfo : EIATTR_MIN_STACK_SIZE
	.align		4
.L_19:
        /*0078*/ 	.byte	0x04, 0x12
        /*007a*/ 	.short	(.L_21 - .L_20)
	.align		4
.L_20:
        /*007c*/ 	.word	index@(_Z24hand_gemm_kernel_blockmniiiPfiS_iS_iff)
        /*0080*/ 	.word	0x00000000


	//----- nvinfo : EIATTR_MIN_STACK_SIZE
	.align		4
.L_21:
        /*0084*/ 	.byte	0x04, 0x12
        /*0086*/ 	.short	(.L_23 - .L_22)
	.align		4
.L_22:
        /*0088*/ 	.word	index@(_Z22hand_gemm_kernel_naiveiiiPfiS_iS_iff)
        /*008c*/ 	.word	0x00000000
.L_23:


//--------------------- .nv.compat                --------------------------
	.section	.nv.compat,"",@"SHT_CUDA_COMPAT_INFO"
	.align	4
        /*0000*/ 	.byte	0x02, 0x09, 0x00, 0x00, 0x02, 0x02, 0x01, 0x00, 0x02, 0x05, 0x05, 0x00, 0x03, 0x07, 0x01, 0x01
        /*0010*/ 	.byte	0x02, 0x03, 0x00, 0x00, 0x02, 0x06, 0x01, 0x00, 0x04, 0x0b, 0x08, 0x00, 0x09, 0x00, 0x00, 0x00
        /*0020*/ 	.byte	0x00, 0x00, 0x00, 0x00


//--------------------- .nv.info._Z61hand_gemm_kernel_blockmn_shared_l2_prefetch_splitK_transA_8x8ILi64ELi128ELi16ELi4ELi8EEviiiPfiS0_iS0_iff --------------------------
	.section	.nv.info._Z61hand_gemm_kernel_blockmn_shared_l2_prefetch_splitK_transA_8x8ILi64ELi128ELi16ELi4ELi8EEviiiPfiS0_iS0_iff,"",@"SHT_CUDA_INFO"
	.sectionflags	@""
	.align	4


	//----- nvinfo : EIATTR_CUDA_API_VERSION
	.align		4
        /*0000*/ 	.byte	0x04, 0x37
        /*0002*/ 	.short	(.L_25 - .L_24)
.L_24:
        /*0004*/ 	.word	0x00000082


	//----- nvinfo : EIATTR_KPARAM_INFO
	.align		4
.L_25:
        /*0008*/ 	.byte	0x04, 0x17
        /*000a*/ 	.short	(.L_27 - .L_26)
.L_26:
        /*000c*/ 	.word	0x00000000
        /*0010*/ 	.short	0x000a
        /*0012*/ 	.short	0x0040
        /*0014*/ 	.byte	0x00, 0xf0, 0x11, 0x00


	//----- nvinfo : EIATTR_KPARAM_INFO
	.align		4
.L_27:
        /*0018*/ 	.byte	0x04, 0x17
        /*001a*/ 	.short	(.L_29 - .L_28)
.L_28:
        /*001c*/ 	.word	0x00000000
        /*0020*/ 	.short	0x0009
        /*0022*/ 	.short	0x003c
        /*0024*/ 	.byte	0x00, 0xf0, 0x11, 0x00


	//----- nvinfo : EIATTR_KPARAM_INFO
	.align		4
.L_29:
        /*0028*/ 	.byte	0x04, 0x17
        /*002a*/ 	.short	(.L_31 - .L_30)
.L_30:
        /*002c*/ 	.word	0x00000000
        /*0030*/ 	.short	0x0008
        /*0032*/ 	.short	0x0038
        /*0034*/ 	.byte	0x00, 0xf0, 0x11, 0x00


	//----- nvinfo : EIATTR_KPARAM_INFO
	.align		4
.L_31:
        /*0038*/ 	.byte	0x04, 0x17
        /*003a*/ 	.short	(.L_33 - .L_32)
.L_32:
        /*003c*/ 	.word	0x00000000
        /*0040*/ 	.short	0x0007
        /*0042*/ 	.short	0x0030
        /*0044*/ 	.byte	0x00, 0xf5, 0x21, 0x00


	//----- nvinfo : EIATTR_KPARAM_INFO
	.align		4
.L_33:
        /*0048*/ 	.byte	0x04, 0x17
        /*004a*/ 	.short	(.L_35 - .L_34)
.L_34:
        /*004c*/ 	.word	0x00000000
        /*0050*/ 	.short	0x0006
        /*0052*/ 	.short	0x0028
        /*0054*/ 	.byte	0x00, 0xf0, 0x11, 0x00


	//----- nvinfo : EIATTR_KPARAM_INFO
	.align		4
.L_35:
        /*0058*/ 	.byte	0x04, 0x17
        /*005a*/ 	.short	(.L_37 - .L_36)
.L_36:
        /*005c*/ 	.word	0x00000000
        /*0060*/ 	.short	0x0005
        /*0062*/ 	.short	0x0020
        /*0064*/ 	.byte	0x00, 0xf5, 0x21, 0x00


	//----- nvinfo : EIATTR_KPARAM_INFO
	.align		4
.L_37:
        /*0068*/ 	.byte	0x04, 0x17
        /*006a*/ 	.short	(.L_39 - .L_38)
.L_38:
        /*006c*/ 	.word	0x00000000
        /*0070*/ 	.short	0x0004
        /*0072*/ 	.short	0x0018
        /*0074*/ 	.byte	0x00, 0xf0, 0x11, 0x00


	//----- nvinfo : EIATTR_KPARAM_INFO
	.align		4
.L_39:
        /*0078*/ 	.byte	0x04, 0x17
        /*007a*/ 	.short	(.L_41 - .L_40)
.L_40:
        /*007c*/ 	.word	0x00000000
        /*0080*/ 	.short	0x0003
        /*0082*/ 	.short	0x0010
        /*0084*/ 	.byte	0x00, 0xf5, 0x21, 0x00


	//----- nvinfo : EIATTR_KPARAM_INFO
	.align		4
.L_41:
        /*0088*/ 	.byte	0x04, 0x17
        /*008a*/ 	.short	(.L_43 - .L_42)
.L_42:
        /*008c*/ 	.word	0x00000000
        /*0090*/ 	.short	0x0002
        /*0092*/ 	.short	0x0008
        /*0094*/ 	.byte	0x00, 0xf0, 0x11, 0x00


	//----- nvinfo : EIATTR_KPARAM_INFO
	.align		4
.L_43:
        /*0098*/ 	.byte	0x04, 0x17
        /*009a*/ 	.short	(.L_45 - .L_44)
.L_44:
        /*009c*/ 	.word	0x00000000
        /*00a0*/ 	.short	0x0001
        /*00a2*/ 	.short	0x0004
        /*00a4*/ 	.byte	0x00, 0xf0, 0x11, 0x00


	//----- nvinfo : EIATTR_KPARAM_INFO
	.align		4
.L_45:
        /*00a8*/ 	.byte	0x04, 0x17
        /*00aa*/ 	.short	(.L_47 - .L_46)
.L_46:
        /*00ac*/ 	.word	0x00000000
        /*00b0*/ 	.short	0x0000
        /*00b2*/ 	.short	0x0000
        /*00b4*/ 	.byte	0x00, 0xf0, 0x11, 0x00


	//----- nvinfo : EIATTR_SPARSE_MMA_MASK
	.align		4
.L_47:
        /*00b8*/ 	.byte	0x03, 0x50
        /*00ba*/ 	.short	0x0000


	//----- nvinfo : EIATTR_MAXREG_COUNT
	.align		4
        /*00bc*/ 	.byte	0x03, 0x1b
        /*00be*/ 	.short	0x00ff


	//----- nvinfo : EIATTR_NUM_BARRIERS
	.align		4
        /*00c0*/ 	.byte	0x02, 0x4c
        /*00c2*/ 	.byte	0x01
	.zero		1


	//----- nvinfo : EIATTR_MERCURY_ISA_VERSION
	.align		4
        /*00c4*/ 	.byte	0x03, 0x5f
        /*00c6*/ 	.short	0x0101


	//----- nvinfo : EIATTR_VRC_CTA_INIT_COUNT
	.align		4
        /*00c8*/ 	.byte	0x02, 0x4a
	.zero		1
	.zero		1


	//----- nvinfo : EIATTR_EXIT_INSTR_OFFSETS
	.align		4
        /*00cc*/ 	.byte	0x04, 0x1c
        /*00ce*/ 	.short	(.L_49 - .L_48)


	//   ....[0]....
.L_48:
        /*00d0*/ 	.word	0x00000500


	//   ....[1]....
        /*00d4*/ 	.word	0x0003f9d0


	//----- nvinfo : EIATTR_CRS_STACK_SIZE
	.align		4
.L_49:
        /*00d8*/ 	.byte	0x04, 0x1e
        /*00da*/ 	.short	(.L_51 - .L_50)
.L_50:
        /*00dc*/ 	.word	0x00000000


	//----- nvinfo : EIATTR_CBANK_PARAM_SIZE
	.align		4
.L_51:
        /*00e0*/ 	.byte	0x03, 0x19
        /*00e2*/ 	.short	0x0044


	//----- nvinfo : EIATTR_PARAM_CBANK
	.align		4
        /*00e4*/ 	.byte	0x04, 0x0a
        /*00e6*/ 	.short	(.L_53 - .L_52)
	.align		4
.L_52:
        /*00e8*/ 	.word	index@(.nv.constant0._Z61hand_gemm_kernel_blockmn_shared_l2_prefetch_splitK_transA_8x8ILi64ELi128ELi16ELi4ELi8EEviiiPfiS0_iS0_iff)
        /*00ec*/ 	.short	0x0380
        /*00ee*/ 	.short	0x0044


	//----- nvinfo : EIATTR_SW_WAR
	.align		4
.L_53:
        /*00f0*/ 	.byte	0x04, 0x36
        /*00f2*/ 	.short	(.L_55 - .L_54)
.L_54:
        /*00f4*/ 	.word	0x00000008
.L_55:


//--------------------- .nv.info._Z28hand_gemm_kernel_blockmn_4x4iiiPfiS_iS_iff --------------------------
	.section	.nv.info._Z28hand_gemm_kernel_blockmn_4x4iiiPfiS_iS_iff,"",@"SHT_CUDA_INFO"
	.sectionflags	@""
	.align	4


	//----- nvinfo : EIATTR_CUDA_API_VERSION
	.align		4
        /*0000*/ 	.byte	0x04, 0x37
        /*0002*/ 	.short	(.L_57 - .L_56)
.L_56:
        /*0004*/ 	.word	0x00000082


	//----- nvinfo : EIATTR_KPARAM_INFO
	.align		4
.L_57:
        /*0008*/ 	.byte	0x04, 0x17
        /*000a*/ 	.short	(.L_59 - .L_58)
.L_58:
        /*000c*/ 	.word	0x00000000
        /*0010*/ 	.short	0x000a
        /*0012*/ 	.short	0x0040
        /*0014*/ 	.byte	0x00, 0xf0, 0x11, 0x00


	//----- nvinfo : EIATTR_KPARAM_INFO
	.align		4
.L_59:
        /*0018*/ 	.byte	0x04, 0x17
        /*001a*/ 	.short	(.L_61 - .L_60)
.L_60:
        /*001c*/ 	.word	0x00000000
        /*0020*/ 	.short	0x0009
        /*0022*/ 	.short	0x003c
        /*0024*/ 	.byte	0x00, 0xf0, 0x11, 0x00


	//----- nvinfo : EIATTR_KPARAM_INFO
	.align		4
.L_61:
        /*0028*/ 	.byte	0x04, 0x17
        /*002a*/ 	.short	(.L_63 - .L_62)
.L_62:
        /*002c*/ 	.word	0x00000000
        /*0030*/ 	.short	0x0008
        /*0032*/ 	.short	0x0038
        /*0034*/ 	.byte	0x00, 0xf0, 0x11, 0x00


	//----- nvinfo : EIATTR_KPARAM_INFO
	.align		4
.L_63:
        /*0038*/ 	.byte	0x04, 0x17
        /*003a*/ 	.short	(.L_65 - .L_64)
.L_64:
        /*003c*/ 	.word	0x00000000
        /*0040*/ 	.short	0x0007
        /*0042*/ 	.short	0x0030
        /*0044*/ 	.byte	0x00, 0xf5, 0x21, 0x00


	//----- nvinfo : EIATTR_KPARAM_INFO
	.align		4
.L_65:
        /*0048*/ 	.byte	0x04, 0x17
        /*004a*/ 	.short	(.L_67 - .L_66)
.L_66:
        /*004c*/ 	.word	0x00000000
        /*0050*/ 	.short	0x0006
        /*0052*/ 	.short	0x0028
        /*0054*/ 	.byte	0x00, 0xf0, 0x11, 0x00


	//----- nvinfo : EIATTR_KPARAM_INFO
	.align		4
.L_67:
        /*0058*/ 	.byte	0x04, 0x17
        /*005a*/ 	.short	(.L_69 - .L_68)
.L_68:
        /*005c*/ 	.word	0x00000000
        /*0060*/ 	.short	0x0005
        /*0062*/ 	.short	0x0020
        /*0064*/ 	.byte	0x00, 0xf5, 0x21, 0x00


	//----- nvinfo : EIATTR_KPARAM_INFO
	.align		4
.L_69:
        /*0068*/ 	.byte	0x04, 0x17
        /*006a*/ 	.short	(.L_71 - .L_70)
.L_70:
        /*006c*/ 	.word	0x00000000
        /*0070*/ 	.short	0x0004
        /*0072*/ 	.short	0x0018
        /*0074*/ 	.byte	0x00, 0xf0, 0x11, 0x00


	//----- nvinfo : EIATTR_KPARAM_INFO
	.align		4
.L_71:
        /*0078*/ 	.byte	0x04, 0x17
        /*007a*/ 	.short	(.L_73 - .L_72)
.L_72:
        /*007c*/ 	.word	0x00000000
        /*0080*/ 	.short	0x0003
        /*0082*/ 	.short	0x0010
        /*0084*/ 	.byte	0x00, 0xf5, 0x21, 0x00


	//----- nvinfo : EIATTR_KPARAM_INFO
	.align		4
.L_73:
        /*0088*/ 	.byte	0x04, 0x17
        /*008a*/ 	.short	(.L_75 - .L_74)
.L_74:
        /*008c*/ 	.word	0x00000000
        /*0090*/ 	.short	0x0002
        /*0092*/ 	.short	0x0008
        /*0094*/ 	.byte	0x00, 0xf0, 0x11, 0x00


	//----- nvinfo : EIATTR_KPARAM_INFO
	.align		4
.L_75:
        /*0098*/ 	.byte	0x04, 0x17
        /*009a*/ 	.short	(.L_77 - .L_76)
.L_76:
        /*009c*/ 	.word	0x00000000
        /*00a0*/ 	.short	0x0001
        /*00a2*/ 	.short	0x0004
        /*00a4*/ 	.byte	0x00, 0xf0, 0x11, 0x00


	//----- nvinfo : EIATTR_KPARAM_INFO
	.align		4
.L_77:
        /*00a8*/ 	.byte	0x04, 0x17
        /*00aa*/ 	.short	(.L_79 - .L_78)
.L_78:
        /*00ac*/ 	.word	0x00000000
        /*00b0*/ 	.short	0x0000
        /*00b2*/ 	.short	0x0000
        /*00b4*/ 	.byte	0x00, 0xf0, 0x11, 0x00


	//----- nvinfo : EIATTR_SPARSE_MMA_MASK
	.align		4
.L_79:
        /*00b8*/ 	.byte	0x03, 0x50
        /*00ba*/ 	.short	0x0000


	//----- nvinfo : EIATTR_MAXREG_COUNT
	.align		4
        /*00bc*/ 	.byte	0x03, 0x1b
        /*00be*/ 	.short	0x00ff


	//----- nvinfo : EIATTR_MERCURY_ISA_VERSION
	.align		4
        /*00c0*/ 	.byte	0x03, 0x5f
        /*00c2*/ 	.short	0x0101


	//----- nvinfo : EIATTR_VRC_CTA_INIT_COUNT
	.align		4
        /*00c4*/ 	.byte	0x02, 0x4a
	.zero		1
	.zero		1


	//----- nvinfo : EIATTR_EXIT_INSTR_OFFSETS
	.align		4
        /*00c8*/ 	.byte	0x04, 0x1c
        /*00ca*/ 	.short	(.L_81 - .L_80)


	//   ....[0]....
.L_80:
        /*00cc*/ 	.word	0x000000e0


	//   ....[1]....
        /*00d0*/ 	.word	0x00000db0


	//----- nvinfo : EIATTR_CBANK_PARAM_SIZE
	.align		4
.L_81:
        /*00d4*/ 	.byte	0x03, 0x19
        /*00d6*/ 	.short	0x0044


	//----- nvinfo : EIATTR_PARAM_CBANK
	.align		4
        /*00d8*/ 	.byte	0x04, 0x0a
        /*00da*/ 	.short	(.L_83 - .L_82)
	.align		4
.L_82:
        /*00dc*/ 	.word	index@(.nv.constant0._Z28hand_gemm_kernel_blockmn_4x4iiiPfiS_iS_iff)
        /*00e0*/ 	.short	0x0380
        /*00e2*/ 	.short	0x0044


	//----- nvinfo : EIATTR_SW_WAR
	.align		4
.L_83:
        /*00e4*/ 	.byte	0x04, 0x36
        /*00e6*/ 	.short	(.L_85 - .L_84)
.L_84:
        /*00e8*/ 	.word	0x00000008
.L_85:


//--------------------- .nv.info._Z24hand_gemm_kernel_blockmniiiPfiS_iS_iff --------------------------
	.section	.nv.info._Z24hand_gemm_kernel_blockmniiiPfiS_iS_iff,"",@"SHT_CUDA_INFO"
	.sectionflags	@""
	.align	4


	//----- nvinfo : EIATTR_CUDA_API_VERSION
	.align		4
        /*0000*/ 	.byte	0x04, 0x37
        /*0002*/ 	.short	(.L_87 - .L_86)
.L_86:
        /*0004*/ 	.word	0x00000082


	//----- nvinfo : EIATTR_KPARAM_INFO
	.align		4
.L_87:
        /*0008*/ 	.byte	0x04, 0x17
        /*000a*/ 	.short	(.L_89 - .L_88)
.L_88:
        /*000c*/ 	.word	0x00000000
        /*0010*/ 	.short	0x000a
        /*0012*/ 	.short	0x0040
        /*0014*/ 	.byte	0x00, 0xf0, 0x11, 0x00


	//----- nvinfo : EIATTR_KPARAM_INFO
	.align		4
.L_89:
        /*0018*/ 	.byte	0x04, 0x17
        /*001a*/ 	.short	(.L_91 - .L_90)
.L_90:
        /*001c*/ 	.word	0x00000000
        /*0020*/ 	.short	0x0009
        /*0022*/ 	.short	0x003c
        /*0024*/ 	.byte	0x00, 0xf0, 0x11, 0x00


	//----- nvinfo : EIATTR_KPARAM_INFO
	.align		4
.L_91:
        /*0028*/ 	.byte	0x04, 0x17
        /*002a*/ 	.short	(.L_93 - .L_92)
.L_92:
        /*002c*/ 	.word	0x00000000
        /*0030*/ 	.short	0x0008
        /*0032*/ 	.short	0x0038
        /*0034*/ 	.byte	0x00, 0xf0, 0x11, 0x00


	//----- nvinfo : EIATTR_KPARAM_INFO
	.align		4
.L_93:
        /*0038*/ 	.byte	0x04, 0x17
        /*003a*/ 	.short	(.L_95 - .L_94)
.L_94:
        /*003c*/ 	.word	0x00000000
        /*0040*/ 	.short	0x0007
        /*0042*/ 	.short	0x0030
        /*0044*/ 	.byte	0x00, 0xf5, 0x21, 0x00


	//----- nvinfo : EIATTR_KPARAM_INFO
	.align		4
.L_95:
        /*0048*/ 	.byte	0x04, 0x17
        /*004a*/ 	.short	(.L_97 - .L_96)
.L_96:
        /*004c*/ 	.word	0x00000000
        /*0050*/ 	.short	0x0006
        /*0052*/ 	.short	0x0028
        /*0054*/ 	.byte	0x00, 0xf0, 0x11, 0x00


	//----- nvinfo : EIATTR_KPARAM_INFO
	.align		4
.L_97:
        /*0058*/ 	.byte	0x04, 0x17
        /*005a*/ 	.short	(.L_99 - .L_98)
.L_98:
        /*005c*/ 	.word	0x00000000
        /*0060*/ 	.short	0x0005
        /*0062*/ 	.short	0x0020
        /*0064*/ 	.byte	0x00, 0xf5, 0x21, 0x00


	//----- nvinfo : EIATTR_KPARAM_INFO
	.align		4
.L_99:
        /*0068*/ 	.byte	0x04, 0x17
        /*006a*/ 	.short	(.L_101 - .L_100)
.L_100:
        /*006c*/ 	.word	0x00000000
        /*0070*/ 	.short	0x0004
        /*0072*/ 	.short	0x0018
        /*0074*/ 	.byte	0x00, 0xf0, 0x11, 0x00


	//----- nvinfo : EIATTR_KPARAM_INFO
	.align		4
.L_101:
        /*0078*/ 	.byte	0x04, 0x17
        /*007a*/ 	.short	(.L_103 - .L_102)
.L_102:
        /*007c*/ 	.word	0x00000000
        /*0080*/ 	.short	0x0003
        /*0082*/ 	.short	0x0010
        /*0084*/ 	.byte	0x00, 0xf5, 0x21, 0x00


	//----- nvinfo : EIATTR_KPARAM_INFO
	.align		4
.L_103:
        /*0088*/ 	.byte	0x04, 0x17
        /*008a*/ 	.short	(.L_105 - .L_104)
.L_104:
        /*008c*/ 	.word	0x00000000
        /*0090*/ 	.short	0x0002
        /*0092*/ 	.short	0x0008
        /*0094*/ 	.byte	0x00, 0xf0, 0x11, 0x00


	//----- nvinfo : EIATTR_KPARAM_INFO
	.align		4
.L_105:
        /*0098*/ 	.byte	0x04, 0x17
        /*009a*/ 	.short	(.L_107 - .L_106)
.L_106:
        /*009c*/ 	.word	0x00000000
        /*00a0*/ 	.short	0x0001
        /*00a2*/ 	.short	0x0004
        /*00a4*/ 	.byte	0x00, 0xf0, 0x11, 0x00


	//----- nvinfo : EIATTR_KPARAM_INFO
	.align		4
.L_107:
        /*00a8*/ 	.byte	0x04, 0x17
        /*00aa*/ 	.short	(.L_109 - .L_108)
.L_108:
        /*00ac*/ 	.word	0x00000000
        /*00b0*/ 	.short	0x0000
        /*00b2*/ 	.short	0x0000
        /*00b4*/ 	.byte	0x00, 0xf0, 0x11, 0x00


	//----- nvinfo : EIATTR_SPARSE_MMA_MASK
	.align		4
.L_109:
        /*00b8*/ 	.byte	0x03, 0x50
        /*00ba*/ 	.short	0x0000


	//----- nvinfo : EIATTR_MAXREG_COUNT
	.align		4
        /*00bc*/ 	.byte	0x03, 0x1b
        /*00be*/ 	.short	0x00ff


	//----- nvinfo : EIATTR_MERCURY_ISA_VERSION
	.align		4
        /*00c0*/ 	.byte	0x03, 0x5f
        /*00c2*/ 	.short	0x0101


	//----- nvinfo : EIATTR_VRC_CTA_INIT_COUNT
	.align		4
        /*00c4*/ 	.byte	0x02, 0x4a
	.zero		1
	.zero		1


	//----- nvinfo : EIATTR_EXIT_INSTR_OFFSETS
	.align		4
        /*00c8*/ 	.byte	0x04, 0x1c
        /*00ca*/ 	.short	(.L_111 - .L_110)


	//   ....[0]....
.L_110:
        /*00cc*/ 	.word	0x000000c0


	//   ....[1]....
        /*00d0*/ 	.word	0x000008e0


	//----- nvinfo : EIATTR_CBANK_PARAM_SIZE
	.align		4
.L_111:
        /*00d4*/ 	.byte	0x03, 0x19
        /*00d6*/ 	.short	0x0044


	//----- nvinfo : EIATTR_PARAM_CBANK
	.align		4
        /*00d8*/ 	.byte	0x04, 0x0a
        /*00da*/ 	.short	(.L_113 - .L_112)
	.align		4
.L_112:
        /*00dc*/ 	.word	index@(.nv.constant0._Z24hand_gemm_kernel_blockmniiiPfiS_iS_iff)
        /*00e0*/ 	.short	0x0380
        /*00e2*/ 	.short	0x0044


	//----- nvinfo : EIATTR_SW_WAR
	.align		4
.L_113:
        /*00e4*/ 	.byte	0x04, 0x36
        /*00e6*/ 	.short	(.L_115 - .L_114)
.L_114:
        /*00e8*/ 	.word	0x00000008
.L_115:


//--------------------- .nv.info._Z22hand_gemm_kernel_naiveiiiPfiS_iS_iff --------------------------
	.section	.nv.info._Z22hand_gemm_kernel_naiveiiiPfiS_iS_iff,"",@"SHT_CUDA_INFO"
	.sectionflags	@""
	.align	4


	//----- nvinfo : EIATTR_CUDA_API_VERSION
	.align		4
        /*0000*/ 	.byte	0x04, 0x37
        /*0002*/ 	.short	(.L_117 - .L_116)
.L_116:
        /*0004*/ 	.word	0x00000082


	//----- nvinfo : EIATTR_KPARAM_INFO
	.align		4
.L_117:
        /*0008*/ 	.byte	0x04, 0x17
        /*000a*/ 	.short	(.L_119 - .L_118)
.L_118:
        /*000c*/ 	.word	0x00000000
        /*0010*/ 	.short	0x000a
        /*0012*/ 	.short	0x0040
        /*0014*/ 	.byte	0x00, 0xf0, 0x11, 0x00


	//----- nvinfo : EIATTR_KPARAM_INFO
	.align		4
.L_119:
        /*0018*/ 	.byte	0x04, 0x17
        /*001a*/ 	.short	(.L_121 - .L_120)
.L_120:
        /*001c*/ 	.word	0x00000000
        /*0020*/ 	.short	0x0009
        /*0022*/ 	.short	0x003c
        /*0024*/ 	.byte	0x00, 0xf0, 0x11, 0x00


	//----- nvinfo : EIATTR_KPARAM_INFO
	.align		4
.L_121:
        /*0028*/ 	.byte	0x04, 0x17
        /*002a*/ 	.short	(.L_123 - .L_122)
.L_122:
        /*002c*/ 	.word	0x00000000
        /*0030*/ 	.short	0x0008
        /*0032*/ 	.short	0x0038
        /*0034*/ 	.byte	0x00, 0xf0, 0x11, 0x00


	//----- nvinfo : EIATTR_KPARAM_INFO
	.align		4
.L_123:
        /*0038*/ 	.byte	0x04, 0x17
        /*003a*/ 	.short	(.L_125 - .L_124)
.L_124:
        /*003c*/ 	.word	0x00000000
        /*0040*/ 	.short	0x0007
        /*0042*/ 	.short	0x0030
        /*0044*/ 	.byte	0x00, 0xf5, 0x21, 0x00


	//----- nvinfo : EIATTR_KPARAM_INFO
	.align		4
.L_125:
        /*0048*/ 	.byte	0x04, 0x17
        /*004a*/ 	.short	(.L_127 - .L_126)
.L_126:
        /*004c*/ 	.word	0x00000000
        /*0050*/ 	.short	0x0006
        /*0052*/ 	.short	0x0028
        /*0054*/ 	.byte	0x00, 0xf0, 0x11, 0x00


	//----- nvinfo : EIATTR_KPARAM_INFO
	.align		4
.L_127:
        /*0058*/ 	.byte	0x04, 0x17
        /*005a*/ 	.short	(.L_129 - .L_128)
.L_128:
        /*005c*/ 	.word	0x00000000
        /*0060*/ 	.short	0x0005
        /*0062*/ 	.short	0x0020
        /*0064*/ 	.byte	0x00, 0xf5, 0x21, 0x00


	//----- nvinfo : EIATTR_KPARAM_INFO
	.align		4
.L_129:
        /*0068*/ 	.byte	0x04, 0x17
        /*006a*/ 	.short	(.L_131 - .L_130)
.L_130:
        /*006c*/ 	.word	0x00000000
        /*0070*/ 	.short	0x0004
        /*0072*/ 	.short	0x0018
        /*0074*/ 	.byte	0x00, 0xf0, 0x11, 0x00


	//----- nvinfo : EIATTR_KPARAM_INFO
	.align		4
.L_131:
        /*0078*/ 	.byte	0x04, 0x17
        /*007a*/ 	.short	(.L_133 - .L_132)
.L_132:
        /*007c*/ 	.word	0x00000000
        /*0080*/ 	.short	0x0003
        /*0082*/ 	.short	0x0010
        /*0084*/ 	.byte	0x00, 0xf5, 0x21, 0x00


	//----- nvinfo : EIATTR_KPARAM_INFO
	.align		4
.L_133:
        /*0088*/ 	.byte	0x04, 0x17
        /*008a*/ 	.short	(.L_135 - .L_134)
.L_134:
        /*008c*/ 	.word	0x00000000
        /*0090*/ 	.short	0x0002
        /*0092*/ 	.short	0x0008
        /*0094*/ 	.byte	0x00, 0xf0, 0x11, 0x00


	//----- nvinfo : EIATTR_KPARAM_INFO
	.align		4
.L_135:
        /*0098*/ 	.byte	0x04, 0x17
        /*009a*/ 	.short	(.L_137 - .L_136)
.L_136:
        /*009c*/ 	.word	0x00000000
        /*00a0*/ 	.short	0x0001
        /*00a2*/ 	.short	0x0004
        /*00a4*/ 	.byte	0x00, 0xf0, 0x11, 0x00


	//----- nvinfo : EIATTR_KPARAM_INFO
	.align		4
.L_137:
        /*00a8*/ 	.byte	0x04, 0x17
        /*00aa*/ 	.short	(.L_139 - .L_138)
.L_138:
        /*00ac*/ 	.word	0x00000000
        /*00b0*/ 	.short	0x0000
        /*00b2*/ 	.short	0x0000
        /*00b4*/ 	.byte	0x00, 0xf0, 0x11, 0x00


	//----- nvinfo : EIATTR_SPARSE_MMA_MASK
	.align		4
.L_139:
        /*00b8*/ 	.byte	0x03, 0x50
        /*00ba*/ 	.short	0x0000


	//----- nvinfo : EIATTR_MAXREG_COUNT
	.align		4
        /*00bc*/ 	.byte	0x03, 0x1b
        /*00be*/ 	.short	0x00ff


	//----- nvinfo : EIATTR_MERCURY_ISA_VERSION
	.align		4
        /*00c0*/ 	.byte	0x03, 0x5f
        /*00c2*/ 	.short	0x0101


	//----- nvinfo : EIATTR_VRC_CTA_INIT_COUNT
	.align		4
        /*00c4*/ 	.byte	0x02, 0x4a
	.zero		1
	.zero		1


	//----- nvinfo : EIATTR_EXIT_INSTR_OFFSETS
	.align		4
        /*00c8*/ 	.byte	0x04, 0x1c
        /*00ca*/ 	.short	(.L_141 - .L_140)


	//   ....[0]....
.L_140:
        /*00cc*/ 	.word	0x00000080


	//   ....[1]....
        /*00d0*/ 	.word	0x00000a70


	//----- nvinfo : EIATTR_CBANK_PARAM_SIZE
	.align		4
.L_141:
        /*00d4*/ 	.byte	0x03, 0x19
        /*00d6*/ 	.short	0x0044


	//----- nvinfo : EIATTR_PARAM_CBANK
	.align		4
        /*00d8*/ 	.byte	0x04, 0x0a
        /*00da*/ 	.short	(.L_143 - .L_142)
	.align		4
.L_142:
        /*00dc*/ 	.word	index@(.nv.constant0._Z22hand_gemm_kernel_naiveiiiPfiS_iS_iff)
        /*00e0*/ 	.short	0x0380
        /*00e2*/ 	.short	0x0044


	//----- nvinfo : EIATTR_SW_WAR
	.align		4
.L_143:
        /*00e4*/ 	.byte	0x04, 0x36
        /*00e6*/ 	.short	(.L_145 - .L_144)
.L_144:
        /*00e8*/ 	.word	0x00000008
.L_145:


//--------------------- .nv.callgraph             --------------------------
	.section	.nv.callgraph,"",@"SHT_CUDA_CALLGRAPH"
	.align	4
	.sectionentsize	8
	.align		4
        /*0000*/ 	.word	0x00000000
	.align		4
        /*0004*/ 	.word	0xffffffff
	.align		4
        /*0008*/ 	.word	0x00000000
	.align		4
        /*000c*/ 	.word	0xfffffffe
	.align		4
        /*0010*/ 	.word	0x00000000
	.align		4
        /*0014*/ 	.word	0xfffffffd
	.align		4
        /*0018*/ 	.word	0x00000000
	.align		4
        /*001c*/ 	.word	0xfffffffc


//--------------------- .text._Z61hand_gemm_kernel_blockmn_shared_l2_prefetch_splitK_transA_8x8ILi64ELi128ELi16ELi4ELi8EEviiiPfiS0_iS0_iff --------------------------
	.section	.text._Z61hand_gemm_kernel_blockmn_shared_l2_prefetch_splitK_transA_8x8ILi64ELi128ELi16ELi4ELi8EEviiiPfiS0_iS0_iff,"ax",@progbits
	.align	128
        .global         _Z61hand_gemm_kernel_blockmn_shared_l2_prefetch_splitK_transA_8x8ILi64ELi128ELi16ELi4ELi8EEviiiPfiS0_iS0_iff
        .type           _Z61hand_gemm_kernel_blockmn_shared_l2_prefetch_splitK_transA_8x8ILi64ELi128ELi16ELi4ELi8EEviiiPfiS0_iS0_iff,@function
        .size           _Z61hand_gemm_kernel_blockmn_shared_l2_prefetch_splitK_transA_8x8ILi64ELi128ELi16ELi4ELi8EEviiiPfiS0_iS0_iff,(.L_x_338 - _Z61hand_gemm_kernel_blockmn_shared_l2_prefetch_splitK_transA_8x8ILi64ELi128ELi16ELi4ELi8EEviiiPfiS0_iS0_iff)
        .other          _Z61hand_gemm_kernel_blockmn_shared_l2_prefetch_splitK_transA_8x8ILi64ELi128ELi16ELi4ELi8EEviiiPfiS0_iS0_iff,@"STO_CUDA_ENTRY STV_DEFAULT"
_Z61hand_gemm_kernel_blockmn_shared_l2_prefetch_splitK_transA_8x8ILi64ELi128ELi16ELi4ELi8EEviiiPfiS0_iS0_iff:
.text._Z61hand_gemm_kernel_blockmn_shared_l2_prefetch_splitK_transA_8x8ILi64ELi128ELi16ELi4ELi8EEviiiPfiS0_iS0_iff:
[----:B------:R-:W-:Y:S08]  /*0000*/  LDC R1, c[0x0][0x37c] ;  /* 0x0000df00ff017b82 */ /* 0x000ff00000000800 */
[----:B------:R-:W0:Y:S01]  /*0010*/  LDC R4, c[0x0][0x370] ;  /* 0x0000dc00ff047b82 */ /* 0x000e220000000800 */
[----:B------:R-:W1:Y:S07]  /*0020*/  S2R R7, SR_CTAID.X ;  /* 0x0000000000077919 */ /* 0x000e6e0000002500 */
[----:B------:R-:W1:Y:S01]  /*0030*/  S2UR UR4, SR_CTAID.Y ;  /* 0x00000000000479c3 */ /* 0x000e620000002600 */
[----:B0-----:R-:W-:-:S05]  /*0040*/  IMAD.SHL.U32 R5, R4, 0x4, RZ ;  /* 0x0000000404057824 */ /* 0x001fca00078e00ff */
[----:B------:R-:W-:-:S04]  /*0050*/  IABS R9, R5 ;  /* 0x0000000500097213 */ /* 0x000fc80000000000 */
[----:B------:R-:W0:Y:S01]  /*0060*/  I2F.RP R0, R9 ;  /* 0x0000000900007306 */ /* 0x000e220000209400 */
[----:B-1----:R-:W-:Y:S01]  /*0070*/  IMAD R4, R4, UR4, R7 ;  /* 0x0000000404047c24 */ /* 0x002fe2000f8e0207 */
[----:B------:R-:W1:Y:S04]  /*0080*/  LDCU.64 UR4, c[0x0][0x380] ;  /* 0x00007000ff0477ac */ /* 0x000e680008000a00 */
[----:B------:R-:W-:Y:S02]  /*0090*/  IABS R8, R4 ;  /* 0x0000000400087213 */ /* 0x000fe40000000000 */
[----:B0-----:R-:W0:Y:S02]  /*00a0*/  MUFU.RCP R0, R0 ;  /* 0x0000000000007308 */ /* 0x001e240000001000 */
[----:B0-----:R-:W-:-:S06]  /*00b0*/  VIADD R2, R0, 0xffffffe ;  /* 0x0ffffffe00027836 */ /* 0x001fcc0000000000 */
[----:B------:R0:W2:Y:S02]  /*00c0*/  F2I.FTZ.U32.TRUNC.NTZ R3, R2 ;  /* 0x0000000200037305 */ /* 0x0000a4000021f000 */
[----:B0-----:R-:W-:Y:S01]  /*00d0*/  IMAD.MOV.U32 R2, RZ, RZ, RZ ;  /* 0x000000ffff027224 */ /* 0x001fe200078e00ff */
[----:B--2---:R-:W-:-:S05]  /*00e0*/  IADD3 R6, PT, PT, RZ, -R3, RZ ;  /* 0x80000003ff067210 */ /* 0x004fca0007ffe0ff */
[----:B------:R-:W-:Y:S01]  /*00f0*/  IMAD R7, R6, R9, RZ ;  /* 0x0000000906077224 */ /* 0x000fe200078e02ff */
[----:B------:R-:W-:-:S03]  /*0100*/  IABS R6, R5 ;  /* 0x0000000500067213 */ /* 0x000fc60000000000 */
[----:B------:R-:W-:Y:S01]  /*0110*/  IMAD.HI.U32 R3, R3, R7, R2 ;  /* 0x0000000703037227 */ /* 0x000fe200078e0002 */
[----:B------:R-:W-:-:S03]  /*0120*/  LOP3.LUT R2, R4, R5, RZ, 0x3c, !PT ;  /* 0x0000000504027212 */ /* 0x000fc600078e3cff */
[----:B------:R-:W-:Y:S01]  /*0130*/  IMAD.MOV R0, RZ, RZ, -R6 ;  /* 0x000000ffff007224 */ /* 0x000fe200078e0a06 */
[----:B------:R-:W-:Y:S01]  /*0140*/  ISETP.GE.AND P2, PT, R2, RZ, PT ;  /* 0x000000ff0200720c */ /* 0x000fe20003f46270 */
[----:B------:R-:W-:-:S04]  /*0150*/  IMAD.HI.U32 R3, R3, R8, RZ ;  /* 0x0000000803037227 */ /* 0x000fc800078e00ff */
[----:B------:R-:W-:-:S05]  /*0160*/  IMAD R0, R3, R0, R8 ;  /* 0x0000000003007224 */ /* 0x000fca00078e0208 */
[----:B------:R-:W-:-:S13]  /*0170*/  ISETP.GT.U32.AND P1, PT, R9, R0, PT ;  /* 0x000000000900720c */ /* 0x000fda0003f24070 */
[-C--:B------:R-:W-:Y:S01]  /*0180*/  @!P1 IADD3 R0, PT, PT, R0, -R9.reuse, RZ ;  /* 0x8000000900009210 */ /* 0x080fe20007ffe0ff */
[----:B------:R-:W-:Y:S01]  /*0190*/  @!P1 VIADD R3, R3, 0x1 ;  /* 0x0000000103039836 */ /* 0x000fe20000000000 */
[----:B------:R-:W-:Y:S02]  /*01a0*/  ISETP.NE.AND P1, PT, R5, RZ, PT ;  /* 0x000000ff0500720c */ /* 0x000fe40003f25270 */
[----:B------:R-:W-:Y:S02]  /*01b0*/  ISETP.GE.U32.AND P0, PT, R0, R9, PT ;  /* 0x000000090000720c */ /* 0x000fe40003f06070 */
[----:B------:R-:W0:Y:S11]  /*01c0*/  LDC R0, c[0x0][0x374] ;  /* 0x0000dd00ff007b82 */ /* 0x000e360000000800 */
[----:B------:R-:W-:-:S05]  /*01d0*/  @P0 VIADD R3, R3, 0x1 ;  /* 0x0000000103030836 */ /* 0x000fca0000000000 */
[----:B------:R-:W-:-:S05]  /*01e0*/  MOV R13, R3 ;  /* 0x00000003000d7202 */ /* 0x000fca0000000f00 */
[----:B------:R-:W-:Y:S01]  /*01f0*/  @!P2 IMAD.MOV R13, RZ, RZ, -R13 ;  /* 0x000000ffff0da224 */ /* 0x000fe200078e0a0d */
[----:B------:R-:W-:Y:S02]  /*0200*/  @!P1 LOP3.LUT R13, RZ, R5, RZ, 0x33, !PT ;  /* 0x00000005ff0d9212 */ /* 0x000fe400078e33ff */
[----:B------:R-:W-:Y:S02]  /*0210*/  ISETP.GE.AND P2, PT, R4, RZ, PT ;  /* 0x000000ff0400720c */ /* 0x000fe40003f46270 */
[C---:B------:R-:W-:Y:S01]  /*0220*/  IADD3 R6, PT, PT, -R13.reuse, RZ, RZ ;  /* 0x000000ff0d067210 */ /* 0x040fe20007ffe1ff */
[----:B0-----:R-:W-:-:S04]  /*0230*/  IMAD R0, R13, -0x4, R0 ;  /* 0xfffffffc0d007824 */ /* 0x001fc800078e0200 */
[----:B------:R-:W-:Y:S01]  /*0240*/  IMAD R5, R5, R6, R4 ;  /* 0x0000000605057224 */ /* 0x000fe200078e0204 */
[----:B------:R-:W-:-:S04]  /*0250*/  VIMNMX.U32 R10, PT, PT, R0, 0x4, PT ;  /* 0x00000004000a7848 */ /* 0x000fc80003fe0000 */
[-C--:B------:R-:W-:Y:S02]  /*0260*/  IABS R9, R10.reuse ;  /* 0x0000000a00097213 */ /* 0x080fe40000000000 */
[----:B------:R-:W-:Y:S02]  /*0270*/  IABS R6, R10 ;  /* 0x0000000a00067213 */ /* 0x000fe40000000000 */
[----:B------:R-:W0:Y:S03]  /*0280*/  I2F.RP R0, R9 ;  /* 0x0000000900007306 */ /* 0x000e260000209400 */
[----:B------:R-:W-:-:S05]  /*0290*/  IMAD.MOV R11, RZ, RZ, -R6 ;  /* 0x000000ffff0b7224 */ /* 0x000fca00078e0a06 */
[----:B0-----:R-:W0:Y:S02]  /*02a0*/  MUFU.RCP R0, R0 ;  /* 0x0000000000007308 */ /* 0x001e240000001000 */
[----:B0-----:R-:W-:Y:S01]  /*02b0*/  VIADD R2, R0, 0xffffffe ;  /* 0x0ffffffe00027836 */ /* 0x001fe20000000000 */
[----:B------:R-:W-:Y:S02]  /*02c0*/  IABS R0, R5 ;  /* 0x0000000500007213 */ /* 0x000fe40000000000 */
[----:B------:R-:W-:-:S03]  /*02d0*/  LOP3.LUT R5, R5, R10, RZ, 0x3c, !PT ;  /* 0x0000000a05057212 */ /* 0x000fc600078e3cff */
[----:B------:R0:W2:Y:S01]  /*02e0*/  F2I.FTZ.U32.TRUNC.NTZ R3, R2 ;  /* 0x0000000200037305 */ /* 0x0000a2000021f000 */
[----:B------:R-:W-:Y:S02]  /*02f0*/  ISETP.GE.AND P4, PT, R5, RZ, PT ;  /* 0x000000ff0500720c */ /* 0x000fe40003f86270 */
[----:B------:R-:W-:Y:S01]  /*0300*/  LOP3.LUT R5, RZ, R10, RZ, 0x33, !PT ;  /* 0x0000000aff057212 */ /* 0x000fe200078e33ff */
[----:B0-----:R-:W-:Y:S02]  /*0310*/  HFMA2 R2, -RZ, RZ, 0, 0 ;  /* 0x00000000ff027431 */ /* 0x001fe400000001ff */
[----:B--2---:R-:W-:-:S04]  /*0320*/  IMAD.MOV R12, RZ, RZ, -R3 ;  /* 0x000000ffff0c7224 */ /* 0x004fc800078e0a03 */
[----:B------:R-:W-:-:S04]  /*0330*/  IMAD R7, R12, R9, RZ ;  /* 0x000000090c077224 */ /* 0x000fc800078e02ff */
[----:B------:R-:W-:-:S06]  /*0340*/  IMAD.HI.U32 R3, R3, R7, R2 ;  /* 0x0000000703037227 */ /* 0x000fcc00078e0002 */
[----:B------:R-:W-:-:S04]  /*0350*/  IMAD.HI.U32 R6, R3, R0, RZ ;  /* 0x0000000003067227 */ /* 0x000fc800078e00ff */
[----:B------:R-:W-:-:S04]  /*0360*/  IMAD.HI.U32 R3, R3, R8, RZ ;  /* 0x0000000803037227 */ /* 0x000fc800078e00ff */
[CC--:B------:R-:W-:Y:S02]  /*0370*/  IMAD R7, R6.reuse, R11.reuse, R0 ;  /* 0x0000000b06077224 */ /* 0x0c0fe400078e0200 */
[----:B------:R-:W-:Y:S01]  /*0380*/  IMAD R2, R3, R11, R8 ;  /* 0x0000000b03027224 */ /* 0x000fe200078e0208 */
[----:B------:R-:W0:Y:S02]  /*0390*/  S2R R0, SR_TID.X ;  /* 0x0000000000007919 */ /* 0x000e240000002100 */
[C---:B------:R-:W-:Y:S02]  /*03a0*/  ISETP.GT.U32.AND P3, PT, R9.reuse, R7, PT ;  /* 0x000000070900720c */ /* 0x040fe40003f64070 */
[----:B------:R-:W-:Y:S01]  /*03b0*/  ISETP.GT.U32.AND P0, PT, R9, R2, PT ;  /* 0x000000020900720c */ /* 0x000fe20003f04070 */
[----:B------:R-:W2:Y:S10]  /*03c0*/  S2R R3, SR_TID.Y ;  /* 0x0000000000037919 */ /* 0x000eb40000002200 */
[--C-:B------:R-:W-:Y:S01]  /*03d0*/  @!P3 IMAD.IADD R7, R7, 0x1, -R9.reuse ;  /* 0x000000010707b824 */ /* 0x100fe200078e0a09 */
[----:B------:R-:W-:Y:S01]  /*03e0*/  @!P3 IADD3 R6, PT, PT, R6, 0x1, RZ ;  /* 0x000000010606b810 */ /* 0x000fe20007ffe0ff */
[----:B------:R-:W-:-:S03]  /*03f0*/  @!P0 IMAD.IADD R2, R2, 0x1, -R9 ;  /* 0x0000000102028824 */ /* 0x000fc600078e0a09 */
[----:B------:R-:W-:Y:S02]  /*0400*/  ISETP.GE.U32.AND P0, PT, R7, R9, PT ;  /* 0x000000090700720c */ /* 0x000fe40003f06070 */
[----:B------:R-:W-:-:S11]  /*0410*/  ISETP.GT.U32.AND P1, PT, R9, R2, PT ;  /* 0x000000020900720c */ /* 0x000fd60003f24070 */
[----:B------:R-:W-:Y:S01]  /*0420*/  @P0 VIADD R6, R6, 0x1 ;  /* 0x0000000106060836 */ /* 0x000fe20000000000 */
[----:B------:R-:W-:Y:S01]  /*0430*/  ISETP.NE.AND P0, PT, R10, RZ, PT ;  /* 0x000000ff0a00720c */ /* 0x000fe20003f05270 */
[----:B------:R-:W-:-:S03]  /*0440*/  @!P1 IMAD.IADD R2, R2, 0x1, -R9 ;  /* 0x0000000102029824 */ /* 0x000fc600078e0a09 */
[----:B------:R-:W-:Y:S01]  /*0450*/  @!P4 IADD3 R6, PT, PT, -R6, RZ, RZ ;  /* 0x000000ff0606c210 */ /* 0x000fe20007ffe1ff */
[----:B------:R-:W-:-:S03]  /*0460*/  @!P2 IMAD.MOV R2, RZ, RZ, -R2 ;  /* 0x000000ffff02a224 */ /* 0x000fc600078e0a02 */
[C---:B------:R-:W-:Y:S02]  /*0470*/  SEL R6, R5.reuse, R6, !P0 ;  /* 0x0000000605067207 */ /* 0x040fe40004000000 */
[----:B------:R-:W-:-:S03]  /*0480*/  SEL R2, R5, R2, !P0 ;  /* 0x0000000205027207 */ /* 0x000fc60004000000 */
[----:B------:R-:W-:Y:S01]  /*0490*/  IMAD.SHL.U32 R5, R6, 0x80, RZ ;  /* 0x0000008006057824 */ /* 0x000fe200078e00ff */
[----:B------:R-:W-:-:S03]  /*04a0*/  LEA R13, R13, R2, 0x2 ;  /* 0x000000020d0d7211 */ /* 0x000fc600078e10ff */
[----:B0-----:R-:W-:Y:S02]  /*04b0*/  IMAD R2, R0, 0x8, R5 ;  /* 0x0000000800027824 */ /* 0x001fe400078e0205 */
[----:B------:R-:W-:-:S03]  /*04c0*/  IMAD.SHL.U32 R13, R13, 0x40, RZ ;  /* 0x000000400d0d7824 */ /* 0x000fc600078e00ff */
[----:B-1----:R-:W-:Y:S02]  /*04d0*/  ISETP.GE.AND P0, PT, R2, UR5, PT ;  /* 0x0000000502007c0c */ /* 0x002fe4000bf06270 */
[----:B--2---:R-:W-:-:S04]  /*04e0*/  LEA R4, R3, R13, 0x3 ;  /* 0x0000000d03047211 */ /* 0x004fc800078e18ff */
[----:B------:R-:W-:-:S13]  /*04f0*/  ISETP.GE.OR P0, PT, R4, UR4, P0 ;  /* 0x0000000404007c0c */ /* 0x000fda0008706670 */
[----:B------:R-:W-:Y:S05]  /*0500*/  @P0 EXIT ;  /* 0x000000000000094d */ /* 0x000fea0003800000 */
[----:B------:R-:W0:Y:S01]  /*0510*/  LDCU UR8, c[0x0][0x388] ;  /* 0x00007100ff0877ac */ /* 0x000e220008000800 */
[----:B------:R-:W1:Y:S01]  /*0520*/  S2R R73, SR_CTAID.Z ;  /* 0x0000000000497919 */ /* 0x000e620000002700 */
[----:B------:R-:W2:Y:S01]  /*0530*/  LDC R14, c[0x0][0x398] ;  /* 0x0000e600ff0e7b82 */ /* 0x000ea20000000800 */
[----:B------:R-:W-:Y:S01]  /*0540*/  ISETP.GT.U32.AND P0, PT, R3, 0x3f, PT ;  /* 0x0000003f0300780c */ /* 0x000fe20003f04070 */
[----:B------:R-:W3:Y:S01]  /*0550*/  LDCU.64 UR6, c[0x0][0x358] ;  /* 0x00006b00ff0677ac */ /* 0x000ee20008000a00 */
[----:B------:R-:W-:Y:S01]  /*0560*/  BSSY.RECONVERGENT B0, `(.L_x_0) ;  /* 0x0000e08000007945 */ /* 0x000fe20003800200 */
[----:B0-----:R-:W-:-:S04]  /*0570*/  USHF.R.S32.HI UR4, URZ, 0x1f, UR8 ;  /* 0x0000001fff047899 */ /* 0x001fc80008011408 */
[----:B------:R-:W-:-:S04]  /*0580*/  ULEA.HI UR4, UR4, UR8, URZ, 0x3 ;  /* 0x0000000804047291 */ /* 0x000fc8000f8f18ff */
[----:B------:R-:W-:Y:S01]  /*0590*/  USHF.R.S32.HI UR4, URZ, 0x3, UR4 ;  /* 0x00000003ff047899 */ /* 0x000fe20008011404 */
[----:B--2---:R-:W-:-:S05]  /*05a0*/  IMAD R6, R13, R14, RZ ;  /* 0x0000000e0d067224 */ /* 0x004fca00078e02ff */
[----:B------:R-:W-:Y:S01]  /*05b0*/  SHF.R.S32.HI R8, RZ, 0x1f, R6 ;  /* 0x0000001fff087819 */ /* 0x000fe20000011406 */
[----:B-1----:R-:W-:-:S04]  /*05c0*/  IMAD R73, R73, UR4, RZ ;  /* 0x0000000449497c24 */ /* 0x002fc8000f8e02ff */
[C---:B------:R-:W-:Y:S01]  /*05d0*/  VIADD R174, R73.reuse, UR4 ;  /* 0x0000000449ae7c36 */ /* 0x040fe20008000000 */
[----:B------:R-:W-:-:S04]  /*05e0*/  IADD3 R7, P1, PT, R73, R6, RZ ;  /* 0x0000000649077210 */ /* 0x000fc80007f3e0ff */
[----:B------:R-:W-:Y:S01]  /*05f0*/  LEA.HI.X.SX32 R9, R73, R8, 0x1, P1 ;  /* 0x0000000849097211 */ /* 0x000fe200008f0eff */
[----:B---3--:R-:W-:Y:S08]  /*0600*/  @P0 BRA `(.L_x_1) ;  /* 0x000000dc00f40947 */ /* 0x008ff00003800000 */
[----:B------:R-:W0:Y:S01]  /*0610*/  LDC R11, c[0x0][0x360] ;  /* 0x0000d800ff0b7b82 */ /* 0x000e220000000800 */
[----:B------:R-:W-:Y:S01]  /*0620*/  ISETP.GT.U32.AND P0, PT, R0, 0x3, PT ;  /* 0x000000030000780c */ /* 0x000fe20003f04070 */
[----:B------:R-:W-:Y:S06]  /*0630*/  BSSY.RECONVERGENT B1, `(.L_x_2) ;  /* 0x0000035000017945 */ /* 0x000fec0003800200 */
[----:B------:R-:W1:Y:S06]  /*0640*/  LDC R10, c[0x0][0x364] ;  /* 0x0000d900ff0a7b82 */ /* 0x000e6c0000000800 */
[----:B------:R-:W-:Y:S05]  /*0650*/  @P0 BRA `(.L_x_3) ;  /* 0x0000000000c80947 */ /* 0x000fea0003800000 */
[----:B------:R-:W2:Y:S01]  /*0660*/  LDCU.64 UR4, c[0x0][0x390] ;  /* 0x00007200ff0477ac */ /* 0x000ea20008000a00 */
[----:B------:R-:W-:-:S05]  /*0670*/  IMAD R12, R3, R14, RZ ;  /* 0x0000000e030c7224 */ /* 0x000fca00078e02ff */
[----:B------:R-:W-:-:S04]  /*0680*/  IADD3 R13, P1, PT, R12, R7, RZ ;  /* 0x000000070c0d7210 */ /* 0x000fc80007f3e0ff */
[----:B------:R-:W-:Y:S02]  /*0690*/  LEA.HI.X.SX32 R16, R12, R9, 0x1, P1 ;  /* 0x000000090c107211 */ /* 0x000fe400008f0eff */
[----:B--2---:R-:W-:-:S04]  /*06a0*/  LEA R12, P1, R13, UR4, 0x2 ;  /* 0x000000040d0c7c11 */ /* 0x004fc8000f8210ff */
[----:B------:R-:W-:-:S03]  /*06b0*/  LEA.HI.X R13, R13, UR5, R16, 0x2, P1 ;  /* 0x000000050d0d7c11 */ /* 0x000fc600088f1410 */
[----:B------:R-:W-:-:S05]  /*06c0*/  IMAD.WIDE.U32 R12, R0, 0x10, R12 ;  /* 0x00000010000c7825 */ /* 0x000fca00078e000c */
[----:B------:R-:W2:Y:S01]  /*06d0*/  LDG.E.128 R16, desc[UR6][R12.64] ;  /* 0x000000060c107981 */ /* 0x000ea2000c1e1d00 */
[----:B------:R-:W-:Y:S01]  /*06e0*/  MOV R20, 0x400 ;  /* 0x0000040000147802 */ /* 0x000fe20000000f00 */
[C---:B------:R-:W-:Y:S01]  /*06f0*/  IMAD R15, R0.reuse, 0x100, R3 ;  /* 0x00000100000f7824 */ /* 0x040fe200078e0203 */
[----:B------:R-:W3:Y:S01]  /*0700*/  S2R R21, SR_CgaCtaId ;  /* 0x0000000000157919 */ /* 0x000ee20000008800 */
[----:B0-----:R-:W-:-:S05]  /*0710*/  IMAD.IADD R22, R0, 0x1, R11 ;  /* 0x0000000100167824 */ /* 0x001fca00078e020b */
[----:B------:R-:W-:Y:S02]  /*0720*/  ISETP.GT.U32.AND P1, PT, R22, 0x3, PT ;  /* 0x000000031600780c */ /* 0x000fe40003f24070 */
[----:B---3--:R-:W-:-:S04]  /*0730*/  LEA R20, R21, R20, 0x18 ;  /* 0x0000001415147211 */ /* 0x008fc800078ec0ff */
[----:B------:R-:W-:-:S05]  /*0740*/  LEA R15, R15, R20, 0x2 ;  /* 0x000000140f0f7211 */ /* 0x000fca00078e10ff */
[----:B--2---:R2:W-:Y:S04]  /*0750*/  STS [R15], R16 ;  /* 0x000000100f007388 */ /* 0x0045e80000000800 */
[----:B------:R2:W-:Y:S04]  /*0760*/  STS [R15+0x100], R17 ;  /* 0x000100110f007388 */ /* 0x0005e80000000800 */
[----:B------:R2:W-:Y:S04]  /*0770*/  STS [R15+0x200], R18 ;  /* 0x000200120f007388 */ /* 0x0005e80000000800 */
[----:B------:R2:W-:Y:S01]  /*0780*/  STS [R15+0x300], R19 ;  /* 0x000300130f007388 */ /* 0x0005e20000000800 */
[----:B------:R-:W-:Y:S05]  /*0790*/  @P1 BRA `(.L_x_3) ;  /* 0x0000000000781947 */ /* 0x000fea0003800000 */
[----:B------:R-:W-:-:S05]  /*07a0*/  IMAD.WIDE R12, R11, 0x10, R12 ;  /* 0x000000100b0c7825 */ /* 0x000fca00078e020c */
[----:B--2---:R-:W2:Y:S01]  /*07b0*/  LDG.E.128 R16, desc[UR6][R12.64] ;  /* 0x000000060c107981 */ /* 0x004ea2000c1e1d00 */
[C---:B------:R-:W-:Y:S02]  /*07c0*/  IMAD R15, R22.reuse, 0x100, R3 ;  /* 0x00000100160f7824 */ /* 0x040fe400078e0203 */
[----:B------:R-:W-:-:S03]  /*07d0*/  IMAD.IADD R22, R22, 0x1, R11 ;  /* 0x0000000116167824 */ /* 0x000fc600078e020b */
[----:B------:R-:W-:Y:S02]  /*07e0*/  LEA R15, R15, R20, 0x2 ;  /* 0x000000140f0f7211 */ /* 0x000fe400078e10ff */
[----:B------:R-:W-:-:S03]  /*07f0*/  ISETP.GT.U32.AND P1, PT, R22, 0x3, PT ;  /* 0x000000031600780c */ /* 0x000fc60003f24070 */
[----:B--2---:R3:W-:Y:S04]  /*0800*/  STS [R15], R16 ;  /* 0x000000100f007388 */ /* 0x0047e80000000800 */
[----:B------:R3:W-:Y:S04]  /*0810*/  STS [R15+0x100], R17 ;  /* 0x000100110f007388 */ /* 0x0007e80000000800 */
[----:B------:R3:W-:Y:S04]  /*0820*/  STS [R15+0x200], R18 ;  /* 0x000200120f007388 */ /* 0x0007e80000000800 */
[----:B------:R3:W-:Y:S01]  /*0830*/  STS [R15+0x300], R19 ;  /* 0x000300130f007388 */ /* 0x0007e20000000800 */
[----:B------:R-:W-:Y:S05]  /*0840*/  @P1 BRA `(.L_x_3) ;  /* 0x00000000004c1947 */ /* 0x000fea0003800000 */
[----:B------:R-:W-:-:S05]  /*0850*/  IMAD.WIDE R12, R11, 0x10, R12 ;  /* 0x000000100b0c7825 */ /* 0x000fca00078e020c */
[----:B---3--:R-:W2:Y:S01]  /*0860*/  LDG.E.128 R16, desc[UR6][R12.64] ;  /* 0x000000060c107981 */ /* 0x008ea2000c1e1d00 */
        /* <DEDUP_REMOVED lines=10> */
[----:B----4-:R-:W2:Y:S01]  /*0910*/  LDG.E.128 R16, desc[UR6][R12.64] ;  /* 0x000000060c107981 */ /* 0x010ea2000c1e1d00 */
[----:B------:R-:W-:-:S05]  /*0920*/  IMAD R15, R22, 0x100, R3 ;  /* 0x00000100160f7824 */ /* 0x000fca00078e0203 */
[----:B------:R-:W-:-:S05]  /*0930*/  LEA R15, R15, R20, 0x2 ;  /* 0x000000140f0f7211 */ /* 0x000fca00078e10ff */
[----:B--2---:R0:W-:Y:S04]  /*0940*/  STS [R15], R16 ;  /* 0x000000100f007388 */ /* 0x0041e80000000800 */
[----:B------:R0:W-:Y:S04]  /*0950*/  STS [R15+0x100], R17 ;  /* 0x000100110f007388 */ /* 0x0001e80000000800 */
[----:B------:R0:W-:Y:S04]  /*0960*/  STS [R15+0x200], R18 ;  /* 0x000200120f007388 */ /* 0x0001e80000000800 */
[----:B------:R0:W-:Y:S02]  /*0970*/  STS [R15+0x300], R19 ;  /* 0x000300130f007388 */ /* 0x0001e40000000800 */
.L_x_3:
[----:B------:R-:W-:Y:S05]  /*0980*/  BSYNC.RECONVERGENT B1 ;  /* 0x0000000000017941 */ /* 0x000fea0003800200 */
.L_x_2:
[----:B01234-:R-:W-:-:S05]  /*0990*/  IMAD.IADD R15, R3, 0x1, R10 ;  /* 0x00000001030f7824 */ /* 0x01ffca00078e020a */
[----:B------:R-:W-:-:S13]  /*09a0*/  ISETP.GT.U32.AND P1, PT, R15, 0x3f, PT ;  /* 0x0000003f0f00780c */ /* 0x000fda0003f24070 */
[----:B------:R-:W-:Y:S05]  /*09b0*/  @P1 BRA `(.L_x_1) ;  /* 0x000000dc00081947 */ /* 0x000fea0003800000 */
[----:B------:R-:W-:Y:S04]  /*09c0*/  BSSY.RECONVERGENT B1, `(.L_x_4) ;  /* 0x0000034000017945 */ /* 0x000fe80003800200 */
[----:B------:R-:W-:Y:S05]  /*09d0*/  @P0 BRA `(.L_x_5) ;  /* 0x0000000000c80947 */ /* 0x000fea0003800000 */
[----:B------:R-:W0:Y:S01]  /*09e0*/  LDCU.64 UR4, c[0x0][0x390] ;  /* 0x00007200ff0477ac */ /* 0x000e220008000a00 */
[----:B------:R-:W-:-:S05]  /*09f0*/  IMAD R12, R15, R14, RZ ;  /* 0x0000000e0f0c7224 */ /* 0x000fca00078e02ff */
[----:B------:R-:W-:-:S04]  /*0a00*/  IADD3 R13, P1, PT, R12, R7, RZ ;  /* 0x000000070c0d7210 */ /* 0x000fc80007f3e0ff */
[----:B------:R-:W-:Y:S02]  /*0a10*/  LEA.HI.X.SX32 R16, R12, R9, 0x1, P1 ;  /* 0x000000090c107211 */ /* 0x000fe400008f0eff */
[----:B0-----:R-:W-:-:S04]  /*0a20*/  LEA R12, P1, R13, UR4, 0x2 ;  /* 0x000000040d0c7c11 */ /* 0x001fc8000f8210ff */
[----:B------:R-:W-:-:S03]  /*0a30*/  LEA.HI.X R13, R13, UR5, R16, 0x2, P1 ;  /* 0x000000050d0d7c11 */ /* 0x000fc600088f1410 */
[----:B------:R-:W-:-:S05]  /*0a40*/  IMAD.WIDE.U32 R12, R0, 0x10, R12 ;  /* 0x00000010000c7825 */ /* 0x000fca00078e000c */
[----:B------:R-:W2:Y:S01]  /*0a50*/  LDG.E.128 R16, desc[UR6][R12.64] ;  /* 0x000000060c107981 */ /* 0x000ea2000c1e1d00 */
[----:B------:R-:W-:Y:S01]  /*0a60*/  MOV R21, 0x400 ;  /* 0x0000040000157802 */ /* 0x000fe20000000f00 */
[----:B------:R-:W-:Y:S01]  /*0a70*/  IMAD R20, R0, 0x100, R15 ;  /* 0x0000010000147824 */ /* 0x000fe200078e020f */
[----:B------:R-:W0:Y:S02]  /*0a80*/  S2R R22, SR_CgaCtaId ;  /* 0x0000000000167919 */ /* 0x000e240000008800 */
[----:B0-----:R-:W-:Y:S01]  /*0a90*/  LEA R21, R22, R21, 0x18 ;  /* 0x0000001516157211 */ /* 0x001fe200078ec0ff */
        /* <DEDUP_REMOVED lines=9> */
[----:B0-----:R-:W2:Y:S01]  /*0b30*/  LDG.E.128 R16, desc[UR6][R12.64] ;  /* 0x000000060c107981 */ /* 0x001ea2000c1e1d00 */
        /* <DEDUP_REMOVED lines=10> */
[----:B-1----:R-:W2:Y:S01]  /*0be0*/  LDG.E.128 R16, desc[UR6][R12.64] ;  /* 0x000000060c107981 */ /* 0x002ea2000c1e1d00 */
        /* <DEDUP_REMOVED lines=10> */
[----:B--2---:R-:W2:Y:S01]  /*0c90*/  LDG.E.128 R16, desc[UR6][R12.64] ;  /* 0x000000060c107981 */ /* 0x004ea2000c1e1d00 */
[----:B------:R-:W-:-:S05]  /*0ca0*/  IMAD R20, R22, 0x100, R15 ;  /* 0x0000010016147824 */ /* 0x000fca00078e020f */
[----:B------:R-:W-:-:S05]  /*0cb0*/  LEA R20, R20, R21, 0x2 ;  /* 0x0000001514147211 */ /* 0x000fca00078e10ff */
[----:B--2---:R3:W-:Y:S04]  /*0cc0*/  STS [R20], R16 ;  /* 0x0000001014007388 */ /* 0x0047e80000000800 */
[----:B------:R3:W-:Y:S04]  /*0cd0*/  STS [R20+0x100], R17 ;  /* 0x0001001114007388 */ /* 0x0007e80000000800 */
[----:B------:R3:W-:Y:S04]  /*0ce0*/  STS [R20+0x200], R18 ;  /* 0x0002001214007388 */ /* 0x0007e80000000800 */
[----:B------:R3:W-:Y:S02]  /*0cf0*/  STS [R20+0x300], R19 ;  /* 0x0003001314007388 */ /* 0x0007e40000000800 */
.L_x_5:
[----:B------:R-:W-:Y:S05]  /*0d00*/  BSYNC.RECONVERGENT B1 ;  /* 0x0000000000017941 */ /* 0x000fea0003800200 */
.L_x_4:
[----:B------:R-:W-:-:S05]  /*0d10*/  IMAD.IADD R15, R15, 0x1, R10 ;  /* 0x000000010f0f7824 */ /* 0x000fca00078e020a */
[----:B------:R-:W-:-:S13]  /*0d20*/  ISETP.GT.U32.AND P1, PT, R15, 0x3f, PT ;  /* 0x0000003f0f00780c */ /* 0x000fda0003f24070 */
[----:B------:R-:W-:Y:S05]  /*0d30*/  @P1 BRA `(.L_x_1) ;  /* 0x000000d800281947 */ /* 0x000fea0003800000 */
[----:B------:R-:W-:Y:S04]  /*0d40*/  BSSY.RECONVERGENT B1, `(.L_x_6) ;  /* 0x0000034000017945 */ /* 0x000fe80003800200 */
[----:B------:R-:W-:Y:S05]  /*0d50*/  @P0 BRA `(.L_x_7) ;  /* 0x0000000000c80947 */ /* 0x000fea0003800000 */
[----:B------:R-:W4:Y:S01]  /*0d60*/  LDCU.64 UR4, c[0x0][0x390] ;  /* 0x00007200ff0477ac */ /* 0x000f220008000a00 */
[----:B------:R-:W-:-:S05]  /*0d70*/  IMAD R12, R15, R14, RZ ;  /* 0x0000000e0f0c7224 */ /* 0x000fca00078e02ff */
[----:B------:R-:W-:-:S04]  /*0d80*/  IADD3 R13, P1, PT, R12, R7, RZ ;  /* 0x000000070c0d7210 */ /* 0x000fc80007f3e0ff */
[----:B0123--:R-:W-:Y:S02]  /*0d90*/  LEA.HI.X.SX32 R16, R12, R9, 0x1, P1 ;  /* 0x000000090c107211 */ /* 0x00ffe400008f0eff */
[----:B----4-:R-:W-:-:S04]  /*0da0*/  LEA R12, P1, R13, UR4, 0x2 ;  /* 0x000000040d0c7c11 */ /* 0x010fc8000f8210ff */
        /* <DEDUP_REMOVED lines=39> */
[----:B------:R-:W-:-:S05]  /*1020*/  IMAD R20, R22, 0x100, R15 ;  /* 0x0000010016147824 */ /* 0x000fca00078e020f */
[----:B------:R-:W-:-:S05]  /*1030*/  LEA R20, R20, R21, 0x2 ;  /* 0x0000001514147211 */ /* 0x000fca00078e10ff */
[----:B--2---:R0:W-:Y:S04]  /*1040*/  STS [R20], R16 ;  /* 0x0000001014007388 */ /* 0x0041e80000000800 */
[----:B------:R0:W-:Y:S04]  /*1050*/  STS [R20+0x100], R17 ;  /* 0x0001001114007388 */ /* 0x0001e80000000800 */
[----:B------:R0:W-:Y:S04]  /*1060*/  STS [R20+0x200], R18 ;  /* 0x0002001214007388 */ /* 0x0001e80000000800 */
[----:B------:R0:W-:Y:S02]  /*1070*/  STS [R20+0x300], R19 ;  /* 0x0003001314007388 */ /* 0x0001e40000000800 */
.L_x_7:
[----:B------:R-:W-:Y:S05]  /*1080*/  BSYNC.RECONVERGENT B1 ;  /* 0x0000000000017941 */ /* 0x000fea0003800200 */
.L_x_6:
[----:B------:R-:W-:-:S05]  /*1090*/  IMAD.IADD R15, R15, 0x1, R10 ;  /* 0x000000010f0f7824 */ /* 0x000fca00078e020a */
[----:B------:R-:W-:-:S13]  /*10a0*/  ISETP.GT.U32.AND P1, PT, R15, 0x3f, PT ;  /* 0x0000003f0f00780c */ /* 0x000fda0003f24070 */
[----:B------:R-:W-:Y:S05]  /*10b0*/  @P1 BRA `(.L_x_1) ;  /* 0x000000d400481947 */ /* 0x000fea0003800000 */
[----:B------:R-:W-:Y:S04]  /*10c0*/  BSSY.RECONVERGENT B1, `(.L_x_8) ;  /* 0x0000034000017945 */ /* 0x000fe80003800200 */
[----:B------:R-:W-:Y:S05]  /*10d0*/  @P0 BRA `(.L_x_9) ;  /* 0x0000000000c80947 */ /* 0x000fea0003800000 */
[----:B------:R-:W5:Y:S01]  /*10e0*/  LDCU.64 UR4, c[0x0][0x390] ;  /* 0x00007200ff0477ac */ /* 0x000f620008000a00 */
[----:B------:R-:W-:-:S05]  /*10f0*/  IMAD R12, R15, R14, RZ ;  /* 0x0000000e0f0c7224 */ /* 0x000fca00078e02ff */
[----:B------:R-:W-:-:S04]  /*1100*/  IADD3 R13, P1, PT, R12, R7, RZ ;  /* 0x000000070c0d7210 */ /* 0x000fc80007f3e0ff */
[----:B01234-:R-:W-:Y:S02]  /*1110*/  LEA.HI.X.SX32 R16, R12, R9, 0x1, P1 ;  /* 0x000000090c107211 */ /* 0x01ffe400008f0eff */
[----:B-----5:R-:W-:-:S04]  /*1120*/  LEA R12, P1, R13, UR4, 0x2 ;  /* 0x000000040d0c7c11 */ /* 0x020fc8000f8210ff */
        /* <DEDUP_REMOVED lines=45> */
.L_x_9:
[----:B------:R-:W-:Y:S05]  /*1400*/  BSYNC.RECONVERGENT B1 ;  /* 0x0000000000017941 */ /* 0x000fea0003800200 */
.L_x_8:
        /* <DEDUP_REMOVED lines=55> */
.L_x_11:
[----:B------:R-:W-:Y:S05]  /*1780*/  BSYNC.RECONVERGENT B1 ;  /* 0x0000000000017941 */ /* 0x000fea0003800200 */
.L_x_10:
        /* <DEDUP_REMOVED lines=55> */
.L_x_13:
[----:B------:R-:W-:Y:S05]  /*1b00*/  BSYNC.RECONVERGENT B1 ;  /* 0x0000000000017941 */ /* 0x000fea0003800200 */
.L_x_12:
        /* <DEDUP_REMOVED lines=55> */
.L_x_15:
[----:B------:R-:W-:Y:S05]  /*1e80*/  BSYNC.RECONVERGENT B1 ;  /* 0x0000000000017941 */ /* 0x000fea0003800200 */
.L_x_14:
        /* <DEDUP_REMOVED lines=55> */
.L_x_17:
[----:B------:R-:W-:Y:S05]  /*2200*/  BSYNC.RECONVERGENT B1 ;  /* 0x0000000000017941 */ /* 0x000fea0003800200 */
.L_x_16:
        /* <DEDUP_REMOVED lines=55> */
.L_x_19:
[----:B------:R-:W-:Y:S05]  /*2580*/  BSYNC.RECONVERGENT B1 ;  /* 0x0000000000017941 */ /* 0x000fea0003800200 */
.L_x_18:
        /* <DEDUP_REMOVED lines=55> */
.L_x_21:
[----:B------:R-:W-:Y:S05]  /*2900*/  BSYNC.RECONVERGENT B1 ;  /* 0x0000000000017941 */ /* 0x000fea0003800200 */
.L_x_20:
        /* <DEDUP_REMOVED lines=55> */
.L_x_23:
[----:B------:R-:W-:Y:S05]  /*2c80*/  BSYNC.RECONVERGENT B1 ;  /* 0x0000000000017941 */ /* 0x000fea0003800200 */
.L_x_22:
        /* <DEDUP_REMOVED lines=55> */
.L_x_25:
[----:B------:R-:W-:Y:S05]  /*3000*/  BSYNC.RECONVERGENT B1 ;  /* 0x0000000000017941 */ /* 0x000fea0003800200 */
.L_x_24:
        /* <DEDUP_REMOVED lines=55> */
.L_x_27:
[----:B------:R-:W-:Y:S05]  /*3380*/  BSYNC.RECONVERGENT B1 ;  /* 0x0000000000017941 */ /* 0x000fea0003800200 */
.L_x_26:
        /* <DEDUP_REMOVED lines=55> */
.L_x_29:
[----:B------:R-:W-:Y:S05]  /*3700*/  BSYNC.RECONVERGENT B1 ;  /* 0x0000000000017941 */ /* 0x000fea0003800200 */
.L_x_28:
        /* <DEDUP_REMOVED lines=55> */
.L_x_31:
[----:B------:R-:W-:Y:S05]  /*3a80*/  BSYNC.RECONVERGENT B1 ;  /* 0x0000000000017941 */ /* 0x000fea0003800200 */
.L_x_30:
        /* <DEDUP_REMOVED lines=55> */
.L_x_33:
[----:B------:R-:W-:Y:S05]  /*3e00*/  BSYNC.RECONVERGENT B1 ;  /* 0x0000000000017941 */ /* 0x000fea0003800200 */
.L_x_32:
        /* <DEDUP_REMOVED lines=55> */
.L_x_35:
[----:B------:R-:W-:Y:S05]  /*4180*/  BSYNC.RECONVERGENT B1 ;  /* 0x0000000000017941 */ /* 0x000fea0003800200 */
.L_x_34:
        /* <DEDUP_REMOVED lines=55> */
.L_x_37:
[----:B------:R-:W-:Y:S05]  /*4500*/  BSYNC.RECONVERGENT B1 ;  /* 0x0000000000017941 */ /* 0x000fea0003800200 */
.L_x_36:
        /* <DEDUP_REMOVED lines=55> */
.L_x_39:
[----:B------:R-:W-:Y:S05]  /*4880*/  BSYNC.RECONVERGENT B1 ;  /* 0x0000000000017941 */ /* 0x000fea0003800200 */
.L_x_38:
        /* <DEDUP_REMOVED lines=55> */
.L_x_41:
[----:B------:R-:W-:Y:S05]  /*4c00*/  BSYNC.RECONVERGENT B1 ;  /* 0x0000000000017941 */ /* 0x000fea0003800200 */
.L_x_40:
        /* <DEDUP_REMOVED lines=55> */
.L_x_43:
[----:B------:R-:W-:Y:S05]  /*4f80*/  BSYNC.RECONVERGENT B1 ;  /* 0x0000000000017941 */ /* 0x000fea0003800200 */
.L_x_42:
        /* <DEDUP_REMOVED lines=55> */
.L_x_45:
[----:B------:R-:W-:Y:S05]  /*5300*/  BSYNC.RECONVERGENT B1 ;  /* 0x0000000000017941 */ /* 0x000fea0003800200 */
.L_x_44:
        /* <DEDUP_REMOVED lines=55> */
.L_x_47:
[----:B------:R-:W-:Y:S05]  /*5680*/  BSYNC.RECONVERGENT B1 ;  /* 0x0000000000017941 */ /* 0x000fea0003800200 */
.L_x_46:
        /* <DEDUP_REMOVED lines=55> */
.L_x_49:
[----:B------:R-:W-:Y:S05]  /*5a00*/  BSYNC.RECONVERGENT B1 ;  /* 0x0000000000017941 */ /* 0x000fea0003800200 */
.L_x_48:
        /* <DEDUP_REMOVED lines=55> */
.L_x_51:
[----:B------:R-:W-:Y:S05]  /*5d80*/  BSYNC.RECONVERGENT B1 ;  /* 0x0000000000017941 */ /* 0x000fea0003800200 */
.L_x_50:
        /* <DEDUP_REMOVED lines=55> */
.L_x_53:
[----:B------:R-:W-:Y:S05]  /*6100*/  BSYNC.RECONVERGENT B1 ;  /* 0x0000000000017941 */ /* 0x000fea0003800200 */
.L_x_52:
        /* <DEDUP_REMOVED lines=55> */
.L_x_55:
[----:B------:R-:W-:Y:S05]  /*6480*/  BSYNC.RECONVERGENT B1 ;  /* 0x0000000000017941 */ /* 0x000fea0003800200 */
.L_x_54:
        /* <DEDUP_REMOVED lines=55> */
.L_x_57:
[----:B------:R-:W-:Y:S05]  /*6800*/  BSYNC.RECONVERGENT B1 ;  /* 0x0000000000017941 */ /* 0x000fea0003800200 */
.L_x_56:
        /* <DEDUP_REMOVED lines=55> */
.L_x_59:
[----:B------:R-:W-:Y:S05]  /*6b80*/  BSYNC.RECONVERGENT B1 ;  /* 0x0000000000017941 */ /* 0x000fea0003800200 */
.L_x_58:
        /* <DEDUP_REMOVED lines=55> */
.L_x_61:
[----:B------:R-:W-:Y:S05]  /*6f00*/  BSYNC.RECONVERGENT B1 ;  /* 0x0000000000017941 */ /* 0x000fea0003800200 */
.L_x_60:
        /* <DEDUP_REMOVED lines=55> */
.L_x_63:
[----:B------:R-:W-:Y:S05]  /*7280*/  BSYNC.RECONVERGENT B1 ;  /* 0x0000000000017941 */ /* 0x000fea0003800200 */
.L_x_62:
        /* <DEDUP_REMOVED lines=55> */
.L_x_65:
[----:B------:R-:W-:Y:S05]  /*7600*/  BSYNC.RECONVERGENT B1 ;  /* 0x0000000000017941 */ /* 0x000fea0003800200 */
.L_x_64:
        /* <DEDUP_REMOVED lines=55> */
.L_x_67:
[----:B------:R-:W-:Y:S05]  /*7980*/  BSYNC.RECONVERGENT B1 ;  /* 0x0000000000017941 */ /* 0x000fea0003800200 */
.L_x_66:
        /* <DEDUP_REMOVED lines=55> */
.L_x_69:
[----:B------:R-:W-:Y:S05]  /*7d00*/  BSYNC.RECONVERGENT B1 ;  /* 0x0000000000017941 */ /* 0x000fea0003800200 */
.L_x_68:
        /* <DEDUP_REMOVED lines=55> */
.L_x_71:
[----:B------:R-:W-:Y:S05]  /*8080*/  BSYNC.RECONVERGENT B1 ;  /* 0x0000000000017941 */ /* 0x000fea0003800200 */
.L_x_70:
        /* <DEDUP_REMOVED lines=55> */
.L_x_73:
[----:B------:R-:W-:Y:S05]  /*8400*/  BSYNC.RECONVERGENT B1 ;  /* 0x0000000000017941 */ /* 0x000fea0003800200 */
.L_x_72:
        /* <DEDUP_REMOVED lines=55> */
.L_x_75:
[----:B------:R-:W-:Y:S05]  /*8780*/  BSYNC.RECONVERGENT B1 ;  /* 0x0000000000017941 */ /* 0x000fea0003800200 */
.L_x_74:
        /* <DEDUP_REMOVED lines=55> */
.L_x_77:
[----:B------:R-:W-:Y:S05]  /*8b00*/  BSYNC.RECONVERGENT B1 ;  /* 0x0000000000017941 */ /* 0x000fea0003800200 */
.L_x_76:
        /* <DEDUP_REMOVED lines=55> */
.L_x_79:
[----:B------:R-:W-:Y:S05]  /*8e80*/  BSYNC.RECONVERGENT B1 ;  /* 0x0000000000017941 */ /* 0x000fea0003800200 */
.L_x_78:
        /* <DEDUP_REMOVED lines=55> */
.L_x_81:
[----:B------:R-:W-:Y:S05]  /*9200*/  BSYNC.RECONVERGENT B1 ;  /* 0x0000000000017941 */ /* 0x000fea0003800200 */
.L_x_80:
        /* <DEDUP_REMOVED lines=55> */
.L_x_83:
[----:B------:R-:W-:Y:S05]  /*9580*/  BSYNC.RECONVERGENT B1 ;  /* 0x0000000000017941 */ /* 0x000fea0003800200 */
.L_x_82:
        /* <DEDUP_REMOVED lines=55> */
.L_x_85:
[----:B------:R-:W-:Y:S05]  /*9900*/  BSYNC.RECONVERGENT B1 ;  /* 0x0000000000017941 */ /* 0x000fea0003800200 */
.L_x_84:
        /* <DEDUP_REMOVED lines=55> */
.L_x_87:
[----:B------:R-:W-:Y:S05]  /*9c80*/  BSYNC.RECONVERGENT B1 ;  /* 0x0000000000017941 */ /* 0x000fea0003800200 */
.L_x_86:
        /* <DEDUP_REMOVED lines=55> */
.L_x_89:
[----:B------:R-:W-:Y:S05]  /*a000*/  BSYNC.RECONVERGENT B1 ;  /* 0x0000000000017941 */ /* 0x000fea0003800200 */
.L_x_88:
        /* <DEDUP_REMOVED lines=55> */
.L_x_91:
[----:B------:R-:W-:Y:S05]  /*a380*/  BSYNC.RECONVERGENT B1 ;  /* 0x0000000000017941 */ /* 0x000fea0003800200 */
.L_x_90:
        /* <DEDUP_REMOVED lines=55> */
.L_x_93:
[----:B------:R-:W-:Y:S05]  /*a700*/  BSYNC.RECONVERGENT B1 ;  /* 0x0000000000017941 */ /* 0x000fea0003800200 */
.L_x_92:
        /* <DEDUP_REMOVED lines=55> */
.L_x_95:
[----:B------:R-:W-:Y:S05]  /*aa80*/  BSYNC.RECONVERGENT B1 ;  /* 0x0000000000017941 */ /* 0x000fea0003800200 */
.L_x_94:
        /* <DEDUP_REMOVED lines=55> */
.L_x_97:
[----:B------:R-:W-:Y:S05]  /*ae00*/  BSYNC.RECONVERGENT B1 ;  /* 0x0000000000017941 */ /* 0x000fea0003800200 */
.L_x_96:
        /* <DEDUP_REMOVED lines=55> */
.L_x_99:
[----:B------:R-:W-:Y:S05]  /*b180*/  BSYNC.RECONVERGENT B1 ;  /* 0x0000000000017941 */ /* 0x000fea0003800200 */
.L_x_98:
        /* <DEDUP_REMOVED lines=55> */
.L_x_101:
[----:B------:R-:W-:Y:S05]  /*b500*/  BSYNC.RECONVERGENT B1 ;  /* 0x0000000000017941 */ /* 0x000fea0003800200 */
.L_x_100:
        /* <DEDUP_REMOVED lines=55> */
.L_x_103:
[----:B------:R-:W-:Y:S05]  /*b880*/  BSYNC.RECONVERGENT B1 ;  /* 0x0000000000017941 */ /* 0x000fea0003800200 */
.L_x_102:
        /* <DEDUP_REMOVED lines=55> */
.L_x_105:
[----:B------:R-:W-:Y:S05]  /*bc00*/  BSYNC.RECONVERGENT B1 ;  /* 0x0000000000017941 */ /* 0x000fea0003800200 */
.L_x_104:
        /* <DEDUP_REMOVED lines=55> */
.L_x_107:
[----:B------:R-:W-:Y:S05]  /*bf80*/  BSYNC.RECONVERGENT B1 ;  /* 0x0000000000017941 */ /* 0x000fea0003800200 */
.L_x_106:
        /* <DEDUP_REMOVED lines=55> */
.L_x_109:
[----:B------:R-:W-:Y:S05]  /*c300*/  BSYNC.RECONVERGENT B1 ;  /* 0x0000000000017941 */ /* 0x000fea0003800200 */
.L_x_108:
        /* <DEDUP_REMOVED lines=55> */
.L_x_111:
[----:B------:R-:W-:Y:S05]  /*c680*/  BSYNC.RECONVERGENT B1 ;  /* 0x0000000000017941 */ /* 0x000fea0003800200 */
.L_x_110:
        /* <DEDUP_REMOVED lines=55> */
.L_x_113:
[----:B------:R-:W-:Y:S05]  /*ca00*/  BSYNC.RECONVERGENT B1 ;  /* 0x0000000000017941 */ /* 0x000fea0003800200 */
.L_x_112:
        /* <DEDUP_REMOVED lines=55> */
.L_x_115:
[----:B------:R-:W-:Y:S05]  /*cd80*/  BSYNC.RECONVERGENT B1 ;  /* 0x0000000000017941 */ /* 0x000fea0003800200 */
.L_x_114:
        /* <DEDUP_REMOVED lines=55> */
.L_x_117:
[----:B------:R-:W-:Y:S05]  /*d100*/  BSYNC.RECONVERGENT B1 ;  /* 0x0000000000017941 */ /* 0x000fea0003800200 */
.L_x_116:
        /* <DEDUP_REMOVED lines=55> */
.L_x_119:
[----:B------:R-:W-:Y:S05]  /*d480*/  BSYNC.RECONVERGENT B1 ;  /* 0x0000000000017941 */ /* 0x000fea0003800200 */
.L_x_118:
        /* <DEDUP_REMOVED lines=55> */
.L_x_121:
[----:B------:R-:W-:Y:S05]  /*d800*/  BSYNC.RECONVERGENT B1 ;  /* 0x0000000000017941 */ /* 0x000fea0003800200 */
.L_x_120:
        /* <DEDUP_REMOVED lines=55> */
.L_x_123:
[----:B------:R-:W-:Y:S05]  /*db80*/  BSYNC.RECONVERGENT B1 ;  /* 0x0000000000017941 */ /* 0x000fea0003800200 */
.L_x_122:
        /* <DEDUP_REMOVED lines=55> */
.L_x_125:
[----:B------:R-:W-:Y:S05]  /*df00*/  BSYNC.RECONVERGENT B1 ;  /* 0x0000000000017941 */ /* 0x000fea0003800200 */
.L_x_124:
        /* <DEDUP_REMOVED lines=55> */
.L_x_127:
[----:B------:R-:W-:Y:S05]  /*e280*/  BSYNC.RECONVERGENT B1 ;  /* 0x0000000000017941 */ /* 0x000fea0003800200 */
.L_x_126:
[----:B------:R-:W-:-:S05]  /*e290*/  IMAD.IADD R15, R15, 0x1, R10 ;  /* 0x000000010f0f7824 */ /* 0x000fca00078e020a */
[----:B------:R-:W-:-:S13]  /*e2a0*/  ISETP.GT.U32.OR P0, PT, R15, 0x3f, P0 ;  /* 0x0000003f0f00780c */ /* 0x000fda0000704470 */
[----:B------:R-:W-:Y:S05]  /*e2b0*/  @P0 BRA `(.L_x_1) ;  /* 0x0000000000c80947 */ /* 0x000fea0003800000 */
[----:B------:R-:W5:Y:S01]  /*e2c0*/  LDCU.64 UR4, c[0x0][0x390] ;  /* 0x00007200ff0477ac */ /* 0x000f620008000a00 */
[----:B------:R-:W-:-:S05]  /*e2d0*/  IMAD R10, R15, R14, RZ ;  /* 0x0000000e0f0a7224 */ /* 0x000fca00078e02ff */
[----:B------:R-:W-:-:S04]  /*e2e0*/  IADD3 R7, P0, PT, R10, R7, RZ ;  /* 0x000000070a077210 */ /* 0x000fc80007f1e0ff */
[----:B------:R-:W-:Y:S02]  /*e2f0*/  LEA.HI.X.SX32 R10, R10, R9, 0x1, P0 ;  /* 0x000000090a0a7211 */ /* 0x000fe400000f0eff */
[----:B-----5:R-:W-:-:S04]  /*e300*/  LEA R12, P0, R7, UR4, 0x2 ;  /* 0x00000004070c7c11 */ /* 0x020fc8000f8010ff */
[----:B------:R-:W-:-:S03]  /*e310*/  LEA.HI.X R13, R7, UR5, R10, 0x2, P0 ;  /* 0x00000005070d7c11 */ /* 0x000fc600080f140a */
[----:B------:R-:W-:-:S05]  /*e320*/  IMAD.WIDE.U32 R12, R0, 0x10, R12 ;  /* 0x00000010000c7825 */ /* 0x000fca00078e000c */
[----:B01234-:R-:W2:Y:S01]  /*e330*/  LDG.E.128 R16, desc[UR6][R12.64] ;  /* 0x000000060c107981 */ /* 0x01fea2000c1e1d00 */
        /* <DEDUP_REMOVED lines=42> */
.L_x_1:
[----:B------:R-:W-:Y:S05]  /*e5e0*/  BSYNC.RECONVERGENT B0 ;  /* 0x0000000000007941 */ /* 0x000fea0003800200 */
.L_x_0:
[----:B------:R-:W5:Y:S01]  /*e5f0*/  LDCU UR9, c[0x0][0x3a8] ;  /* 0x00007500ff0977ac */ /* 0x000f620008000800 */
[----:B------:R-:W-:Y:S01]  /*e600*/  ISETP.GT.U32.AND P0, PT, R3, 0xf, PT ;  /* 0x0000000f0300780c */ /* 0x000fe20003f04070 */
[----:B------:R-:W-:Y:S01]  /*e610*/  BSSY.RECONVERGENT B0, `(.L_x_128) ;  /* 0x0000ed3000007945 */ /* 0x000fe20003800200 */
[----:B0-----:R-:W-:Y:S01]  /*e620*/  SHF.R.S32.HI R7, RZ, 0x1f, R5 ;  /* 0x0000001fff077819 */ /* 0x001fe20000011405 */
[----:B-----5:R-:W-:-:S05]  /*e630*/  IMAD R10, R73, UR9, RZ ;  /* 0x00000009490a7c24 */ /* 0x020fca000f8e02ff */
[----:B------:R-:W-:-:S04]  /*e640*/  IADD3 R9, P1, PT, R5, R10, RZ ;  /* 0x0000000a05097210 */ /* 0x000fc80007f3e0ff */
[----:B------:R-:W-:Y:S01]  /*e650*/  LEA.HI.X.SX32 R10, R10, R7, 0x1, P1 ;  /* 0x000000070a0a7211 */ /* 0x000fe200008f0eff */
[----:B------:R-:W-:Y:S08]  /*e660*/  @P0 BRA `(.L_x_129) ;  /* 0x000000ec00340947 */ /* 0x000ff00003800000 */
[----:B------:R-:W0:Y:S01]  /*e670*/  LDC R7, c[0x0][0x360] ;  /* 0x0000d800ff077b82 */ /* 0x000e220000000800 */
[----:B------:R-:W-:Y:S01]  /*e680*/  ISETP.GT.U32.AND P0, PT, R0, 0x1f, PT ;  /* 0x0000001f0000780c */ /* 0x000fe20003f04070 */
[----:B------:R-:W-:Y:S06]  /*e690*/  BSSY.RECONVERGENT B1, `(.L_x_130) ;  /* 0x00000ea000017945 */ /* 0x000fec0003800200 */
[----:B------:R-:W0:Y:S06]  /*e6a0*/  LDC R12, c[0x0][0x364] ;  /* 0x0000d900ff0c7b82 */ /* 0x000e2c0000000800 */
[----:B------:R-:W-:Y:S05]  /*e6b0*/  @P0 BRA `(.L_x_131) ;  /* 0x0000000c009c0947 */ /* 0x000fea0003800000 */
[----:B------:R-:W5:Y:S01]  /*e6c0*/  LDCU.64 UR4, c[0x0][0x3a0] ;  /* 0x00007400ff0477ac */ /* 0x000f620008000a00 */
[----:B------:R-:W-:-:S05]  /*e6d0*/  IMAD R11, R3, UR9, RZ ;  /* 0x00000009030b7c24 */ /* 0x000fca000f8e02ff */
[----:B------:R-:W-:-:S04]  /*e6e0*/  IADD3 R13, P1, PT, R11, R9, RZ ;  /* 0x000000090b0d7210 */ /* 0x000fc80007f3e0ff */
[----:B-1234-:R-:W-:Y:S02]  /*e6f0*/  LEA.HI.X.SX32 R18, R11, R10, 0x1, P1 ;  /* 0x0000000a0b127211 */ /* 0x01efe400008f0eff */
[----:B-----5:R-:W-:-:S04]  /*e700*/  LEA R16, P1, R13, UR4, 0x2 ;  /* 0x000000040d107c11 */ /* 0x020fc8000f8210ff */
[----:B------:R-:W-:-:S03]  /*e710*/  LEA.HI.X R17, R13, UR5, R18, 0x2, P1 ;  /* 0x000000050d117c11 */ /* 0x000fc600088f1412 */
[----:B------:R-:W-:-:S05]  /*e720*/  IMAD.WIDE.U32 R18, R0, 0x10, R16 ;  /* 0x0000001000127825 */ /* 0x000fca00078e0010 */
[----:B------:R-:W2:Y:S01]  /*e730*/  LDG.E.128 R24, desc[UR6][R18.64] ;  /* 0x0000000612187981 */ /* 0x000ea2000c1e1d00 */
[----:B------:R-:W1:Y:S01]  /*e740*/  S2UR UR5, SR_CgaCtaId ;  /* 0x00000000000579c3 */ /* 0x000e620000008800 */
[----:B------:R-:W-:Y:S01]  /*e750*/  UMOV UR4, 0x400 ;  /* 0x0000040000047882 */ /* 0x000fe20000000000 */
[----:B0-----:R-:W-:Y:S01]  /*e760*/  IMAD.IADD R22, R0, 0x1, R7 ;  /* 0x0000000100167824 */ /* 0x001fe200078e0207 */
[----:B------:R-:W-:-:S04]  /*e770*/  UIADD3 UR4, UPT, UPT, UR4, 0x2000, URZ ;  /* 0x0000200004047890 */ /* 0x000fc8000fffe0ff */
[----:B------:R-:W-:Y:S01]  /*e780*/  ISETP.GT.U32.AND P1, PT, R22, 0x1f, PT ;  /* 0x0000001f1600780c */ /* 0x000fe20003f24070 */
[----:B-1----:R-:W-:-:S06]  /*e790*/  ULEA UR4, UR5, UR4, 0x18 ;  /* 0x0000000405047291 */ /* 0x002fcc000f8ec0ff */
[----:B------:R-:W-:-:S05]  /*e7a0*/  LEA R11, R3, UR4, 0x9 ;  /* 0x00000004030b7c11 */ /* 0x000fca000f8e48ff */
[----:B------:R-:W-:-:S05]  /*e7b0*/  IMAD R20, R0, 0x10, R11 ;  /* 0x0000001000147824 */ /* 0x000fca00078e020b */
[----:B--2---:R0:W-:Y:S01]  /*e7c0*/  STS.128 [R20], R24 ;  /* 0x0000001814007388 */ /* 0x0041e20000000c00 */
[----:B------:R-:W-:Y:S05]  /*e7d0*/  @P1 BRA `(.L_x_131) ;  /* 0x0000000c00541947 */ /* 0x000fea0003800000 */
[----:B------:R-:W-:-:S05]  /*e7e0*/  IMAD.WIDE R18, R7, 0x10, R18 ;  /* 0x0000001007127825 */ /* 0x000fca00078e0212 */
[----:B0-----:R-:W2:Y:S01]  /*e7f0*/  LDG.E.128 R24, desc[UR6][R18.64] ;  /* 0x0000000612187981 */ /* 0x001ea2000c1e1d00 */
[----:B------:R-:W-:Y:S01]  /*e800*/  LEA R20, R7, R20, 0x4 ;  /* 0x0000001407147211 */ /* 0x000fe200078e20ff */
[----:B------:R-:W-:-:S05]  /*e810*/  IMAD.IADD R22, R22, 0x1, R7 ;  /* 0x0000000116167824 */ /* 0x000fca00078e0207 */
[----:B------:R-:W-:Y:S01]  /*e820*/  ISETP.GT.U32.AND P1, PT, R22, 0x1f, PT ;  /* 0x0000001f1600780c */ /* 0x000fe20003f24070 */
[----:B--2---:R0:W-:-:S12]  /*e830*/  STS.128 [R20], R24 ;  /* 0x0000001814007388 */ /* 0x0041d80000000c00 */
[----:B------:R-:W-:Y:S05]  /*e840*/  @P1 BRA `(.L_x_131) ;  /* 0x0000000c00381947 */ /* 0x000fea0003800000 */
[----:B------:R-:W-:-:S05]  /*e850*/  IMAD.WIDE R18, R7, 0x10, R18 ;  /* 0x0000001007127825 */ /* 0x000fca00078e0212 */
[----:B0-----:R-:W2:Y:S01]  /*e860*/  LDG.E.128 R24, desc[UR6][R18.64] ;  /* 0x0000000612187981 */ /* 0x001ea2000c1e1d00 */
[----:B------:R-:W-:Y:S01]  /*e870*/  IMAD R20, R7, 0x10, R20 ;  /* 0x0000001007147824 */ /* 0x000fe200078e0214 */
[----:B------:R-:W-:-:S04]  /*e880*/  IADD3 R22, PT, PT, R22, R7, RZ ;  /* 0x0000000716167210 */ /* 0x000fc80007ffe0ff */
[----:B------:R-:W-:Y:S01]  /*e890*/  ISETP.GT.U32.AND P1, PT, R22, 0x1f, PT ;  /* 0x0000001f1600780c */ /* 0x000fe20003f24070 */
[----:B--2---:R0:W-:-:S12]  /*e8a0*/  STS.128 [R20], R24 ;  /* 0x0000001814007388 */ /* 0x0041d80000000c00 */
[----:B------:R-:W-:Y:S05]  /*e8b0*/  @P1 BRA `(.L_x_131) ;  /* 0x0000000c001c1947 */ /* 0x000fea0003800000 */
[----:B------:R-:W-:-:S05]  /*e8c0*/  IMAD.WIDE R18, R7, 0x10, R18 ;  /* 0x0000001007127825 */ /* 0x000fca00078e0212 */
[----:B0-----:R-:W2:Y:S01]  /*e8d0*/  LDG.E.128 R24, desc[UR6][R18.64] ;  /* 0x0000000612187981 */ /* 0x001ea2000c1e1d00 */
[----:B------:R-:W-:Y:S02]  /*e8e0*/  IMAD R20, R7, 0x10, R20 ;  /* 0x0000001007147824 */ /* 0x000fe400078e0214 */
[----:B------:R-:W-:-:S05]  /*e8f0*/  IMAD.IADD R22, R22, 0x1, R7 ;  /* 0x0000000116167824 */ /* 0x000fca00078e0207 */
[----:B------:R-:W-:Y:S01]  /*e900*/  ISETP.GT.U32.AND P1, PT, R22, 0x1f, PT ;  /* 0x0000001f1600780c */ /* 0x000fe20003f24070 */
[----:B--2---:R0:W-:-:S12]  /*e910*/  STS.128 [R20], R24 ;  /* 0x0000001814007388 */ /* 0x0041d80000000c00 */
        /* <DEDUP_REMOVED lines=15> */
[----:B------:R-:W-:-:S05]  /*ea10*/  IMAD.WIDE.U32 R18, R22, 0x10, R16 ;  /* 0x0000001016127825 */ /* 0x000fca00078e0010 */
[----:B0-----:R-:W2:Y:S01]  /*ea20*/  LDG.E.128 R24, desc[UR6][R18.64] ;  /* 0x0000000612187981 */ /* 0x001ea2000c1e1d00 */
[----:B------:R-:W-:Y:S02]  /*ea30*/  IMAD R20, R7, 0x10, R20 ;  /* 0x0000001007147824 */ /* 0x000fe400078e0214 */
[----:B------:R-:W-:-:S05]  /*ea40*/  IMAD.IADD R22, R22, 0x1, R7 ;  /* 0x0000000116167824 */ /* 0x000fca00078e0207 */
[----:B------:R-:W-:Y:S01]  /*ea50*/  ISETP.GT.U32.AND P1, PT, R22, 0x1f, PT ;  /* 0x0000001f1600780c */ /* 0x000fe20003f24070 */
[----:B--2---:R0:W-:-:S12]  /*ea60*/  STS.128 [R20], R24 ;  /* 0x0000001814007388 */ /* 0x0041d80000000c00 */
[----:B------:R-:W-:Y:S05]  /*ea70*/  @P1 BRA `(.L_x_131) ;  /* 0x0000000800ac1947 */ /* 0x000fea0003800000 */
[----:B------:R-:W-:-:S05]  /*ea80*/  IMAD.WIDE.U32 R18, R22, 0x10, R16 ;  /* 0x0000001016127825 */ /* 0x000fca00078e0010 */
[----:B0-----:R-:W2:Y:S01]  /*ea90*/  LDG.E.128 R24, desc[UR6][R18.64] ;  /* 0x0000000612187981 */ /* 0x001ea2000c1e1d00 */
[----:B------:R-:W-:Y:S01]  /*eaa0*/  LEA R20, R7, R20, 0x4 ;  /* 0x0000001407147211 */ /* 0x000fe200078e20ff */
[----:B------:R-:W-:-:S05]  /*eab0*/  IMAD.IADD R22, R22, 0x1, R7 ;  /* 0x0000000116167824 */ /* 0x000fca00078e0207 */
[----:B------:R-:W-:Y:S01]  /*eac0*/  ISETP.GT.U32.AND P1, PT, R22, 0x1f, PT ;  /* 0x0000001f1600780c */ /* 0x000fe20003f24070 */
[----:B--2---:R0:W-:-:S12]  /*ead0*/  STS.128 [R20], R24 ;  /* 0x0000001814007388 */ /* 0x0041d80000000c00 */
[----:B------:R-:W-:Y:S05]  /*eae0*/  @P1 BRA `(.L_x_131) ;  /* 0x0000000800901947 */ /* 0x000fea0003800000 */
[----:B------:R-:W-:-:S05]  /*eaf0*/  IMAD.WIDE.U32 R18, R22, 0x10, R16 ;  /* 0x0000001016127825 */ /* 0x000fca00078e0010 */
        /* <DEDUP_REMOVED lines=153> */
[C---:B------:R-:W-:Y:S02]  /*f490*/  IMAD.IADD R11, R22.reuse, 0x1, R7 ;  /* 0x00000001160b7824 */ /* 0x040fe400078e0207 */
[----:B------:R-:W-:-:S03]  /*f4a0*/  IMAD.WIDE.U32 R18, R22, 0x10, R16 ;  /* 0x0000001016127825 */ /* 0x000fc600078e0010 */
[C---:B------:R-:W-:Y:S02]  /*f4b0*/  ISETP.GT.U32.AND P1, PT, R11.reuse, 0x1f, PT ;  /* 0x0000001f0b00780c */ /* 0x040fe40003f24070 */
[----:B0-----:R-:W2:Y:S11]  /*f4c0*/  LDG.E.128 R24, desc[UR6][R18.64] ;  /* 0x0000000612187981 */ /* 0x001eb6000c1e1d00 */
[----:B------:R-:W-:-:S05]  /*f4d0*/  @!P1 IMAD.WIDE.U32 R16, R11, 0x10, R16 ;  /* 0x000000100b109825 */ /* 0x000fca00078e0010 */
[----:B------:R-:W3:Y:S01]  /*f4e0*/  @!P1 LDG.E.128 R28, desc[UR6][R16.64] ;  /* 0x00000006101c9981 */ /* 0x000ee2000c1e1d00 */
[----:B------:R-:W-:-:S05]  /*f4f0*/  IMAD R20, R7, 0x10, R20 ;  /* 0x0000001007147824 */ /* 0x000fca00078e0214 */
[----:B------:R-:W-:Y:S01]  /*f500*/  @!P1 LEA R11, R7, R20, 0x4 ;  /* 0x00000014070b9211 */ /* 0x000fe200078e20ff */
[----:B--2---:R0:W-:Y:S04]  /*f510*/  STS.128 [R20], R24 ;  /* 0x0000001814007388 */ /* 0x0041e80000000c00 */
[----:B---3--:R0:W-:Y:S02]  /*f520*/  @!P1 STS.128 [R11], R28 ;  /* 0x0000001c0b009388 */ /* 0x0081e40000000c00 */
.L_x_131:
[----:B------:R-:W-:Y:S05]  /*f530*/  BSYNC.RECONVERGENT B1 ;  /* 0x0000000000017941 */ /* 0x000fea0003800200 */
.L_x_130:
[----:B0-----:R-:W-:-:S05]  /*f540*/  IMAD.IADD R11, R3, 0x1, R12 ;  /* 0x00000001030b7824 */ /* 0x001fca00078e020c */
[----:B------:R-:W-:-:S13]  /*f550*/  ISETP.GT.U32.AND P1, PT, R11, 0xf, PT ;  /* 0x0000000f0b00780c */ /* 0x000fda0003f24070 */
[----:B------:R-:W-:Y:S05]  /*f560*/  @P1 BRA `(.L_x_129) ;  /* 0x000000dc00741947 */ /* 0x000fea0003800000 */
[----:B------:R-:W-:Y:S04]  /*f570*/  BSSY.RECONVERGENT B1, `(.L_x_132) ;  /* 0x00000e9000017945 */ /* 0x000fe80003800200 */
[----:B------:R-:W-:Y:S05]  /*f580*/  @P0 BRA `(.L_x_133) ;  /* 0x0000000c009c0947 */ /* 0x000fea0003800000 */
[----:B------:R-:W0:Y:S01]  /*f590*/  LDCU.64 UR4, c[0x0][0x3a0] ;  /* 0x00007400ff0477ac */ /* 0x000e220008000a00 */
[----:B------:R-:W-:-:S05]  /*f5a0*/  IMAD R13, R11, UR9, RZ ;  /* 0x000000090b0d7c24 */ /* 0x000fca000f8e02ff */
[----:B------:R-:W-:-:S04]  /*f5b0*/  IADD3 R15, P1, PT, R13, R9, RZ ;  /* 0x000000090d0f7210 */ /* 0x000fc80007f3e0ff */
[----:B-1234-:R-:W-:Y:S02]  /*f5c0*/  LEA.HI.X.SX32 R18, R13, R10, 0x1, P1 ;  /* 0x0000000a0d127211 */ /* 0x01efe400008f0eff */
[----:B0-----:R-:W-:-:S04]  /*f5d0*/  LEA R16, P1, R15, UR4, 0x2 ;  /* 0x000000040f107c11 */ /* 0x001fc8000f8210ff */
[----:B------:R-:W-:-:S03]  /*f5e0*/  LEA.HI.X R17, R15, UR5, R18, 0x2, P1 ;  /* 0x000000050f117c11 */ /* 0x000fc600088f1412 */
[----:B------:R-:W-:-:S05]  /*f5f0*/  IMAD.WIDE.U32 R18, R0, 0x10, R16 ;  /* 0x0000001000127825 */ /* 0x000fca00078e0010 */
[----:B------:R-:W2:Y:S01]  /*f600*/  LDG.E.128 R24, desc[UR6][R18.64] ;  /* 0x0000000612187981 */ /* 0x000ea2000c1e1d00 */
[----:B------:R-:W0:Y:S01]  /*f610*/  S2UR UR5, SR_CgaCtaId ;  /* 0x00000000000579c3 */ /* 0x000e220000008800 */
[----:B------:R-:W-:Y:S01]  /*f620*/  UMOV UR4, 0x400 ;  /* 0x0000040000047882 */ /* 0x000fe20000000000 */
[----:B------:R-:W-:Y:S01]  /*f630*/  IADD3 R22, PT, PT, R0, R7, RZ ;  /* 0x0000000700167210 */ /* 0x000fe20007ffe0ff */
[----:B------:R-:W-:-:S03]  /*f640*/  UIADD3 UR4, UPT, UPT, UR4, 0x2000, URZ ;  /* 0x0000200004047890 */ /* 0x000fc6000fffe0ff */
[----:B------:R-:W-:Y:S01]  /*f650*/  ISETP.GT.U32.AND P1, PT, R22, 0x1f, PT ;  /* 0x0000001f1600780c */ /* 0x000fe20003f24070 */
[----:B0-----:R-:W-:-:S06]  /*f660*/  ULEA UR4, UR5, UR4, 0x18 ;  /* 0x0000000405047291 */ /* 0x001fcc000f8ec0ff */
[----:B------:R-:W-:-:S05]  /*f670*/  LEA R13, R11, UR4, 0x9 ;  /* 0x000000040b0d7c11 */ /* 0x000fca000f8e48ff */
[----:B------:R-:W-:-:S05]  /*f680*/  IMAD R20, R0, 0x10, R13 ;  /* 0x0000001000147824 */ /* 0x000fca00078e020d */
[----:B--2---:R0:W-:Y:S01]  /*f690*/  STS.128 [R20], R24 ;  /* 0x0000001814007388 */ /* 0x0041e20000000c00 */
        /* <DEDUP_REMOVED lines=210> */
[----:B------:R-:W-:-:S05]  /*103c0*/  LEA R20, R7, R20, 0x4 ;  /* 0x0000001407147211 */ /* 0x000fca00078e20ff */
[----:B------:R-:W-:Y:S01]  /*103d0*/  @!P1 IMAD R13, R7, 0x10, R20 ;  /* 0x00000010070d9824 */ /* 0x000fe200078e0214 */
[----:B--2---:R0:W-:Y:S04]  /*103e0*/  STS.128 [R20], R24 ;  /* 0x0000001814007388 */ /* 0x0041e80000000c00 */
[----:B---3--:R0:W-:Y:S02]  /*103f0*/  @!P1 STS.128 [R13], R28 ;  /* 0x0000001c0d009388 */ /* 0x0081e40000000c00 */
.L_x_133:
[----:B------:R-:W-:Y:S05]  /*10400*/  BSYNC.RECONVERGENT B1 ;  /* 0x0000000000017941 */ /* 0x000fea0003800200 */
.L_x_132:
[----:B------:R-:W-:-:S05]  /*10410*/  IMAD.IADD R11, R11, 0x1, R12 ;  /* 0x000000010b0b7824 */ /* 0x000fca00078e020c */
[----:B------:R-:W-:-:S13]  /*10420*/  ISETP.GT.U32.AND P1, PT, R11, 0xf, PT ;  /* 0x0000000f0b00780c */ /* 0x000fda0003f24070 */
[----:B------:R-:W-:Y:S05]  /*10430*/  @P1 BRA `(.L_x_129) ;  /* 0x000000cc00c01947 */ /* 0x000fea0003800000 */
[----:B------:R-:W-:Y:S04]  /*10440*/  BSSY.RECONVERGENT B1, `(.L_x_134) ;  /* 0x00000e9000017945 */ /* 0x000fe80003800200 */
[----:B------:R-:W-:Y:S05]  /*10450*/  @P0 BRA `(.L_x_135) ;  /* 0x0000000c009c0947 */ /* 0x000fea0003800000 */
[----:B------:R-:W5:Y:S01]  /*10460*/  LDCU.64 UR4, c[0x0][0x3a0] ;  /* 0x00007400ff0477ac */ /* 0x000f620008000a00 */
[----:B0-----:R-:W-:-:S05]  /*10470*/  IMAD R13, R11, UR9, RZ ;  /* 0x000000090b0d7c24 */ /* 0x001fca000f8e02ff */
[----:B------:R-:W-:-:S04]  /*10480*/  IADD3 R15, P1, PT, R13, R9, RZ ;  /* 0x000000090d0f7210 */ /* 0x000fc80007f3e0ff */
[----:B-1234-:R-:W-:Y:S02]  /*10490*/  LEA.HI.X.SX32 R18, R13, R10, 0x1, P1 ;  /* 0x0000000a0d127211 */ /* 0x01efe400008f0eff */
[----:B-----5:R-:W-:-:S04]  /*104a0*/  LEA R16, P1, R15, UR4, 0x2 ;  /* 0x000000040f107c11 */ /* 0x020fc8000f8210ff */
[----:B------:R-:W-:-:S03]  /*104b0*/  LEA.HI.X R17, R15, UR5, R18, 0x2, P1 ;  /* 0x000000050f117c11 */ /* 0x000fc600088f1412 */
[----:B------:R-:W-:-:S05]  /*104c0*/  IMAD.WIDE.U32 R18, R0, 0x10, R16 ;  /* 0x0000001000127825 */ /* 0x000fca00078e0010 */
[----:B------:R-:W2:Y:S01]  /*104d0*/  LDG.E.128 R24, desc[UR6][R18.64] ;  /* 0x0000000612187981 */ /* 0x000ea2000c1e1d00 */
[----:B------:R-:W0:Y:S01]  /*104e0*/  S2UR UR5, SR_CgaCtaId ;  /* 0x00000000000579c3 */ /* 0x000e220000008800 */
[----:B------:R-:W-:Y:S01]  /*104f0*/  UMOV UR4, 0x400 ;  /* 0x0000040000047882 */ /* 0x000fe20000000000 */
[----:B------:R-:W-:Y:S01]  /*10500*/  IMAD.IADD R22, R0, 0x1, R7 ;  /* 0x0000000100167824 */ /* 0x000fe200078e0207 */
[----:B------:R-:W-:-:S04]  /*10510*/  UIADD3 UR4, UPT, UPT, UR4, 0x2000, URZ ;  /* 0x0000200004047890 */ /* 0x000fc8000fffe0ff */
[----:B------:R-:W-:Y:S01]  /*10520*/  ISETP.GT.U32.AND P1, PT, R22, 0x1f, PT ;  /* 0x0000001f1600780c */ /* 0x000fe20003f24070 */
[----:B0-----:R-:W-:-:S06]  /*10530*/  ULEA UR4, UR5, UR4, 0x18 ;  /* 0x0000000405047291 */ /* 0x001fcc000f8ec0ff */
[----:B------:R-:W-:-:S04]  /*10540*/  LEA R13, R11, UR4, 0x9 ;  /* 0x000000040b0d7c11 */ /* 0x000fc8000f8e48ff */
[----:B------:R-:W-:-:S05]  /*10550*/  LEA R20, R0, R13, 0x4 ;  /* 0x0000000d00147211 */ /* 0x000fca00078e20ff */
[----:B--2---:R0:W-:Y:S01]  /*10560*/  STS.128 [R20], R24 ;  /* 0x0000001814007388 */ /* 0x0041e20000000c00 */
        /* <DEDUP_REMOVED lines=204> */
[C---:B------:R-:W-:Y:S01]  /*11230*/  IADD3 R13, PT, PT, R22.reuse, R7, RZ ;  /* 0x00000007160d7210 */ /* 0x040fe20007ffe0ff */
[----:B------:R-:W-:-:S03]  /*11240*/  IMAD.WIDE.U32 R18, R22, 0x10, R16 ;  /* 0x0000001016127825 */ /* 0x000fc600078e0010 */
[C---:B------:R-:W-:Y:S02]  /*11250*/  ISETP.GT.U32.AND P1, PT, R13.reuse, 0x1f, PT ;  /* 0x0000001f0d00780c */ /* 0x040fe40003f24070 */
[----:B0-----:R-:W2:Y:S11]  /*11260*/  LDG.E.128 R24, desc[UR6][R18.64] ;  /* 0x0000000612187981 */ /* 0x001eb6000c1e1d00 */
[----:B------:R-:W-:-:S05]  /*11270*/  @!P1 IMAD.WIDE.U32 R16, R13, 0x10, R16 ;  /* 0x000000100d109825 */ /* 0x000fca00078e0010 */
[----:B------:R-:W3:Y:S01]  /*11280*/  @!P1 LDG.E.128 R28, desc[UR6][R16.64] ;  /* 0x00000006101c9981 */ /* 0x000ee2000c1e1d00 */
[----:B------:R-:W-:-:S04]  /*11290*/  IMAD R20, R7, 0x10, R20 ;  /* 0x0000001007147824 */ /* 0x000fc800078e0214 */
[----:B------:R-:W-:Y:S01]  /*112a0*/  @!P1 IMAD R13, R7, 0x10, R20 ;  /* 0x00000010070d9824 */ /* 0x000fe200078e0214 */
[----:B--2---:R0:W-:Y:S04]  /*112b0*/  STS.128 [R20], R24 ;  /* 0x0000001814007388 */ /* 0x0041e80000000c00 */
[----:B---3--:R0:W-:Y:S02]  /*112c0*/  @!P1 STS.128 [R13], R28 ;  /* 0x0000001c0d009388 */ /* 0x0081e40000000c00 */
.L_x_135:
[----:B------:R-:W-:Y:S05]  /*112d0*/  BSYNC.RECONVERGENT B1 ;  /* 0x0000000000017941 */ /* 0x000fea0003800200 */
.L_x_134:
[----:B------:R-:W-:-:S04]  /*112e0*/  IADD3 R11, PT, PT, R11, R12, RZ ;  /* 0x0000000c0b0b7210 */ /* 0x000fc80007ffe0ff */
        /* <DEDUP_REMOVED lines=235> */
.L_x_137:
[----:B------:R-:W-:Y:S05]  /*121a0*/  BSYNC.RECONVERGENT B1 ;  /* 0x0000000000017941 */ /* 0x000fea0003800200 */
.L_x_136:
        /* <DEDUP_REMOVED lines=236> */
.L_x_139:
[----:B------:R-:W-:Y:S05]  /*13070*/  BSYNC.RECONVERGENT B1 ;  /* 0x0000000000017941 */ /* 0x000fea0003800200 */
.L_x_138:
        /* <DEDUP_REMOVED lines=236> */
.L_x_141:
[----:B------:R-:W-:Y:S05]  /*13f40*/  BSYNC.RECONVERGENT B1 ;  /* 0x0000000000017941 */ /* 0x000fea0003800200 */
.L_x_140:
        /* <DEDUP_REMOVED lines=236> */
.L_x_143:
[----:B------:R-:W-:Y:S05]  /*14e10*/  BSYNC.RECONVERGENT B1 ;  /* 0x0000000000017941 */ /* 0x000fea0003800200 */
.L_x_142:
        /* <DEDUP_REMOVED lines=236> */
.L_x_145:
[----:B------:R-:W-:Y:S05]  /*15ce0*/  BSYNC.RECONVERGENT B1 ;  /* 0x0000000000017941 */ /* 0x000fea0003800200 */
.L_x_144:
        /* <DEDUP_REMOVED lines=236> */
.L_x_147:
[----:B------:R-:W-:Y:S05]  /*16bb0*/  BSYNC.RECONVERGENT B1 ;  /* 0x0000000000017941 */ /* 0x000fea0003800200 */
.L_x_146:
        /* <DEDUP_REMOVED lines=236> */
.L_x_149:
[----:B------:R-:W-:Y:S05]  /*17a80*/  BSYNC.RECONVERGENT B1 ;  /* 0x0000000000017941 */ /* 0x000fea0003800200 */
.L_x_148:
        /* <DEDUP_REMOVED lines=236> */
.L_x_151:
[----:B------:R-:W-:Y:S05]  /*18950*/  BSYNC.RECONVERGENT B1 ;  /* 0x0000000000017941 */ /* 0x000fea0003800200 */
.L_x_150:
        /* <DEDUP_REMOVED lines=236> */
.L_x_153:
[----:B------:R-:W-:Y:S05]  /*19820*/  BSYNC.RECONVERGENT B1 ;  /* 0x0000000000017941 */ /* 0x000fea0003800200 */
.L_x_152:
        /* <DEDUP_REMOVED lines=236> */
.L_x_155:
[----:B------:R-:W-:Y:S05]  /*1a6f0*/  BSYNC.RECONVERGENT B1 ;  /* 0x0000000000017941 */ /* 0x000fea0003800200 */
.L_x_154:
        /* <DEDUP_REMOVED lines=236> */
.L_x_157:
[----:B------:R-:W-:Y:S05]  /*1b5c0*/  BSYNC.RECONVERGENT B1 ;  /* 0x0000000000017941 */ /* 0x000fea0003800200 */
.L_x_156:
        /* <DEDUP_REMOVED lines=236> */
.L_x_159:
[----:B------:R-:W-:Y:S05]  /*1c490*/  BSYNC.RECONVERGENT B1 ;  /* 0x0000000000017941 */ /* 0x000fea0003800200 */
.L_x_158:
[----:B------:R-:W-:-:S04]  /*1c4a0*/  IADD3 R15, PT, PT, R11, R12, RZ ;  /* 0x0000000c0b0f7210 */ /* 0x000fc80007ffe0ff */
[----:B------:R-:W-:-:S13]  /*1c4b0*/  ISETP.GT.U32.OR P0, PT, R15, 0xf, P0 ;  /* 0x0000000f0f00780c */ /* 0x000fda0000704470 */
[----:B------:R-:W-:Y:S05]  /*1c4c0*/  @P0 BRA `(.L_x_129) ;  /* 0x0000000c009c0947 */ /* 0x000fea0003800000 */
[----:B------:R-:W5:Y:S01]  /*1c4d0*/  LDCU.64 UR4, c[0x0][0x3a0] ;  /* 0x00007400ff0477ac */ /* 0x000f620008000a00 */
[----:B------:R-:W-:-:S05]  /*1c4e0*/  IMAD R11, R15, UR9, RZ ;  /* 0x000000090f0b7c24 */ /* 0x000fca000f8e02ff */
[----:B------:R-:W-:-:S04]  /*1c4f0*/  IADD3 R9, P0, PT, R11, R9, RZ ;  /* 0x000000090b097210 */ /* 0x000fc80007f1e0ff */
[----:B------:R-:W-:Y:S02]  /*1c500*/  LEA.HI.X.SX32 R12, R11, R10, 0x1, P0 ;  /* 0x0000000a0b0c7211 */ /* 0x000fe400000f0eff */
[----:B-----5:R-:W-:-:S04]  /*1c510*/  LEA R10, P0, R9, UR4, 0x2 ;  /* 0x00000004090a7c11 */ /* 0x020fc8000f8010ff */
[----:B------:R-:W-:-:S03]  /*1c520*/  LEA.HI.X R11, R9, UR5, R12, 0x2, P0 ;  /* 0x00000005090b7c11 */ /* 0x000fc600080f140c */
[----:B0-----:R-:W-:-:S05]  /*1c530*/  IMAD.WIDE.U32 R12, R0, 0x10, R10 ;  /* 0x00000010000c7825 */ /* 0x001fca00078e000a */
[----:B-1234-:R-:W2:Y:S01]  /*1c540*/  LDG.E.128 R20, desc[UR6][R12.64] ;  /* 0x000000060c147981 */ /* 0x01eea2000c1e1d00 */
        /* <DEDUP_REMOVED lines=223> */
.L_x_129:
[----:B------:R-:W-:Y:S05]  /*1d340*/  BSYNC.RECONVERGENT B0 ;  /* 0x0000000000007941 */ /* 0x000fea0003800200 */
.L_x_128:
[----:B------:R-:W-:Y:S01]  /*1d350*/  BAR.SYNC.DEFER_BLOCKING 0x0 ;  /* 0x0000000000007b1d */ /* 0x000fe20000010000 */
[----:B------:R-:W-:Y:S01]  /*1d360*/  UISETP.GE.AND UP0, UPT, UR8, 0x8, UPT ;  /* 0x000000080800788c */ /* 0x000fe2000bf06270 */
[----:B------:R-:W-:Y:S01]  /*1d370*/  HFMA2 R238, -RZ, RZ, 0, 0 ;  /* 0x00000000ffee7431 */ /* 0x000fe200000001ff */
[----:B------:R-:W-:Y:S01]  /*1d380*/  CS2R R206, SRZ ;  /* 0x0000000000ce7805 */ /* 0x000fe2000001ff00 */
[----:B------:R-:W-:Y:S02]  /*1d390*/  HFMA2 R171, -RZ, RZ, 0, 0 ;  /* 0x00000000ffab7431 */ /* 0x000fe400000001ff */
[----:B------:R-:W-:Y:S02]  /*1d3a0*/  IMAD.MOV.U32 R242, RZ, RZ, RZ ;  /* 0x000000fffff27224 */ /* 0x000fe400078e00ff */
[----:B------:R-:W-:Y:S01]  /*1d3b0*/  HFMA2 R226, -RZ, RZ, 0, 0 ;  /* 0x00000000ffe27431 */ /* 0x000fe200000001ff */
[----:B------:R-:W-:Y:S01]  /*1d3c0*/  MOV R240, RZ ;  /* 0x000000ff00f07202 */ /* 0x000fe20000000f00 */
[----:B------:R-:W-:-:S02]  /*1d3d0*/  HFMA2 R218, -RZ, RZ, 0, 0 ;  /* 0x00000000ffda7431 */ /* 0x000fc400000001ff */
[----:B------:R-:W-:Y:S01]  /*1d3e0*/  IMAD.MOV.U32 R236, RZ, RZ, RZ ;  /* 0x000000ffffec7224 */ /* 0x000fe200078e00ff */
[----:B------:R-:W-:Y:S02]  /*1d3f0*/  CS2R R184, SRZ ;  /* 0x0000000000b87805 */ /* 0x000fe4000001ff00 */
[----:B------:R-:W-:Y:S02]  /*1d400*/  CS2R R216, SRZ ;  /* 0x0000000000d87805 */ /* 0x000fe4000001ff00 */
[----:B------:R-:W-:Y:S02]  /*1d410*/  CS2R R212, SRZ ;  /* 0x0000000000d47805 */ /* 0x000fe4000001ff00 */
[----:B------:R-:W-:Y:S02]  /*1d420*/  CS2R R208, SRZ ;  /* 0x0000000000d07805 */ /* 0x000fe4000001ff00 */
[----:B------:R-:W-:Y:S01]  /*1d430*/  CS2R R200, SRZ ;  /* 0x0000000000c87805 */ /* 0x000fe2000001ff00 */
[----:B------:R-:W-:Y:S01]  /*1d440*/  IMAD.MOV.U32 R234, RZ, RZ, RZ ;  /* 0x000000ffffea7224 */ /* 0x000fe200078e00ff */
[----:B------:R-:W-:-:S02]  /*1d450*/  MOV R232, RZ ;  /* 0x000000ff00e87202 */ /* 0x000fc40000000f00 */
[----:B------:R-:W-:Y:S02]  /*1d460*/  CS2R R182, SRZ ;  /* 0x0000000000b67805 */ /* 0x000fe4000001ff00 */
[----:B------:R-:W-:Y:S02]  /*1d470*/  CS2R R214, SRZ ;  /* 0x0000000000d67805 */ /* 0x000fe4000001ff00 */
[----:B------:R-:W-:Y:S02]  /*1d480*/  CS2R R210, SRZ ;  /* 0x0000000000d27805 */ /* 0x000fe4000001ff00 */
[----:B------:R-:W-:Y:S02]  /*1d490*/  CS2R R198, SRZ ;  /* 0x0000000000c67805 */ /* 0x000fe4000001ff00 */
[----:B------:R-:W-:Y:S02]  /*1d4a0*/  CS2R R180, SRZ ;  /* 0x0000000000b47805 */ /* 0x000fe4000001ff00 */
[----:B------:R-:W-:-:S02]  /*1d4b0*/  CS2R R196, SRZ ;  /* 0x0000000000c47805 */ /* 0x000fc4000001ff00 */
[----:B------:R-:W-:Y:S02]  /*1d4c0*/  CS2R R194, SRZ ;  /* 0x0000000000c27805 */ /* 0x000fe4000001ff00 */
[----:B------:R-:W-:Y:S02]  /*1d4d0*/  CS2R R192, SRZ ;  /* 0x0000000000c07805 */ /* 0x000fe4000001ff00 */
[----:B------:R-:W-:Y:S02]  /*1d4e0*/  CS2R R178, SRZ ;  /* 0x0000000000b27805 */ /* 0x000fe4000001ff00 */
[----:B------:R-:W-:Y:S02]  /*1d4f0*/  CS2R R188, SRZ ;  /* 0x0000000000bc7805 */ /* 0x000fe4000001ff00 */
[----:B------:R-:W-:Y:S02]  /*1d500*/  CS2R R176, SRZ ;  /* 0x0000000000b07805 */ /* 0x000fe4000001ff00 */
[----:B------:R-:W-:Y:S01]  /*1d510*/  CS2R R186, SRZ ;  /* 0x0000000000ba7805 */ /* 0x000fe2000001ff00 */
[----:B------:R-:W-:Y:S01]  /*1d520*/  IMAD.MOV.U32 R173, RZ, RZ, RZ ;  /* 0x000000ffffad7224 */ /* 0x000fe200078e00ff */
[----:B------:R-:W-:Y:S01]  /*1d530*/  CS2R R190, SRZ ;  /* 0x0000000000be7805 */ /* 0x000fe2000001ff00 */
[----:B------:R-:W-:Y:S01]  /*1d540*/  IMAD.MOV.U32 R169, RZ, RZ, RZ ;  /* 0x000000ffffa97224 */ /* 0x000fe200078e00ff */
[----:B------:R-:W-:Y:S01]  /*1d550*/  MOV R230, RZ ;  /* 0x000000ff00e67202 */ /* 0x000fe20000000f00 */
[----:B------:R-:W-:Y:S01]  /*1d560*/  IMAD.MOV.U32 R228, RZ, RZ, RZ ;  /* 0x000000ffffe47224 */ /* 0x000fe200078e00ff */
[----:B------:R-:W-:Y:S01]  /*1d570*/  CS2R R204, SRZ ;  /* 0x0000000000cc7805 */ /* 0x000fe2000001ff00 */
[----:B------:R-:W-:Y:S01]  /*1d580*/  IMAD.MOV.U32 R175, RZ, RZ, RZ ;  /* 0x000000ffffaf7224 */ /* 0x000fe200078e00ff */
[----:B------:R-:W-:-:S02]  /*1d590*/  CS2R R202, SRZ ;  /* 0x0000000000ca7805 */ /* 0x000fc4000001ff00 */
[----:B------:R-:W-:Y:S02]  /*1d5a0*/  MOV R224, RZ ;  /* 0x000000ff00e07202 */ /* 0x000fe40000000f00 */
[----:B------:R-:W-:Y:S02]  /*1d5b0*/  CS2R R78, SRZ ;  /* 0x00000000004e7805 */ /* 0x000fe4000001ff00 */
[----:B------:R-:W-:Y:S01]  /*1d5c0*/  CS2R R76, SRZ ;  /* 0x00000000004c7805 */ /* 0x000fe2000001ff00 */
[----:B------:R-:W-:Y:S01]  /*1d5d0*/  IMAD.MOV.U32 R167, RZ, RZ, RZ ;  /* 0x000000ffffa77224 */ /* 0x000fe200078e00ff */
[----:B------:R-:W-:Y:S01]  /*1d5e0*/  MOV R222, RZ ;  /* 0x000000ff00de7202 */ /* 0x000fe20000000f00 */
[----:B------:R-:W-:Y:S01]  /*1d5f0*/  IMAD.MOV.U32 R220, RZ, RZ, RZ ;  /* 0x000000ffffdc7224 */ /* 0x000fe200078e00ff */
[----:B------:R-:W-:Y:S06]  /*1d600*/  BRA.U !UP0, `(.L_x_160) ;  /* 0x0000021908487547 */ /* 0x000fec000b800000 */
[----:B------:R-:W5:Y:S01]  /*1d610*/  LDC R11, c[0x0][0x360] ;  /* 0x0000d800ff0b7b82 */ /* 0x000f620000000800 */
[C---:B------:R-:W-:Y:S01]  /*1d620*/  ISETP.GT.U32.AND P0, PT, R0.reuse, 0x1f, PT ;  /* 0x0000001f0000780c */ /* 0x040fe20003f04070 */
[----:B------:R-:W-:Y:S01]  /*1d630*/  IMAD.MOV.U32 R206, RZ, RZ, RZ ;  /* 0x000000ffffce7224 */ /* 0x000fe200078e00ff */
[----:B------:R-:W-:Y:S01]  /*1d640*/  ISETP.GT.U32.AND P1, PT, R0, 0x3, PT ;  /* 0x000000030000780c */ /* 0x000fe20003f24070 */
[----:B------:R-:W0:Y:S01]  /*1d650*/  LDCU UR16, c[0x0][0x398] ;  /* 0x00007300ff1077ac */ /* 0x000e220008000800 */
[----:B------:R-:W-:-:S03]  /*1d660*/  MOV R80, RZ ;  /* 0x000000ff00507202 */ /* 0x000fc60000000f00 */
[----:B------:R-:W1:Y:S01]  /*1d670*/  LDC R68, c[0x0][0x364] ;  /* 0x0000d900ff447b82 */ /* 0x000e620000000800 */
[----:B------:R-:W0:Y:S01]  /*1d680*/  LDCU.64 UR8, c[0x0][0x390] ;  /* 0x00007200ff0877ac */ /* 0x000e220008000a00 */
[----:B------:R-:W0:Y:S01]  /*1d690*/  LDCU.64 UR10, c[0x0][0x3a0] ;  /* 0x00007400ff0a77ac */ /* 0x000e220008000a00 */
[----:B-----5:R-:W-:-:S05]  /*1d6a0*/  IADD3 R172, PT, PT, R0, R11, RZ ;  /* 0x0000000b00ac7210 */ /* 0x020fca0007ffe0ff */
[----:B------:R-:W-:Y:S02]  /*1d6b0*/  IMAD.IADD R170, R172, 0x1, R11 ;  /* 0x00000001acaa7824 */ /* 0x000fe400078e020b */
[----:B-1----:R-:W-:-:S03]  /*1d6c0*/  IMAD.IADD R166, R3, 0x1, R68 ;  /* 0x0000000103a67824 */ /* 0x002fc600078e0244 */
[----:B------:R-:W-:Y:S02]  /*1d6d0*/  IADD3 R168, PT, PT, R170, R11, RZ ;  /* 0x0000000baaa87210 */ /* 0x000fe40007ffe0ff */
[----:B------:R-:W-:-:S04]  /*1d6e0*/  IADD3 R165, PT, PT, R166, R68, RZ ;  /* 0x00000044a6a57210 */ /* 0x000fc80007ffe0ff */
[-C--:B------:R-:W-:Y:S01]  /*1d6f0*/  LEA R163, R172, R165.reuse, 0x8 ;  /* 0x000000a5aca37211 */ /* 0x080fe200078e40ff */
[--C-:B------:R-:W-:Y:S01]  /*1d700*/  IMAD.IADD R160, R165, 0x1, R68.reuse ;  /* 0x00000001a5a07824 */ /* 0x100fe200078e0244 */
[----:B------:R-:W-:Y:S01]  /*1d710*/  LEA R161, R168, R165, 0x8 ;  /* 0x000000a5a8a17211 */ /* 0x000fe200078e40ff */
[--C-:B------:R-:W-:Y:S02]  /*1d720*/  IMAD R164, R0, 0x100, R165.reuse ;  /* 0x0000010000a47824 */ /* 0x100fe400078e02a5 */
[----:B------:R-:W-:Y:S01]  /*1d730*/  IMAD R162, R170, 0x100, R165 ;  /* 0x00000100aaa27824 */ /* 0x000fe200078e02a5 */
[----:B------:R-:W-:Y:S02]  /*1d740*/  IADD3 R159, PT, PT, R160, R68, RZ ;  /* 0x00000044a09f7210 */ /* 0x000fe40007ffe0ff */
[C-C-:B--234-:R-:W-:Y:S02]  /*1d750*/  IADD3 R19, PT, PT, R68.reuse, R161, R68.reuse ;  /* 0x000000a144137210 */ /* 0x15cfe40007ffe044 */
[C-C-:B------:R-:W-:Y:S01]  /*1d760*/  IADD3 R17, PT, PT, R68.reuse, R162, R68.reuse ;  /* 0x000000a244117210 */ /* 0x140fe20007ffe044 */
[--C-:B------:R-:W-:Y:S01]  /*1d770*/  IMAD.IADD R158, R159, 0x1, R68.reuse ;  /* 0x000000019f9e7824 */ /* 0x100fe200078e0244 */
[----:B------:R-:W-:-:S02]  /*1d780*/  IADD3 R19, PT, PT, R68, R19, R68 ;  /* 0x0000001344137210 */ /* 0x000fc40007ffe044 */
[--C-:B------:R-:W-:Y:S02]  /*1d790*/  IADD3 R17, PT, PT, R68, R17, R68.reuse ;  /* 0x0000001144117210 */ /* 0x100fe40007ffe044 */
[-C--:B------:R-:W-:Y:S02]  /*1d7a0*/  IADD3 R157, PT, PT, R158, R68.reuse, RZ ;  /* 0x000000449e9d7210 */ /* 0x080fe40007ffe0ff */
[-C--:B------:R-:W-:Y:S02]  /*1d7b0*/  IADD3 R154, PT, PT, R17, R68.reuse, RZ ;  /* 0x00000044119a7210 */ /* 0x080fe40007ffe0ff */
[-C--:B------:R-:W-:Y:S01]  /*1d7c0*/  IADD3 R153, PT, PT, R19, R68.reuse, RZ ;  /* 0x0000004413997210 */ /* 0x080fe20007ffe0ff */
[--C-:B------:R-:W-:Y:S02]  /*1d7d0*/  IMAD.IADD R156, R157, 0x1, R68.reuse ;  /* 0x000000019d9c7824 */ /* 0x100fe400078e0244 */
[----:B------:R-:W-:Y:S01]  /*1d7e0*/  IMAD.IADD R149, R154, 0x1, R68 ;  /* 0x000000019a957824 */ /* 0x000fe200078e0244 */
[----:B------:R-:W-:-:S02]  /*1d7f0*/  IADD3 R148, PT, PT, R153, R68, RZ ;  /* 0x0000004499947210 */ /* 0x000fc40007ffe0ff */
[-C--:B------:R-:W-:Y:S02]  /*1d800*/  IADD3 R152, PT, PT, R156, R68.reuse, RZ ;  /* 0x000000449c987210 */ /* 0x080fe40007ffe0ff */
[----:B------:R-:W-:-:S03]  /*1d810*/  IADD3 R144, PT, PT, R149, R68, RZ ;  /* 0x0000004495907210 */ /* 0x000fc60007ffe0ff */
[----:B------:R-:W-:-:S05]  /*1d820*/  IMAD.IADD R147, R152, 0x1, R68 ;  /* 0x0000000198937824 */ /* 0x000fca00078e0244 */
[----:B------:R-:W-:-:S05]  /*1d830*/  IADD3 R143, PT, PT, R147, R68, RZ ;  /* 0x00000044938f7210 */ /* 0x000fca0007ffe0ff */
[----:B------:R-:W-:-:S05]  /*1d840*/  IMAD.IADD R142, R143, 0x1, R68 ;  /* 0x000000018f8e7824 */ /* 0x000fca00078e0244 */
[----:B------:R-:W-:-:S05]  /*1d850*/  IADD3 R141, PT, PT, R142, R68, RZ ;  /* 0x000000448e8d7210 */ /* 0x000fca0007ffe0ff */
[----:B------:R-:W-:-:S05]  /*1d860*/  IMAD.IADD R140, R141, 0x1, R68 ;  /* 0x000000018d8c7824 */ /* 0x000fca00078e0244 */
[----:B------:R-:W-:-:S05]  /*1d870*/  IADD3 R139, PT, PT, R140, R68, RZ ;  /* 0x000000448c8b7210 */ /* 0x000fca0007ffe0ff */
[----:B0-----:R-:W-:-:S05]  /*1d880*/  IMAD.IADD R7, R139, 0x1, R68 ;  /* 0x000000018b077824 */ /* 0x001fca00078e0244 */
[C-C-:B------:R-:W-:Y:S02]  /*1d890*/  IADD3 R9, PT, PT, R68.reuse, R7, R68.reuse ;  /* 0x0000000744097210 */ /* 0x140fe40007ffe044 */
[----:B------:R-:W-:Y:S02]  /*1d8a0*/  ISETP.GT.U32.OR P2, PT, R7, 0xf, P0 ;  /* 0x0000000f0700780c */ /* 0x000fe40000744470 */
[C-C-:B------:R-:W-:Y:S02]  /*1d8b0*/  IADD3 R134, PT, PT, R68.reuse, R9, R68.reuse ;  /* 0x0000000944867210 */ /* 0x140fe40007ffe044 */
[--C-:B------:R-:W-:Y:S02]  /*1d8c0*/  IADD3 R7, PT, PT, R68, R164, R68.reuse ;  /* 0x000000a444077210 */ /* 0x100fe40007ffe044 */
[----:B------:R-:W-:Y:S02]  /*1d8d0*/  IADD3 R129, PT, PT, R134, R68, RZ ;  /* 0x0000004486817210 */ /* 0x000fe40007ffe0ff */
[----:B------:R-:W-:-:S03]  /*1d8e0*/  IADD3 R7, PT, PT, R68, R7, R68 ;  /* 0x0000000744077210 */ /* 0x000fc60007ffe044 */
[--C-:B------:R-:W-:Y:S01]  /*1d8f0*/  IMAD.IADD R124, R129, 0x1, R68.reuse ;  /* 0x00000001817c7824 */ /* 0x100fe200078e0244 */
[C-C-:B------:R-:W-:Y:S02]  /*1d900*/  IADD3 R151, PT, PT, R68.reuse, R7, R68.reuse ;  /* 0x0000000744977210 */ /* 0x140fe40007ffe044 */
[--C-:B------:R-:W-:Y:S02]  /*1d910*/  IADD3 R7, PT, PT, R68, R148, R68.reuse ;  /* 0x0000009444077210 */ /* 0x100fe40007ffe044 */
[----:B------:R-:W-:Y:S01]  /*1d920*/  IADD3 R119, PT, PT, R124, R68, RZ ;  /* 0x000000447c777210 */ /* 0x000fe20007ffe0ff */
[--C-:B------:R-:W-:Y:S01]  /*1d930*/  IMAD.IADD R146, R151, 0x1, R68.reuse ;  /* 0x0000000197927824 */ /* 0x100fe200078e0244 */
[C-C-:B------:R-:W-:Y:S02]  /*1d940*/  IADD3 R17, PT, PT, R68.reuse, R7, R68.reuse ;  /* 0x0000000744117210 */ /* 0x140fe40007ffe044 */
[C-C-:B------:R-:W-:Y:S02]  /*1d950*/  IADD3 R9, PT, PT, R68.reuse, R119, R68.reuse ;  /* 0x0000007744097210 */ /* 0x140fe40007ffe044 */
[----:B------:R-:W-:-:S02]  /*1d960*/  IADD3 R17, PT, PT, R68, R17, R68 ;  /* 0x0000001144117210 */ /* 0x000fc40007ffe044 */
[C-C-:B------:R-:W-:Y:S02]  /*1d970*/  IADD3 R9, PT, PT, R68.reuse, R9, R68.reuse ;  /* 0x0000000944097210 */ /* 0x140fe40007ffe044 */
[C-C-:B------:R-:W-:Y:S02]  /*1d980*/  IADD3 R17, PT, PT, R68.reuse, R17, R68.reuse ;  /* 0x0000001144117210 */ /* 0x140fe40007ffe044 */
[C-C-:B------:R-:W-:Y:S02]  /*1d990*/  IADD3 R9, PT, PT, R68.reuse, R9, R68.reuse ;  /* 0x0000000944097210 */ /* 0x140fe40007ffe044 */
[C-C-:B------:R-:W-:Y:S02]  /*1d9a0*/  IADD3 R135, PT, PT, R68.reuse, R17, R68.reuse ;  /* 0x0000001144877210 */ /* 0x140fe40007ffe044 */
[----:B------:R-:W-:Y:S02]  /*1d9b0*/  IADD3 R9, PT, PT, R68, R9, R68 ;  /* 0x0000000944097210 */ /* 0x000fe40007ffe044 */
[----:B------:R-:W-:-:S02]  /*1d9c0*/  IADD3 R130, PT, PT, R135, R68, RZ ;  /* 0x0000004487827210 */ /* 0x000fc40007ffe0ff */
[--C-:B------:R-:W-:Y:S02]  /*1d9d0*/  IADD3 R9, PT, PT, R68, R9, R68.reuse ;  /* 0x0000000944097210 */ /* 0x100fe40007ffe044 */
[----:B------:R-:W-:Y:S02]  /*1d9e0*/  IADD3 R125, PT, PT, R130, R68, RZ ;  /* 0x00000044827d7210 */ /* 0x000fe40007ffe0ff */
[----:B------:R-:W-:-:S03]  /*1d9f0*/  IADD3 R9, PT, PT, R68, R9, R68 ;  /* 0x0000000944097210 */ /* 0x000fc60007ffe044 */
[--C-:B------:R-:W-:Y:S01]  /*1da00*/  IMAD.IADD R120, R125, 0x1, R68.reuse ;  /* 0x000000017d787824 */ /* 0x100fe200078e0244 */
[----:B------:R-:W-:-:S04]  /*1da10*/  IADD3 R9, PT, PT, R68, R9, R68 ;  /* 0x0000000944097210 */ /* 0x000fc80007ffe044 */
[----:B------:R-:W-:-:S04]  /*1da20*/  IADD3 R9, PT, PT, R68, R9, R68 ;  /* 0x0000000944097210 */ /* 0x000fc80007ffe044 */
[----:B------:R-:W-:-:S05]  /*1da30*/  IADD3 R112, PT, PT, R68, R9, R68 ;  /* 0x0000000944707210 */ /* 0x000fca0007ffe044 */
[----:B------:R-:W-:-:S05]  /*1da40*/  IMAD.IADD R107, R112, 0x1, R68 ;  /* 0x00000001706b7824 */ /* 0x000fca00078e0244 */
[----:B------:R-:W-:-:S05]  /*1da50*/  IADD3 R102, PT, PT, R107, R68, RZ ;  /* 0x000000446b667210 */ /* 0x000fca0007ffe0ff */
[----:B------:R-:W-:-:S05]  /*1da60*/  IMAD.IADD R97, R102, 0x1, R68 ;  /* 0x0000000166617824 */ /* 0x000fca00078e0244 */
[----:B------:R-:W-:-:S05]  /*1da70*/  IADD3 R61, PT, PT, R97, R68, RZ ;  /* 0x00000044613d7210 */ /* 0x000fca0007ffe0ff */
[----:B------:R-:W-:-:S05]  /*1da80*/  IMAD.IADD R51, R61, 0x1, R68 ;  /* 0x000000013d337824 */ /* 0x000fca00078e0244 */
[----:B------:R-:W-:-:S05]  /*1da90*/  IADD3 R10, PT, PT, R51, R68, RZ ;  /* 0x00000044330a7210 */ /* 0x000fca0007ffe0ff */
[----:B------:R-:W-:-:S05]  /*1daa0*/  IMAD.IADD R12, R10, 0x1, R68 ;  /* 0x000000010a0c7824 */ /* 0x000fca00078e0244 */
[----:B------:R-:W-:-:S04]  /*1dab0*/  IADD3 R13, PT, PT, R12, R68, RZ ;  /* 0x000000440c0d7210 */ /* 0x000fc80007ffe0ff */
[----:B------:R-:W-:-:S04]  /*1dac0*/  IADD3 R9, PT, PT, R68, R13, R68 ;  /* 0x0000000d44097210 */ /* 0x000fc80007ffe044 */
[----:B------:R-:W-:-:S04]  /*1dad0*/  IADD3 R9, PT, PT, R68, R9, R68 ;  /* 0x0000000944097210 */ /* 0x000fc80007ffe044 */
[----:B------:R-:W-:-:S04]  /*1dae0*/  IADD3 R9, PT, PT, R68, R9, R68 ;  /* 0x0000000944097210 */ /* 0x000fc80007ffe044 */
[----:B------:R-:W-:-:S04]  /*1daf0*/  IADD3 R9, PT, PT, R68, R9, R68 ;  /* 0x0000000944097210 */ /* 0x000fc80007ffe044 */
[----:B------:R-:W-:-:S04]  /*1db00*/  IADD3 R9, PT, PT, R68, R9, R68 ;  /* 0x0000000944097210 */ /* 0x000fc80007ffe044 */
[----:B------:R-:W-:-:S04]  /*1db10*/  IADD3 R9, PT, PT, R68, R9, R68 ;  /* 0x0000000944097210 */ /* 0x000fc80007ffe044 */
[----:B------:R-:W-:-:S05]  /*1db20*/  IADD3 R9, PT, PT, R68, R9, R68 ;  /* 0x0000000944097210 */ /* 0x000fca0007ffe044 */
[----:B------:R-:W-:-:S04]  /*1db30*/  IMAD.IADD R9, R9, 0x1, R68 ;  /* 0x0000000109097824 */ /* 0x000fc800078e0244 */
[C---:B------:R-:W-:Y:S01]  /*1db40*/  IMAD R15, R9.reuse, R14, RZ ;  /* 0x0000000e090f7224 */ /* 0x040fe200078e02ff */
[----:B------:R-:W-:Y:S01]  /*1db50*/  ISETP.GT.U32.OR P3, PT, R9, 0x3f, P1 ;  /* 0x0000003f0900780c */ /* 0x000fe20000f64470 */
[----:B------:R-:W-:Y:S01]  /*1db60*/  IMAD.IADD R14, R168, 0x1, R11 ;  /* 0x00000001a80e7824 */ /* 0x000fe200078e020b */
[----:B------:R-:W-:-:S04]  /*1db70*/  IADD3 R9, PT, PT, R68, R163, R68 ;  /* 0x000000a344097210 */ /* 0x000fc80007ffe044 */
[----:B------:R-:W-:Y:S02]  /*1db80*/  IADD3 R9, PT, PT, R68, R9, R68 ;  /* 0x0000000944097210 */ /* 0x000fe40007ffe044 */
[----:B------:R-:W-:-:S03]  /*1db90*/  IADD3 R16, PT, PT, R14, R11, RZ ;  /* 0x0000000b0e107210 */ /* 0x000fc60007ffe0ff */
[--C-:B------:R-:W-:Y:S01]  /*1dba0*/  IMAD.IADD R155, R9, 0x1, R68.reuse ;  /* 0x00000001099b7824 */ /* 0x100fe200078e0244 */
[----:B------:R-:W-:Y:S01]  /*1dbb0*/  IADD3 R9, PT, PT, R68, R146, R68 ;  /* 0x0000009244097210 */ /* 0x000fe20007ffe044 */
[----:B------:R-:W-:-:S03]  /*1dbc0*/  IMAD.IADD R18, R16, 0x1, R11 ;  /* 0x0000000110127824 */ /* 0x000fc600078e020b */
[----:B------:R-:W-:Y:S01]  /*1dbd0*/  IADD3 R150, PT, PT, R155, R68, RZ ;  /* 0x000000449b967210 */ /* 0x000fe20007ffe0ff */
[--C-:B------:R-:W-:Y:S01]  /*1dbe0*/  IMAD.IADD R20, R18, 0x1, R11.reuse ;  /* 0x0000000112147824 */ /* 0x100fe200078e020b */
[C-C-:B------:R-:W-:Y:S02]  /*1dbf0*/  IADD3 R19, PT, PT, R68.reuse, R9, R68.reuse ;  /* 0x0000000944137210 */ /* 0x140fe40007ffe044 */
[--C-:B------:R-:W-:Y:S01]  /*1dc00*/  IADD3 R9, PT, PT, R68, R144, R68.reuse ;  /* 0x0000009044097210 */ /* 0x100fe20007ffe044 */
[--C-:B------:R-:W-:Y:S01]  /*1dc10*/  IMAD.IADD R145, R150, 0x1, R68.reuse ;  /* 0x0000000196917824 */ /* 0x100fe200078e0244 */
[----:B------:R-:W-:Y:S02]  /*1dc20*/  IADD3 R22, PT, PT, R20, R11, RZ ;  /* 0x0000000b14167210 */ /* 0x000fe40007ffe0ff */
[C-C-:B------:R-:W-:Y:S02]  /*1dc30*/  IADD3 R9, PT, PT, R68.reuse, R9, R68.reuse ;  /* 0x0000000944097210 */ /* 0x140fe40007ffe044 */
[--C-:B------:R-:W-:Y:S01]  /*1dc40*/  IADD3 R7, PT, PT, R68, R145, R68.reuse ;  /* 0x0000009144077210 */ /* 0x100fe20007ffe044 */
[----:B------:R-:W-:Y:S01]  /*1dc50*/  IMAD.IADD R24, R22, 0x1, R11 ;  /* 0x0000000116187824 */ /* 0x000fe200078e020b */
[----:B------:R-:W-:-:S02]  /*1dc60*/  IADD3 R19, PT, PT, R68, R19, R68 ;  /* 0x0000001344137210 */ /* 0x000fc40007ffe044 */
[C-C-:B------:R-:W-:Y:S02]  /*1dc70*/  IADD3 R7, PT, PT, R68.reuse, R7, R68.reuse ;  /* 0x0000000744077210 */ /* 0x140fe40007ffe044 */
[--C-:B------:R-:W-:Y:S02]  /*1dc80*/  IADD3 R9, PT, PT, R68, R9, R68.reuse ;  /* 0x0000000944097210 */ /* 0x100fe40007ffe044 */
[----:B------:R-:W-:Y:S02]  /*1dc90*/  IADD3 R26, PT, PT, R24, R11, RZ ;  /* 0x0000000b181a7210 */ /* 0x000fe40007ffe0ff */
[C-C-:B------:R-:W-:Y:S02]  /*1dca0*/  IADD3 R7, PT, PT, R68.reuse, R7, R68.reuse ;  /* 0x0000000744077210 */ /* 0x140fe40007ffe044 */
[--C-:B------:R-:W-:Y:S01]  /*1dcb0*/  IADD3 R19, PT, PT, R68, R19, R68.reuse ;  /* 0x0000001344137210 */ /* 0x100fe20007ffe044 */
[----:B------:R-:W-:Y:S01]  /*1dcc0*/  IMAD.IADD R28, R26, 0x1, R11 ;  /* 0x000000011a1c7824 */ /* 0x000fe200078e020b */
[----:B------:R-:W-:-:S02]  /*1dcd0*/  IADD3 R9, PT, PT, R68, R9, R68 ;  /* 0x0000000944097210 */ /* 0x000fc40007ffe044 */
[--C-:B------:R-:W-:Y:S01]  /*1dce0*/  IADD3 R7, PT, PT, R68, R7, R68.reuse ;  /* 0x0000000744077210 */ /* 0x100fe20007ffe044 */
[--C-:B------:R-:W-:Y:S01]  /*1dcf0*/  IMAD.IADD R138, R19, 0x1, R68.reuse ;  /* 0x00000001138a7824 */ /* 0x100fe200078e0244 */
[----:B------:R-:W-:Y:S02]  /*1dd00*/  IADD3 R136, PT, PT, R9, R68, RZ ;  /* 0x0000004409887210 */ /* 0x000fe40007ffe0ff */
[-C--:B------:R-:W-:Y:S01]  /*1dd10*/  IADD3 R30, PT, PT, R28, R11.reuse, RZ ;  /* 0x0000000b1c1e7210 */ /* 0x080fe20007ffe0ff */
[--C-:B------:R-:W-:Y:S01]  /*1dd20*/  IMAD.IADD R137, R7, 0x1, R68.reuse ;  /* 0x0000000107897824 */ /* 0x100fe200078e0244 */
[--C-:B------:R-:W-:Y:S01]  /*1dd30*/  IADD3 R7, PT, PT, R68, R120, R68.reuse ;  /* 0x0000007844077210 */ /* 0x100fe20007ffe044 */
[--C-:B------:R-:W-:Y:S01]  /*1dd40*/  IMAD.IADD R133, R138, 0x1, R68.reuse ;  /* 0x000000018a857824 */ /* 0x100fe200078e0244 */
[----:B------:R-:W-:Y:S01]  /*1dd50*/  IADD3 R32, PT, PT, R30, R11, RZ ;  /* 0x0000000b1e207210 */ /* 0x000fe20007ffe0ff */
[--C-:B------:R-:W-:Y:S01]  /*1dd60*/  IMAD.IADD R131, R136, 0x1, R68.reuse ;  /* 0x0000000188837824 */ /* 0x100fe200078e0244 */
[-C--:B------:R-:W-:Y:S01]  /*1dd70*/  IADD3 R132, PT, PT, R137, R68.reuse, RZ ;  /* 0x0000004489847210 */ /* 0x080fe20007ffe0ff */
[--C-:B------:R-:W-:Y:S01]  /*1dd80*/  IMAD.IADD R128, R133, 0x1, R68.reuse ;  /* 0x0000000185807824 */ /* 0x100fe200078e0244 */
[--C-:B------:R-:W-:Y:S01]  /*1dd90*/  IADD3 R9, PT, PT, R68, R7, R68.reuse ;  /* 0x0000000744097210 */ /* 0x100fe20007ffe044 */
[----:B------:R-:W-:Y:S01]  /*1dda0*/  IMAD.IADD R34, R32, 0x1, R11 ;  /* 0x0000000120227824 */ /* 0x000fe200078e020b */
[-C--:B------:R-:W-:Y:S01]  /*1ddb0*/  IADD3 R126, PT, PT, R131, R68.reuse, RZ ;  /* 0x00000044837e7210 */ /* 0x080fe20007ffe0ff */
[----:B------:R-:W-:Y:S01]  /*1ddc0*/  IMAD.IADD R127, R132, 0x1, R68 ;  /* 0x00000001847f7824 */ /* 0x000fe200078e0244 */
[----:B------:R-:W-:-:S02]  /*1ddd0*/  IADD3 R123, PT, PT, R128, R68, RZ ;  /* 0x00000044807b7210 */ /* 0x000fc40007ffe0ff */
[-C--:B------:R-:W-:Y:S01]  /*1dde0*/  IADD3 R121, PT, PT, R126, R68.reuse, RZ ;  /* 0x000000447e797210 */ /* 0x080fe20007ffe0ff */
[--C-:B------:R-:W-:Y:S01]  /*1ddf0*/  IMAD.IADD R122, R127, 0x1, R68.reuse ;  /* 0x000000017f7a7824 */ /* 0x100fe200078e0244 */
[----:B------:R-:W-:Y:S02]  /*1de00*/  IADD3 R118, PT, PT, R123, R68, RZ ;  /* 0x000000447b767210 */ /* 0x000fe40007ffe0ff */
[----:B------:R-:W-:Y:S01]  /*1de10*/  IADD3 R36, PT, PT, R34, R11, RZ ;  /* 0x0000000b22247210 */ /* 0x000fe20007ffe0ff */
[--C-:B------:R-:W-:Y:S01]  /*1de20*/  IMAD.IADD R116, R121, 0x1, R68.reuse ;  /* 0x0000000179747824 */ /* 0x100fe200078e0244 */
[--C-:B------:R-:W-:Y:S02]  /*1de30*/  IADD3 R7, PT, PT, R68, R118, R68.reuse ;  /* 0x0000007644077210 */ /* 0x100fe40007ffe044 */
[----:B------:R-:W-:Y:S01]  /*1de40*/  IADD3 R117, PT, PT, R122, R68, RZ ;  /* 0x000000447a757210 */ /* 0x000fe20007ffe0ff */
[----:B------:R-:W-:Y:S01]  /*1de50*/  IMAD.IADD R38, R36, 0x1, R11 ;  /* 0x0000000124267824 */ /* 0x000fe200078e020b */
[----:B------:R-:W-:-:S02]  /*1de60*/  IADD3 R19, PT, PT, R68, R9, R68 ;  /* 0x0000000944137210 */ /* 0x000fc40007ffe044 */
[--C-:B------:R-:W-:Y:S01]  /*1de70*/  IADD3 R17, PT, PT, R68, R7, R68.reuse ;  /* 0x0000000744117210 */ /* 0x100fe20007ffe044 */
[----:B------:R-:W-:Y:S01]  /*1de80*/  IMAD.IADD R40, R38, 0x1, R11 ;  /* 0x0000000126287824 */ /* 0x000fe200078e020b */
[C-C-:B------:R-:W-:Y:S02]  /*1de90*/  IADD3 R9, PT, PT, R68.reuse, R116, R68.reuse ;  /* 0x0000007444097210 */ /* 0x140fe40007ffe044 */
[C-C-:B------:R-:W-:Y:S02]  /*1dea0*/  IADD3 R7, PT, PT, R68.reuse, R117, R68.reuse ;  /* 0x0000007544077210 */ /* 0x140fe40007ffe044 */
[C-C-:B------:R-:W-:Y:S02]  /*1deb0*/  IADD3 R9, PT, PT, R68.reuse, R9, R68.reuse ;  /* 0x0000000944097210 */ /* 0x140fe40007ffe044 */
[----:B------:R-:W-:Y:S02]  /*1dec0*/  IADD3 R7, PT, PT, R68, R7, R68 ;  /* 0x0000000744077210 */ /* 0x000fe40007ffe044 */
[----:B------:R-:W-:-:S02]  /*1ded0*/  IADD3 R42, PT, PT, R40, R11, RZ ;  /* 0x0000000b282a7210 */ /* 0x000fc40007ffe0ff */
[C-C-:B------:R-:W-:Y:S02]  /*1dee0*/  IADD3 R9, PT, PT, R68.reuse, R9, R68.reuse ;  /* 0x0000000944097210 */ /* 0x140fe40007ffe044 */
[--C-:B------:R-:W-:Y:S01]  /*1def0*/  IADD3 R7, PT, PT, R68, R7, R68.reuse ;  /* 0x0000000744077210 */ /* 0x100fe20007ffe044 */
[----:B------:R-:W-:Y:S01]  /*1df00*/  IMAD.IADD R44, R42, 0x1, R11 ;  /* 0x000000012a2c7824 */ /* 0x000fe200078e020b */
[C-C-:B------:R-:W-:Y:S02]  /*1df10*/  IADD3 R17, PT, PT, R68.reuse, R17, R68.reuse ;  /* 0x0000001144117210 */ /* 0x140fe40007ffe044 */
[C-C-:B------:R-:W-:Y:S02]  /*1df20*/  IADD3 R9, PT, PT, R68.reuse, R9, R68.reuse ;  /* 0x0000000944097210 */ /* 0x140fe40007ffe044 */
[C-C-:B------:R-:W-:Y:S02]  /*1df30*/  IADD3 R19, PT, PT, R68.reuse, R19, R68.reuse ;  /* 0x0000001344137210 */ /* 0x140fe40007ffe044 */
        /* <DEDUP_REMOVED lines=8> */
[C-C-:B------:R-:W-:Y:S02]  /*1dfc0*/  IADD3 R9, PT, PT, R68.reuse, R9, R68.reuse ;  /* 0x0000000944097210 */ /* 0x140fe40007ffe044 */
[C-C-:B------:R-:W-:Y:S02]  /*1dfd0*/  IADD3 R19, PT, PT, R68.reuse, R19, R68.reuse ;  /* 0x0000001344137210 */ /* 0x140fe40007ffe044 */
        /* <DEDUP_REMOVED lines=10> */
[C-C-:B------:R-:W-:Y:S01]  /*1e080*/  IADD3 R7, PT, PT, R68.reuse, R7, R68.reuse ;  /* 0x0000000744077210 */ /* 0x140fe20007ffe044 */
[--C-:B------:R-:W-:Y:S01]  /*1e090*/  IMAD.IADD R114, R9, 0x1, R68.reuse ;  /* 0x0000000109727824 */ /* 0x100fe200078e0244 */
[----:B------:R-:W-:-:S02]  /*1e0a0*/  IADD3 R17, PT, PT, R68, R17, R68 ;  /* 0x0000001144117210 */ /* 0x000fc40007ffe044 */
[C-C-:B------:R-:W-:Y:S02]  /*1e0b0*/  IADD3 R113, PT, PT, R68.reuse, R19, R68.reuse ;  /* 0x0000001344717210 */ /* 0x140fe40007ffe044 */
[-C--:B------:R-:W-:Y:S02]  /*1e0c0*/  IADD3 R115, PT, PT, R7, R68.reuse, RZ ;  /* 0x0000004407737210 */ /* 0x080fe40007ffe0ff */
[--C-:B------:R-:W-:Y:S02]  /*1e0d0*/  IADD3 R111, PT, PT, R68, R17, R68.reuse ;  /* 0x00000011446f7210 */ /* 0x100fe40007ffe044 */
[-C--:B------:R-:W-:Y:S01]  /*1e0e0*/  IADD3 R54, PT, PT, R52, R11.reuse, RZ ;  /* 0x0000000b34367210 */ /* 0x080fe20007ffe0ff */
[--C-:B------:R-:W-:Y:S01]  /*1e0f0*/  IMAD.IADD R110, R115, 0x1, R68.reuse ;  /* 0x00000001736e7824 */ /* 0x100fe200078e0244 */
[-C--:B------:R-:W-:Y:S02]  /*1e100*/  IADD3 R108, PT, PT, R113, R68.reuse, RZ ;  /* 0x00000044716c7210 */ /* 0x080fe40007ffe0ff */
[-C--:B------:R-:W-:Y:S01]  /*1e110*/  IADD3 R106, PT, PT, R111, R68.reuse, RZ ;  /* 0x000000446f6a7210 */ /* 0x080fe20007ffe0ff */
[----:B------:R-:W-:Y:S01]  /*1e120*/  IMAD.IADD R56, R54, 0x1, R11 ;  /* 0x0000000136387824 */ /* 0x000fe200078e020b */
[-C--:B------:R-:W-:Y:S01]  /*1e130*/  IADD3 R109, PT, PT, R114, R68.reuse, RZ ;  /* 0x00000044726d7210 */ /* 0x080fe20007ffe0ff */
[--C-:B------:R-:W-:Y:S01]  /*1e140*/  IMAD.IADD R103, R108, 0x1, R68.reuse ;  /* 0x000000016c677824 */ /* 0x100fe200078e0244 */
[-C--:B------:R-:W-:Y:S01]  /*1e150*/  IADD3 R105, PT, PT, R110, R68.reuse, RZ ;  /* 0x000000446e697210 */ /* 0x080fe20007ffe0ff */
[--C-:B------:R-:W-:Y:S01]  /*1e160*/  IMAD.IADD R101, R106, 0x1, R68.reuse ;  /* 0x000000016a657824 */ /* 0x100fe200078e0244 */
[----:B------:R-:W-:Y:S01]  /*1e170*/  SHF.R.S32.HI R17, RZ, 0x1f, R15 ;  /* 0x0000001fff117819 */ /* 0x000fe2000001140f */
[--C-:B------:R-:W-:Y:S01]  /*1e180*/  IMAD.IADD R104, R109, 0x1, R68.reuse ;  /* 0x000000016d687824 */ /* 0x100fe200078e0244 */
[-C--:B------:R-:W-:Y:S01]  /*1e190*/  IADD3 R98, PT, PT, R103, R68.reuse, RZ ;  /* 0x0000004467627210 */ /* 0x080fe20007ffe0ff */
        /* <DEDUP_REMOVED lines=22> */
[----:B------:R-:W-:Y:S01]  /*1e300*/  IMAD.IADD R66, R64, 0x1, R11 ;  /* 0x0000000140427824 */ /* 0x000fe200078e020b */
[-C--:B------:R-:W-:Y:S01]  /*1e310*/  IADD3 R33, PT, PT, R25, R68.reuse, RZ ;  /* 0x0000004419217210 */ /* 0x080fe20007ffe0ff */
[--C-:B------:R-:W-:Y:S01]  /*1e320*/  IMAD.IADD R31, R23, 0x1, R68.reuse ;  /* 0x00000001171f7824 */ /* 0x100fe200078e0244 */
[-C--:B------:R-:W-:Y:S01]  /*1e330*/  IADD3 R37, PT, PT, R29, R68.reuse, RZ ;  /* 0x000000441d257210 */ /* 0x080fe20007ffe0ff */
[--C-:B------:R-:W-:Y:S01]  /*1e340*/  IMAD.IADD R35, R27, 0x1, R68.reuse ;  /* 0x000000011b237824 */ /* 0x100fe200078e0244 */
[----:B------:R-:W-:Y:S01]  /*1e350*/  IADD3 R21, PT, PT, R66, R11, RZ ;  /* 0x0000000b42157210 */ /* 0x000fe20007ffe0ff */
[--C-:B------:R-:W-:Y:S01]  /*1e360*/  IMAD.IADD R39, R31, 0x1, R68.reuse ;  /* 0x000000011f277824 */ /* 0x100fe200078e0244 */
[----:B------:R-:W-:Y:S01]  /*1e370*/  IADD3 R41, PT, PT, R33, R68, RZ ;  /* 0x0000004421297210 */ /* 0x000fe20007ffe0ff */
[----:B------:R-:W-:-:S07]  /*1e380*/  IMAD.IADD R43, R35, 0x1, R68 ;  /* 0x00000001232b7824 */ /* 0x000fce00078e0244 */
.L_x_322:
[----:B------:R-:W-:Y:S02]  /*1e390*/  IADD3 R9, PT, PT, R73, 0x10, RZ ;  /* 0x0000001049097810 */ /* 0x000fe40007ffe0ff */
[----:B------:R-:W-:Y:S02]  /*1e3a0*/  LOP3.LUT R7, R80, 0x1, RZ, 0xc, !PT ;  /* 0x0000000150077812 */ /* 0x000fe400078e0cff */
[----:B------:R-:W-:-:S13]  /*1e3b0*/  ISETP.GE.AND P4, PT, R9, R174, PT ;  /* 0x000000ae0900720c */ /* 0x000fda0003f86270 */
[----:B------:R-:W-:Y:S05]  /*1e3c0*/  @P4 BRA `(.L_x_161) ;  /* 0x000001c400a04947 */ /* 0x000fea0003800000 */
[----:B------:R-:W-:Y:S01]  /*1e3d0*/  ISETP.GT.U32.AND P4, PT, R3, 0x3f, PT ;  /* 0x0000003f0300780c */ /* 0x000fe20003f84070 */
[----:B------:R-:W-:-:S12]  /*1e3e0*/  BSSY.RECONVERGENT B0, `(.L_x_162) ;  /* 0x0000fdb000007945 */ /* 0x000fd80003800200 */
[----:B------:R-:W-:Y:S05]  /*1e3f0*/  @P4 BRA `(.L_x_163) ;  /* 0x000000fc00644947 */ /* 0x000fea0003800000 */
[----:B------:R-:W0:Y:S01]  /*1e400*/  S2UR UR5, SR_CgaCtaId ;  /* 0x00000000000579c3 */ /* 0x000e220000008800 */
[----:B------:R-:W-:Y:S01]  /*1e410*/  UMOV UR4, 0x400 ;  /* 0x0000040000047882 */ /* 0x000fe20000000000 */
[----:B------:R-:W-:Y:S01]  /*1e420*/  BSSY.RECONVERGENT B1, `(.L_x_164) ;  /* 0x0000031000017945 */ /* 0x000fe20003800200 */
[----:B0-----:R-:W-:-:S06]  /*1e430*/  ULEA UR4, UR5, UR4, 0x18 ;  /* 0x0000000405047291 */ /* 0x001fcc000f8ec0ff */
[----:B------:R-:W-:Y:S01]  /*1e440*/  LEA R72, R7, UR4, 0xc ;  /* 0x0000000407487c11 */ /* 0x000fe2000f8e60ff */
[----:B------:R-:W-:Y:S06]  /*1e450*/  @P1 BRA `(.L_x_165) ;  /* 0x0000000000b41947 */ /* 0x000fec0003800000 */
[----:B------:R-:W-:Y:S01]  /*1e460*/  IMAD R68, R3, UR16, RZ ;  /* 0x0000001003447c24 */ /* 0x000fe2000f8e02ff */
[----:B------:R-:W-:-:S04]  /*1e470*/  SHF.R.S32.HI R69, RZ, 0x1f, R73 ;  /* 0x0000001fff457819 */ /* 0x000fc80000011449 */
[----:B------:R-:W-:Y:S02]  /*1e480*/  SHF.R.S32.HI R70, RZ, 0x1f, R68 ;  /* 0x0000001fff467819 */ /* 0x000fe40000011444 */
[----:B------:R-:W-:-:S04]  /*1e490*/  IADD3 R68, P4, P5, R68, R73, R6 ;  /* 0x0000004944447210 */ /* 0x000fc80007d9e006 */
[----:B------:R-:W-:Y:S02]  /*1e4a0*/  IADD3.X R69, PT, PT, R70, R69, R8, P4, P5 ;  /* 0x0000004546457210 */ /* 0x000fe400027ea408 */
[----:B------:R-:W-:-:S04]  /*1e4b0*/  LEA R74, P4, R68, UR8, 0x2 ;  /* 0x00000008444a7c11 */ /* 0x000fc8000f8810ff */
[----:B------:R-:W-:-:S03]  /*1e4c0*/  LEA.HI.X R75, R68, UR9, R69, 0x2, P4 ;  /* 0x00000009444b7c11 */ /* 0x000fc6000a0f1445 */
[----:B------:R-:W-:-:S05]  /*1e4d0*/  IMAD.WIDE.U32 R74, R0, 0x10, R74 ;  /* 0x00000010004a7825 */ /* 0x000fca00078e004a */
[----:B------:R-:W2:Y:S01]  /*1e4e0*/  LDG.E.128 R68, desc[UR6][R74.64+0x40] ;  /* 0x000040064a447981 */ /* 0x000ea2000c1e1d00 */
[----:B------:R-:W-:Y:S01]  /*1e4f0*/  IMAD R81, R0, 0x100, R3 ;  /* 0x0000010000517824 */ /* 0x000fe200078e0203 */
[----:B------:R-:W-:-:S04]  /*1e500*/  ISETP.GT.U32.AND P4, PT, R172, 0x3, PT ;  /* 0x00000003ac00780c */ /* 0x000fc80003f84070 */
[----:B------:R-:W-:-:S05]  /*1e510*/  LEA R81, R81, R72, 0x2 ;  /* 0x0000004851517211 */ /* 0x000fca00078e10ff */
[----:B--2---:R0:W-:Y:S04]  /*1e520*/  STS [R81], R68 ;  /* 0x0000004451007388 */ /* 0x0041e80000000800 */
[----:B------:R0:W-:Y:S04]  /*1e530*/  STS [R81+0x100], R69 ;  /* 0x0001004551007388 */ /* 0x0001e80000000800 */
[----:B------:R0:W-:Y:S04]  /*1e540*/  STS [R81+0x200], R70 ;  /* 0x0002004651007388 */ /* 0x0001e80000000800 */
[----:B------:R0:W-:Y:S01]  /*1e550*/  STS [R81+0x300], R71 ;  /* 0x0003004751007388 */ /* 0x0001e20000000800 */
[----:B------:R-:W-:Y:S05]  /*1e560*/  @P4 BRA `(.L_x_165) ;  /* 0x0000000000704947 */ /* 0x000fea0003800000 */
[----:B------:R-:W-:-:S05]  /*1e570*/  IMAD.WIDE R74, R11, 0x10, R74 ;  /* 0x000000100b4a7825 */ /* 0x000fca00078e024a */
[----:B0-----:R-:W2:Y:S01]  /*1e580*/  LDG.E.128 R68, desc[UR6][R74.64+0x40] ;  /* 0x000040064a447981 */ /* 0x001ea2000c1e1d00 */
        /* <DEDUP_REMOVED lines=9> */
[----:B-1----:R-:W2:Y:S01]  /*1e620*/  LDG.E.128 R68, desc[UR6][R74.64+0x40] ;  /* 0x000040064a447981 */ /* 0x002ea2000c1e1d00 */
        /* <DEDUP_REMOVED lines=8> */
[----:B--2---:R-:W-:-:S06]  /*1e6b0*/  IMAD.WIDE R68, R11, 0x10, R74 ;  /* 0x000000100b447825 */ /* 0x004fcc00078e024a */
[----:B------:R-:W2:Y:S01]  /*1e6c0*/  LDG.E.128 R68, desc[UR6][R68.64+0x40] ;  /* 0x0000400644447981 */ /* 0x000ea2000c1e1d00 */
[----:B------:R-:W-:-:S05]  /*1e6d0*/  IMAD R75, R168, 0x100, R3 ;  /* 0x00000100a84b7824 */ /* 0x000fca00078e0203 */
[----:B------:R-:W-:-:S05]  /*1e6e0*/  LEA R75, R75, R72, 0x2 ;  /* 0x000000484b4b7211 */ /* 0x000fca00078e10ff */
[----:B--2---:R3:W-:Y:S04]  /*1e6f0*/  STS [R75], R68 ;  /* 0x000000444b007388 */ /* 0x0047e80000000800 */
[----:B------:R3:W-:Y:S04]  /*1e700*/  STS [R75+0x100], R69 ;  /* 0x000100454b007388 */ /* 0x0007e80000000800 */
[----:B------:R3:W-:Y:S04]  /*1e710*/  STS [R75+0x200], R70 ;  /* 0x000200464b007388 */ /* 0x0007e80000000800 */
[----:B------:R3:W-:Y:S02]  /*1e720*/  STS [R75+0x300], R71 ;  /* 0x000300474b007388 */ /* 0x0007e40000000800 */
.L_x_165:
[----:B------:R-:W-:Y:S05]  /*1e730*/  BSYNC.RECONVERGENT B1 ;  /* 0x0000000000017941 */ /* 0x000fea0003800200 */
.L_x_164:
[----:B------:R-:W-:-:S13]  /*1e740*/  ISETP.GT.U32.AND P4, PT, R166, 0x3f, PT ;  /* 0x0000003fa600780c */ /* 0x000fda0003f84070 */
[----:B------:R-:W-:Y:S05]  /*1e750*/  @P4 BRA `(.L_x_163) ;  /* 0x000000f8008c4947 */ /* 0x000fea0003800000 */
[----:B------:R-:W-:Y:S04]  /*1e760*/  BSSY.RECONVERGENT B1, `(.L_x_166) ;  /* 0x0000037000017945 */ /* 0x000fe80003800200 */
[----:B------:R-:W-:Y:S05]  /*1e770*/  @P1 BRA `(.L_x_167) ;  /* 0x0000000000d41947 */ /* 0x000fea0003800000 */
[----:B0123--:R-:W-:Y:S01]  /*1e780*/  IMAD R68, R166, UR16, RZ ;  /* 0x00000010a6447c24 */ /* 0x00ffe2000f8e02ff */
        /* <DEDUP_REMOVED lines=8> */
[----:B------:R-:W0:Y:S01]  /*1e810*/  LDCU UR4, c[0x0][0x364] ;  /* 0x00006c80ff0477ac */ /* 0x000e220008000800 */
[----:B------:R-:W-:Y:S01]  /*1e820*/  IMAD R81, R0, 0x100, R3 ;  /* 0x0000010000517824 */ /* 0x000fe200078e0203 */
[----:B------:R-:W-:-:S04]  /*1e830*/  ISETP.GT.U32.AND P4, PT, R172, 0x3, PT ;  /* 0x00000003ac00780c */ /* 0x000fc80003f84070 */
[----:B0-----:R-:W-:-:S05]  /*1e840*/  IADD3 R81, PT, PT, R81, UR4, RZ ;  /* 0x0000000451517c10 */ /* 0x001fca000fffe0ff */
[----:B------:R-:W-:-:S05]  /*1e850*/  IMAD R81, R81, 0x4, R72 ;  /* 0x0000000451517824 */ /* 0x000fca00078e0248 */
[----:B--2---:R4:W-:Y:S04]  /*1e860*/  STS [R81], R68 ;  /* 0x0000004451007388 */ /* 0x0049e80000000800 */
[----:B------:R4:W-:Y:S04]  /*1e870*/  STS [R81+0x100], R69 ;  /* 0x0001004551007388 */ /* 0x0009e80000000800 */
[----:B------:R4:W-:Y:S04]  /*1e880*/  STS [R81+0x200], R70 ;  /* 0x0002004651007388 */ /* 0x0009e80000000800 */
[----:B------:R4:W-:Y:S01]  /*1e890*/  STS [R81+0x300], R71 ;  /* 0x0003004751007388 */ /* 0x0009e20000000800 */
[----:B------:R-:W-:Y:S05]  /*1e8a0*/  @P4 BRA `(.L_x_167) ;  /* 0x0000000000884947 */ /* 0x000fea0003800000 */
[----:B------:R-:W-:-:S05]  /*1e8b0*/  IMAD.WIDE R74, R11, 0x10, R74 ;  /* 0x000000100b4a7825 */ /* 0x000fca00078e024a */
[----:B----4-:R-:W2:Y:S01]  /*1e8c0*/  LDG.E.128 R68, desc[UR6][R74.64+0x40] ;  /* 0x000040064a447981 */ /* 0x010ea2000c1e1d00 */
[----:B------:R-:W0:Y:S01]  /*1e8d0*/  LDCU UR4, c[0x0][0x364] ;  /* 0x00006c80ff0477ac */ /* 0x000e220008000800 */
[----:B------:R-:W-:Y:S02]  /*1e8e0*/  LEA R81, R172, R3, 0x8 ;  /* 0x00000003ac517211 */ /* 0x000fe400078e40ff */
[----:B------:R-:W-:-:S03]  /*1e8f0*/  ISETP.GT.U32.AND P4, PT, R170, 0x3, PT ;  /* 0x00000003aa00780c */ /* 0x000fc60003f84070 */
[----:B0-----:R-:W-:-:S05]  /*1e900*/  VIADD R81, R81, UR4 ;  /* 0x0000000451517c36 */ /* 0x001fca0008000000 */
        /* <DEDUP_REMOVED lines=18> */
[----:B0-----:R-:W-:-:S06]  /*1ea30*/  IMAD.WIDE R68, R11, 0x10, R74 ;  /* 0x000000100b447825 */ /* 0x001fcc00078e024a */
[----:B------:R-:W2:Y:S01]  /*1ea40*/  LDG.E.128 R68, desc[UR6][R68.64+0x40] ;  /* 0x0000400644447981 */ /* 0x000ea2000c1e1d00 */
[----:B------:R-:W0:Y:S01]  /*1ea50*/  LDCU UR4, c[0x0][0x364] ;  /* 0x00006c80ff0477ac */ /* 0x000e220008000800 */
[----:B------:R-:W-:-:S05]  /*1ea60*/  LEA R75, R168, R3, 0x8 ;  /* 0x00000003a84b7211 */ /* 0x000fca00078e40ff */
[----:B0-----:R-:W-:-:S05]  /*1ea70*/  VIADD R75, R75, UR4 ;  /* 0x000000044b4b7c36 */ /* 0x001fca0008000000 */
[----:B------:R-:W-:-:S05]  /*1ea80*/  LEA R75, R75, R72, 0x2 ;  /* 0x000000484b4b7211 */ /* 0x000fca00078e10ff */
[----:B--2---:R0:W-:Y:S04]  /*1ea90*/  STS [R75], R68 ;  /* 0x000000444b007388 */ /* 0x0041e80000000800 */
[----:B------:R0:W-:Y:S04]  /*1eaa0*/  STS [R75+0x100], R69 ;  /* 0x000100454b007388 */ /* 0x0001e80000000800 */
[----:B------:R0:W-:Y:S04]  /*1eab0*/  STS [R75+0x200], R70 ;  /* 0x000200464b007388 */ /* 0x0001e80000000800 */
[----:B------:R0:W-:Y:S02]  /*1eac0*/  STS [R75+0x300], R71 ;  /* 0x000300474b007388 */ /* 0x0001e40000000800 */
.L_x_167:
[----:B------:R-:W-:Y:S05]  /*1ead0*/  BSYNC.RECONVERGENT B1 ;  /* 0x0000000000017941 */ /* 0x000fea0003800200 */
.L_x_166:
[----:B------:R-:W-:-:S13]  /*1eae0*/  ISETP.GT.U32.AND P4, PT, R165, 0x3f, PT ;  /* 0x0000003fa500780c */ /* 0x000fda0003f84070 */
[----:B------:R-:W-:Y:S05]  /*1eaf0*/  @P4 BRA `(.L_x_163) ;  /* 0x000000f400a44947 */ /* 0x000fea0003800000 */
[----:B------:R-:W-:Y:S04]  /*1eb00*/  BSSY.RECONVERGENT B1, `(.L_x_168) ;  /* 0x000002b000017945 */ /* 0x000fe80003800200 */
[----:B------:R-:W-:Y:S05]  /*1eb10*/  @P1 BRA `(.L_x_169) ;  /* 0x0000000000a41947 */ /* 0x000fea0003800000 */
[----:B01234-:R-:W-:Y:S01]  /*1eb20*/  IMAD R68, R165, UR16, RZ ;  /* 0x00000010a5447c24 */ /* 0x01ffe2000f8e02ff */
        /* <DEDUP_REMOVED lines=10> */
[----:B--2---:R0:W-:Y:S04]  /*1ebd0*/  STS [R81], R68 ;  /* 0x0000004451007388 */ /* 0x0041e80000000800 */
[----:B------:R0:W-:Y:S04]  /*1ebe0*/  STS [R81+0x100], R69 ;  /* 0x0001004551007388 */ /* 0x0001e80000000800 */
[----:B------:R0:W-:Y:S04]  /*1ebf0*/  STS [R81+0x200], R70 ;  /* 0x0002004651007388 */ /* 0x0001e80000000800 */
[----:B------:R0:W-:Y:S01]  /*1ec00*/  STS [R81+0x300], R71 ;  /* 0x0003004751007388 */ /* 0x0001e20000000800 */
[----:B------:R-:W-:Y:S05]  /*1ec10*/  @P4 BRA `(.L_x_169) ;  /* 0x0000000000644947 */ /* 0x000fea0003800000 */
[----:B------:R-:W-:-:S05]  /*1ec20*/  IMAD.WIDE R74, R11, 0x10, R74 ;  /* 0x000000100b4a7825 */ /* 0x000fca00078e024a */
[----:B0-----:R-:W2:Y:S01]  /*1ec30*/  LDG.E.128 R68, desc[UR6][R74.64+0x40] ;  /* 0x000040064a447981 */ /* 0x001ea2000c1e1d00 */
        /* <DEDUP_REMOVED lines=11> */
[----:B--2---:R0:W-:Y:S04]  /*1ecf0*/  STS [R81], R68 ;  /* 0x0000004451007388 */ /* 0x0041e80000000800 */
[----:B------:R0:W-:Y:S04]  /*1ed00*/  STS [R81+0x100], R69 ;  /* 0x0001004551007388 */ /* 0x0001e80000000800 */
[----:B------:R0:W-:Y:S04]  /*1ed10*/  STS [R81+0x200], R70 ;  /* 0x0002004651007388 */ /* 0x0001e80000000800 */
[----:B------:R0:W-:Y:S01]  /*1ed20*/  STS [R81+0x300], R71 ;  /* 0x0003004751007388 */ /* 0x0001e20000000800 */
[----:B------:R-:W-:Y:S05]  /*1ed30*/  @P4 BRA `(.L_x_169) ;  /* 0x00000000001c4947 */ /* 0x000fea0003800000 */
[----:B0-----:R-:W-:-:S06]  /*1ed40*/  IMAD.WIDE R68, R11, 0x10, R74 ;  /* 0x000000100b447825 */ /* 0x001fcc00078e024a */
[----:B------:R-:W2:Y:S01]  /*1ed50*/  LDG.E.128 R68, desc[UR6][R68.64+0x40] ;  /* 0x0000400644447981 */ /* 0x000ea2000c1e1d00 */
[----:B------:R-:W-:-:S05]  /*1ed60*/  LEA R74, R161, R72, 0x2 ;  /* 0x00000048a14a7211 */ /* 0x000fca00078e10ff */
[----:B--2---:R0:W-:Y:S04]  /*1ed70*/  STS [R74], R68 ;  /* 0x000000444a007388 */ /* 0x0041e80000000800 */
[----:B------:R0:W-:Y:S04]  /*1ed80*/  STS [R74+0x100], R69 ;  /* 0x000100454a007388 */ /* 0x0001e80000000800 */
[----:B------:R0:W-:Y:S04]  /*1ed90*/  STS [R74+0x200], R70 ;  /* 0x000200464a007388 */ /* 0x0001e80000000800 */
[----:B------:R0:W-:Y:S02]  /*1eda0*/  STS [R74+0x300], R71 ;  /* 0x000300474a007388 */ /* 0x0001e40000000800 */
.L_x_169:
[----:B------:R-:W-:Y:S05]  /*1edb0*/  BSYNC.RECONVERGENT B1 ;  /* 0x0000000000017941 */ /* 0x000fea0003800200 */
.L_x_168:
        /* <DEDUP_REMOVED lines=14> */
[----:B------:R-:W-:Y:S01]  /*1eea0*/  ISETP.GT.U32.AND P4, PT, R172, 0x3, PT ;  /* 0x00000003ac00780c */ /* 0x000fe20003f84070 */
        /* <DEDUP_REMOVED lines=29> */
[----:B0-----:R-:W-:-:S06]  /*1f080*/  IMAD.WIDE R68, R11, 0x10, R74 ;  /* 0x000000100b447825 */ /* 0x001fcc00078e024a */
[----:B------:R-:W2:Y:S01]  /*1f090*/  LDG.E.128 R68, desc[UR6][R68.64+0x40] ;  /* 0x0000400644447981 */ /* 0x000ea2000c1e1d00 */
[----:B------:R-:W0:Y:S02]  /*1f0a0*/  LDCU UR4, c[0x0][0x364] ;  /* 0x00006c80ff0477ac */ /* 0x000e240008000800 */
[----:B0-----:R-:W-:-:S05]  /*1f0b0*/  VIADD R75, R161, UR4 ;  /* 0x00000004a14b7c36 */ /* 0x001fca0008000000 */
[----:B------:R-:W-:-:S05]  /*1f0c0*/  LEA R75, R75, R72, 0x2 ;  /* 0x000000484b4b7211 */ /* 0x000fca00078e10ff */
[----:B--2---:R0:W-:Y:S04]  /*1f0d0*/  STS [R75], R68 ;  /* 0x000000444b007388 */ /* 0x0041e80000000800 */
[----:B------:R0:W-:Y:S04]  /*1f0e0*/  STS [R75+0x100], R69 ;  /* 0x000100454b007388 */ /* 0x0001e80000000800 */
[----:B------:R0:W-:Y:S04]  /*1f0f0*/  STS [R75+0x200], R70 ;  /* 0x000200464b007388 */ /* 0x0001e80000000800 */
[----:B------:R0:W-:Y:S02]  /*1f100*/  STS [R75+0x300], R71 ;  /* 0x000300474b007388 */ /* 0x0001e40000000800 */
.L_x_171:
[----:B------:R-:W-:Y:S05]  /*1f110*/  BSYNC.RECONVERGENT B1 ;  /* 0x0000000000017941 */ /* 0x000fea0003800200 */
.L_x_170:
        /* <DEDUP_REMOVED lines=13> */
[----:B------:R-:W0:Y:S01]  /*1f1f0*/  LDC R81, c[0x0][0x364] ;  /* 0x0000d900ff517b82 */ /* 0x000e220000000800 */
[----:B------:R-:W-:Y:S02]  /*1f200*/  ISETP.GT.U32.AND P4, PT, R172, 0x3, PT ;  /* 0x00000003ac00780c */ /* 0x000fe40003f84070 */
[----:B0-----:R-:W-:-:S05]  /*1f210*/  IADD3 R81, PT, PT, R81, R164, R81 ;  /* 0x000000a451517210 */ /* 0x001fca0007ffe051 */
[----:B------:R-:W-:-:S05]  /*1f220*/  IMAD R81, R81, 0x4, R72 ;  /* 0x0000000451517824 */ /* 0x000fca00078e0248 */
[----:B--2---:R0:W-:Y:S04]  /*1f230*/  STS [R81], R68 ;  /* 0x0000004451007388 */ /* 0x0041e80000000800 */
[----:B------:R0:W-:Y:S04]  /*1f240*/  STS [R81+0x100], R69 ;  /* 0x0001004551007388 */ /* 0x0001e80000000800 */
[----:B------:R0:W-:Y:S04]  /*1f250*/  STS [R81+0x200], R70 ;  /* 0x0002004651007388 */ /* 0x0001e80000000800 */
[----:B------:R0:W-:Y:S01]  /*1f260*/  STS [R81+0x300], R71 ;  /* 0x0003004751007388 */ /* 0x0001e20000000800 */
[----:B------:R-:W-:Y:S05]  /*1f270*/  @P4 BRA `(.L_x_173) ;  /* 0x00000000007c4947 */ /* 0x000fea0003800000 */
[----:B------:R-:W-:-:S05]  /*1f280*/  IMAD.WIDE R74, R11, 0x10, R74 ;  /* 0x000000100b4a7825 */ /* 0x000fca00078e024a */
[----:B0-----:R-:W2:Y:S01]  /*1f290*/  LDG.E.128 R68, desc[UR6][R74.64+0x40] ;  /* 0x000040064a447981 */ /* 0x001ea2000c1e1d00 */
[----:B------:R-:W0:Y:S01]  /*1f2a0*/  LDC R82, c[0x0][0x364] ;  /* 0x0000d900ff527b82 */ /* 0x000e220000000800 */
[----:B------:R-:W-:Y:S02]  /*1f2b0*/  ISETP.GT.U32.AND P4, PT, R170, 0x3, PT ;  /* 0x00000003aa00780c */ /* 0x000fe40003f84070 */
[----:B0-----:R-:W-:-:S04]  /*1f2c0*/  IADD3 R81, PT, PT, R82, R163, R82 ;  /* 0x000000a352517210 */ /* 0x001fc80007ffe052 */
        /* <DEDUP_REMOVED lines=19> */
[----:B------:R-:W0:Y:S02]  /*1f400*/  LDC R74, c[0x0][0x364] ;  /* 0x0000d900ff4a7b82 */ /* 0x000e240000000800 */
[----:B0-----:R-:W-:-:S04]  /*1f410*/  IADD3 R75, PT, PT, R74, R161, R74 ;  /* 0x000000a14a4b7210 */ /* 0x001fc80007ffe04a */
[----:B------:R-:W-:-:S05]  /*1f420*/  LEA R75, R75, R72, 0x2 ;  /* 0x000000484b4b7211 */ /* 0x000fca00078e10ff */
[----:B--2---:R0:W-:Y:S04]  /*1f430*/  STS [R75], R68 ;  /* 0x000000444b007388 */ /* 0x0041e80000000800 */
[----:B------:R0:W-:Y:S04]  /*1f440*/  STS [R75+0x100], R69 ;  /* 0x000100454b007388 */ /* 0x0001e80000000800 */
[----:B------:R0:W-:Y:S04]  /*1f450*/  STS [R75+0x200], R70 ;  /* 0x000200464b007388 */ /* 0x0001e80000000800 */
[----:B------:R0:W-:Y:S02]  /*1f460*/  STS [R75+0x300], R71 ;  /* 0x000300474b007388 */ /* 0x0001e40000000800 */
.L_x_173:
[----:B------:R-:W-:Y:S05]  /*1f470*/  BSYNC.RECONVERGENT B1 ;  /* 0x0000000000017941 */ /* 0x000fea0003800200 */
.L_x_172:
        /* <DEDUP_REMOVED lines=16> */
[----:B------:R-:W-:-:S05]  /*1f580*/  IMAD.IADD R81, R81, 0x1, R82 ;  /* 0x0000000151517824 */ /* 0x000fca00078e0252 */
        /* <DEDUP_REMOVED lines=33> */
[----:B0-----:R-:W-:-:S05]  /*1f7a0*/  IADD3 R74, PT, PT, R75, R161, R75 ;  /* 0x000000a14b4a7210 */ /* 0x001fca0007ffe04b */
[----:B------:R-:W-:-:S05]  /*1f7b0*/  IMAD.IADD R75, R74, 0x1, R75 ;  /* 0x000000014a4b7824 */ /* 0x000fca00078e024b */
[----:B------:R-:W-:-:S05]  /*1f7c0*/  LEA R75, R75, R72, 0x2 ;  /* 0x000000484b4b7211 */ /* 0x000fca00078e10ff */
[----:B--2---:R0:W-:Y:S04]  /*1f7d0*/  STS [R75], R68 ;  /* 0x000000444b007388 */ /* 0x0041e80000000800 */
[----:B------:R0:W-:Y:S04]  /*1f7e0*/  STS [R75+0x100], R69 ;  /* 0x000100454b007388 */ /* 0x0001e80000000800 */
[----:B------:R0:W-:Y:S04]  /*1f7f0*/  STS [R75+0x200], R70 ;  /* 0x000200464b007388 */ /* 0x0001e80000000800 */
[----:B------:R0:W-:Y:S02]  /*1f800*/  STS [R75+0x300], R71 ;  /* 0x000300474b007388 */ /* 0x0001e40000000800 */
.L_x_175:
[----:B------:R-:W-:Y:S05]  /*1f810*/  BSYNC.RECONVERGENT B1 ;  /* 0x0000000000017941 */ /* 0x000fea0003800200 */
.L_x_174:
        /* <DEDUP_REMOVED lines=15> */
[----:B0-----:R-:W-:-:S04]  /*1f910*/  IADD3 R81, PT, PT, R82, R164, R82 ;  /* 0x000000a452517210 */ /* 0x001fc80007ffe052 */
[----:B------:R-:W-:-:S05]  /*1f920*/  IADD3 R81, PT, PT, R82, R81, R82 ;  /* 0x0000005152517210 */ /* 0x000fca0007ffe052 */
        /* <DEDUP_REMOVED lines=11> */
[----:B------:R-:W-:-:S04]  /*1f9e0*/  IADD3 R81, PT, PT, R82, R81, R82 ;  /* 0x0000005152517210 */ /* 0x000fc80007ffe052 */
        /* <DEDUP_REMOVED lines=22> */
[----:B------:R-:W-:-:S04]  /*1fb50*/  IADD3 R75, PT, PT, R75, R74, R75 ;  /* 0x0000004a4b4b7210 */ /* 0x000fc80007ffe04b */
[----:B------:R-:W-:-:S05]  /*1fb60*/  LEA R75, R75, R72, 0x2 ;  /* 0x000000484b4b7211 */ /* 0x000fca00078e10ff */
[----:B--2---:R0:W-:Y:S04]  /*1fb70*/  STS [R75], R68 ;  /* 0x000000444b007388 */ /* 0x0041e80000000800 */
[----:B------:R0:W-:Y:S04]  /*1fb80*/  STS [R75+0x100], R69 ;  /* 0x000100454b007388 */ /* 0x0001e80000000800 */
[----:B------:R0:W-:Y:S04]  /*1fb90*/  STS [R75+0x200], R70 ;  /* 0x000200464b007388 */ /* 0x0001e80000000800 */
[----:B------:R0:W-:Y:S02]  /*1fba0*/  STS [R75+0x300], R71 ;  /* 0x000300474b007388 */ /* 0x0001e40000000800 */
.L_x_177:
[----:B------:R-:W-:Y:S05]  /*1fbb0*/  BSYNC.RECONVERGENT B1 ;  /* 0x0000000000017941 */ /* 0x000fea0003800200 */
.L_x_176:
        /* <DEDUP_REMOVED lines=42> */
[----:B0-----:R-:W-:-:S06]  /*1fe60*/  IMAD.WIDE R68, R11, 0x10, R74 ;  /* 0x000000100b447825 */ /* 0x001fcc00078e024a */
[----:B------:R-:W2:Y:S01]  /*1fe70*/  LDG.E.128 R68, desc[UR6][R68.64+0x40] ;  /* 0x0000400644447981 */ /* 0x000ea2000c1e1d00 */
[----:B------:R-:W-:-:S05]  /*1fe80*/  IMAD R74, R153, 0x4, R72 ;  /* 0x00000004994a7824 */ /* 0x000fca00078e0248 */
[----:B--2---:R0:W-:Y:S04]  /*1fe90*/  STS [R74], R68 ;  /* 0x000000444a007388 */ /* 0x0041e80000000800 */
[----:B------:R0:W-:Y:S04]  /*1fea0*/  STS [R74+0x100], R69 ;  /* 0x000100454a007388 */ /* 0x0001e80000000800 */
[----:B------:R0:W-:Y:S04]  /*1feb0*/  STS [R74+0x200], R70 ;  /* 0x000200464a007388 */ /* 0x0001e80000000800 */
[----:B------:R0:W-:Y:S02]  /*1fec0*/  STS [R74+0x300], R71 ;  /* 0x000300474a007388 */ /* 0x0001e40000000800 */
.L_x_179:
[----:B------:R-:W-:Y:S05]  /*1fed0*/  BSYNC.RECONVERGENT B1 ;  /* 0x0000000000017941 */ /* 0x000fea0003800200 */
.L_x_178:
        /* <DEDUP_REMOVED lines=45> */
.L_x_181:
[----:B------:R-:W-:Y:S05]  /*201b0*/  BSYNC.RECONVERGENT B1 ;  /* 0x0000000000017941 */ /* 0x000fea0003800200 */
.L_x_180:
[----:B------:R-:W-:-:S13]  /*201c0*/  ISETP.GT.U32.AND P4, PT, R147, 0x3f, PT ;  /* 0x0000003f9300780c */ /* 0x000fda0003f84070 */
[----:B------:R-:W-:Y:S05]  /*201d0*/  @P4 BRA `(.L_x_163) ;  /* 0x000000dc00ec4947 */ /* 0x000fea0003800000 */
[----:B------:R-:W0:Y:S01]  /*201e0*/  LDCU UR4, c[0x0][0x364] ;  /* 0x00006c80ff0477ac */ /* 0x000e220008000800 */
[----:B------:R-:W-:Y:S01]  /*201f0*/  BSSY.RECONVERGENT B1, `(.L_x_182) ;  /* 0x000002c000017945 */ /* 0x000fe20003800200 */
[----:B0--3--:R-:W-:-:S03]  /*20200*/  IADD3 R75, PT, PT, R148, UR4, RZ ;  /* 0x00000004944b7c10 */ /* 0x009fc6000fffe0ff */
[----:B------:R-:W-:Y:S05]  /*20210*/  @P1 BRA `(.L_x_183) ;  /* 0x0000000000a41947 */ /* 0x000fea0003800000 */
[----:B-12-4-:R-:W-:Y:S01]  /*20220*/  IMAD R68, R147, UR16, RZ ;  /* 0x0000001093447c24 */ /* 0x016fe2000f8e02ff */
        /* <DEDUP_REMOVED lines=40> */
.L_x_183:
[----:B------:R-:W-:Y:S05]  /*204b0*/  BSYNC.RECONVERGENT B1 ;  /* 0x0000000000017941 */ /* 0x000fea0003800200 */
.L_x_182:
        /* <DEDUP_REMOVED lines=53> */
.L_x_185:
[----:B------:R-:W-:Y:S05]  /*20810*/  BSYNC.RECONVERGENT B1 ;  /* 0x0000000000017941 */ /* 0x000fea0003800200 */
.L_x_184:
        /* <DEDUP_REMOVED lines=53> */
.L_x_187:
[----:B------:R-:W-:Y:S05]  /*20b70*/  BSYNC.RECONVERGENT B1 ;  /* 0x0000000000017941 */ /* 0x000fea0003800200 */
.L_x_186:
        /* <DEDUP_REMOVED lines=57> */
.L_x_189:
[----:B------:R-:W-:Y:S05]  /*20f10*/  BSYNC.RECONVERGENT B1 ;  /* 0x0000000000017941 */ /* 0x000fea0003800200 */
.L_x_188:
        /* <DEDUP_REMOVED lines=57> */
.L_x_191:
[----:B------:R-:W-:Y:S05]  /*212b0*/  BSYNC.RECONVERGENT B1 ;  /* 0x0000000000017941 */ /* 0x000fea0003800200 */
.L_x_190:
        /* <DEDUP_REMOVED lines=54> */
[----:B------:R-:W-:-:S05]  /*21620*/  IADD3 R74, PT, PT, R81, R74, R81 ;  /* 0x0000004a514a7210 */ /* 0x000fca0007ffe051 */
[----:B------:R-:W-:-:S05]  /*21630*/  IMAD.IADD R81, R74, 0x1, R81 ;  /* 0x000000014a517824 */ /* 0x000fca00078e0251 */
[----:B------:R-:W-:-:S05]  /*21640*/  LEA R81, R81, R72, 0x2 ;  /* 0x0000004851517211 */ /* 0x000fca00078e10ff */
[----:B--2---:R0:W-:Y:S04]  /*21650*/  STS [R81], R68 ;  /* 0x0000004451007388 */ /* 0x0041e80000000800 */
[----:B------:R0:W-:Y:S04]  /*21660*/  STS [R81+0x100], R69 ;  /* 0x0001004551007388 */ /* 0x0001e80000000800 */
[----:B------:R0:W-:Y:S04]  /*21670*/  STS [R81+0x200], R70 ;  /* 0x0002004651007388 */ /* 0x0001e80000000800 */
[----:B------:R0:W-:Y:S02]  /*21680*/  STS [R81+0x300], R71 ;  /* 0x0003004751007388 */ /* 0x0001e40000000800 */
.L_x_193:
[----:B------:R-:W-:Y:S05]  /*21690*/  BSYNC.RECONVERGENT B1 ;  /* 0x0000000000017941 */ /* 0x000fea0003800200 */
.L_x_192:
[----:B------:R-:W0:Y:S02]  /*216a0*/  LDCU UR4, c[0x0][0x364] ;  /* 0x00006c80ff0477ac */ /* 0x000e240008000800 */
[----:B01234-:R-:W-:-:S05]  /*216b0*/  VIADD R68, R139, UR4 ;  /* 0x000000048b447c36 */ /* 0x01ffca0008000000 */
[----:B------:R-:W-:-:S13]  /*216c0*/  ISETP.GT.U32.AND P4, PT, R68, 0x3f, PT ;  /* 0x0000003f4400780c */ /* 0x000fda0003f84070 */
[----:B------:R-:W-:Y:S05]  /*216d0*/  @P4 BRA `(.L_x_163) ;  /* 0x000000c800ac4947 */ /* 0x000fea0003800000 */
[----:B------:R-:W-:Y:S04]  /*216e0*/  BSSY.RECONVERGENT B1, `(.L_x_194) ;  /* 0x000003c000017945 */ /* 0x000fe80003800200 */
[----:B------:R-:W-:Y:S05]  /*216f0*/  @P1 BRA `(.L_x_195) ;  /* 0x0000000000e81947 */ /* 0x000fea0003800000 */
[----:B------:R-:W0:Y:S01]  /*21700*/  LDC R81, c[0x0][0x364] ;  /* 0x0000d900ff517b82 */ /* 0x000e220000000800 */
[----:B------:R-:W-:Y:S02]  /*21710*/  SHF.R.S32.HI R70, RZ, 0x1f, R73 ;  /* 0x0000001fff467819 */ /* 0x000fe40000011449 */
[----:B0-----:R-:W-:-:S05]  /*21720*/  IADD3 R68, PT, PT, R139, R81, RZ ;  /* 0x000000518b447210 */ /* 0x001fca0007ffe0ff */
[----:B------:R-:W-:-:S05]  /*21730*/  IMAD R68, R68, UR16, RZ ;  /* 0x0000001044447c24 */ /* 0x000fca000f8e02ff */
[----:B------:R-:W-:Y:S02]  /*21740*/  SHF.R.S32.HI R69, RZ, 0x1f, R68 ;  /* 0x0000001fff457819 */ /* 0x000fe40000011444 */
[----:B------:R-:W-:-:S04]  /*21750*/  IADD3 R68, P4, P5, R68, R73, R6 ;  /* 0x0000004944447210 */ /* 0x000fc80007d9e006 */
[----:B------:R-:W-:Y:S02]  /*21760*/  IADD3.X R69, PT, PT, R69, R70, R8, P4, P5 ;  /* 0x0000004645457210 */ /* 0x000fe400027ea408 */
[----:B------:R-:W-:-:S04]  /*21770*/  LEA R82, P4, R68, UR8, 0x2 ;  /* 0x0000000844527c11 */ /* 0x000fc8000f8810ff */
[----:B------:R-:W-:-:S03]  /*21780*/  LEA.HI.X R83, R68, UR9, R69, 0x2, P4 ;  /* 0x0000000944537c11 */ /* 0x000fc6000a0f1445 */
[----:B------:R-:W-:-:S05]  /*21790*/  IMAD.WIDE.U32 R82, R0, 0x10, R82 ;  /* 0x0000001000527825 */ /* 0x000fca00078e0052 */
[----:B------:R-:W2:Y:S01]  /*217a0*/  LDG.E.128 R68, desc[UR6][R82.64+0x40] ;  /* 0x0000400652447981 */ /* 0x000ea2000c1e1d00 */
[C-C-:B------:R-:W-:Y:S02]  /*217b0*/  IADD3 R74, PT, PT, R81.reuse, R146, R81.reuse ;  /* 0x00000092514a7210 */ /* 0x140fe40007ffe051 */
[----:B------:R-:W-:Y:S02]  /*217c0*/  ISETP.GT.U32.AND P4, PT, R172, 0x3, PT ;  /* 0x00000003ac00780c */ /* 0x000fe40003f84070 */
[----:B------:R-:W-:-:S04]  /*217d0*/  IADD3 R74, PT, PT, R81, R74, R81 ;  /* 0x0000004a514a7210 */ /* 0x000fc80007ffe051 */
        /* <DEDUP_REMOVED lines=22> */
[----:B------:R-:W0:Y:S01]  /*21940*/  LDC R81, c[0x0][0x364] ;  /* 0x0000d900ff517b82 */ /* 0x000e220000000800 */
[----:B------:R-:W-:Y:S02]  /*21950*/  ISETP.GT.U32.AND P4, PT, R168, 0x3, PT ;  /* 0x00000003a800780c */ /* 0x000fe40003f84070 */
[----:B0-----:R-:W-:-:S04]  /*21960*/  IADD3 R74, PT, PT, R81, R144, R81 ;  /* 0x00000090514a7210 */ /* 0x001fc80007ffe051 */
        /* <DEDUP_REMOVED lines=8> */
[----:B--2---:R-:W-:-:S06]  /*219f0*/  IMAD.WIDE R68, R11, 0x10, R82 ;  /* 0x000000100b447825 */ /* 0x004fcc00078e0252 */
[----:B------:R-:W2:Y:S01]  /*21a00*/  LDG.E.128 R68, desc[UR6][R68.64+0x40] ;  /* 0x0000400644447981 */ /* 0x000ea2000c1e1d00 */
[----:B------:R-:W0:Y:S02]  /*21a10*/  LDC R81, c[0x0][0x364] ;  /* 0x0000d900ff517b82 */ /* 0x000e240000000800 */
[----:B0-----:R-:W-:-:S04]  /*21a20*/  IADD3 R74, PT, PT, R81, R75, R81 ;  /* 0x0000004b514a7210 */ /* 0x001fc80007ffe051 */
[----:B------:R-:W-:-:S04]  /*21a30*/  IADD3 R74, PT, PT, R81, R74, R81 ;  /* 0x0000004a514a7210 */ /* 0x000fc80007ffe051 */
[----:B------:R-:W-:-:S04]  /*21a40*/  IADD3 R81, PT, PT, R81, R74, R81 ;  /* 0x0000004a51517210 */ /* 0x000fc80007ffe051 */
[----:B------:R-:W-:-:S05]  /*21a50*/  LEA R81, R81, R72, 0x2 ;  /* 0x0000004851517211 */ /* 0x000fca00078e10ff */
[----:B--2---:R3:W-:Y:S04]  /*21a60*/  STS [R81], R68 ;  /* 0x0000004451007388 */ /* 0x0047e80000000800 */
[----:B------:R3:W-:Y:S04]  /*21a70*/  STS [R81+0x100], R69 ;  /* 0x0001004551007388 */ /* 0x0007e80000000800 */
[----:B------:R3:W-:Y:S04]  /*21a80*/  STS [R81+0x200], R70 ;  /* 0x0002004651007388 */ /* 0x0007e80000000800 */
[----:B------:R3:W-:Y:S02]  /*21a90*/  STS [R81+0x300], R71 ;  /* 0x0003004751007388 */ /* 0x0007e40000000800 */
.L_x_195:
[----:B------:R-:W-:Y:S05]  /*21aa0*/  BSYNC.RECONVERGENT B1 ;  /* 0x0000000000017941 */ /* 0x000fea0003800200 */
.L_x_194:
[----:B0123--:R-:W0:Y:S02]  /*21ab0*/  LDC R68, c[0x0][0x364] ;  /* 0x0000d900ff447b82 */ /* 0x00fe240000000800 */
[----:B0-----:R-:W-:-:S04]  /*21ac0*/  IADD3 R68, PT, PT, R68, R139, R68 ;  /* 0x0000008b44447210 */ /* 0x001fc80007ffe044 */
[----:B------:R-:W-:-:S13]  /*21ad0*/  ISETP.GT.U32.AND P4, PT, R68, 0x3f, PT ;  /* 0x0000003f4400780c */ /* 0x000fda0003f84070 */
[----:B------:R-:W-:Y:S05]  /*21ae0*/  @P4 BRA `(.L_x_163) ;  /* 0x000000c400a84947 */ /* 0x000fea0003800000 */
[----:B------:R-:W-:Y:S04]  /*21af0*/  BSSY.RECONVERGENT B1, `(.L_x_196) ;  /* 0x0000040000017945 */ /* 0x000fe80003800200 */
[----:B------:R-:W-:Y:S05]  /*21b00*/  @P1 BRA `(.L_x_197) ;  /* 0x0000000000f81947 */ /* 0x000fea0003800000 */
[----:B------:R-:W0:Y:S01]  /*21b10*/  LDC R81, c[0x0][0x364] ;  /* 0x0000d900ff517b82 */ /* 0x000e220000000800 */
[----:B------:R-:W-:Y:S02]  /*21b20*/  SHF.R.S32.HI R70, RZ, 0x1f, R73 ;  /* 0x0000001fff467819 */ /* 0x000fe40000011449 */
[----:B0-----:R-:W-:-:S05]  /*21b30*/  IADD3 R68, PT, PT, R81, R139, R81 ;  /* 0x0000008b51447210 */ /* 0x001fca0007ffe051 */
        /* <DEDUP_REMOVED lines=58> */
[----:B------:R3:W-:Y:S02]  /*21ee0*/  STS [R81+0x300], R71 ;  /* 0x0003004751007388 */ /* 0x0007e40000000800 */
.L_x_197:
[----:B------:R-:W-:Y:S05]  /*21ef0*/  BSYNC.RECONVERGENT B1 ;  /* 0x0000000000017941 */ /* 0x000fea0003800200 */
.L_x_196:
[----:B0123--:R-:W0:Y:S02]  /*21f00*/  LDC R69, c[0x0][0x364] ;  /* 0x0000d900ff457b82 */ /* 0x00fe240000000800 */
[----:B0-----:R-:W-:-:S05]  /*21f10*/  IADD3 R68, PT, PT, R69, R139, R69 ;  /* 0x0000008b45447210 */ /* 0x001fca0007ffe045 */
[----:B------:R-:W-:-:S05]  /*21f20*/  IMAD.IADD R68, R68, 0x1, R69 ;  /* 0x0000000144447824 */ /* 0x000fca00078e0245 */
[----:B------:R-:W-:-:S13]  /*21f30*/  ISETP.GT.U32.AND P4, PT, R68, 0x3f, PT ;  /* 0x0000003f4400780c */ /* 0x000fda0003f84070 */
[----:B------:R-:W-:Y:S05]  /*21f40*/  @P4 BRA `(.L_x_163) ;  /* 0x000000c000904947 */ /* 0x000fea0003800000 */
[----:B------:R-:W-:Y:S04]  /*21f50*/  BSSY.RECONVERGENT B1, `(.L_x_198) ;  /* 0x0000041000017945 */ /* 0x000fe80003800200 */
[----:B------:R-:W-:Y:S05]  /*21f60*/  @P1 BRA `(.L_x_199) ;  /* 0x0000000000fc1947 */ /* 0x000fea0003800000 */
[----:B------:R-:W0:Y:S01]  /*21f70*/  LDC R81, c[0x0][0x364] ;  /* 0x0000d900ff517b82 */ /* 0x000e220000000800 */
[----:B------:R-:W-:Y:S02]  /*21f80*/  SHF.R.S32.HI R70, RZ, 0x1f, R73 ;  /* 0x0000001fff467819 */ /* 0x000fe40000011449 */
[----:B0-----:R-:W-:-:S04]  /*21f90*/  IADD3 R68, PT, PT, R81, R139, R81 ;  /* 0x0000008b51447210 */ /* 0x001fc80007ffe051 */
[----:B------:R-:W-:-:S05]  /*21fa0*/  IADD3 R68, PT, PT, R68, R81, RZ ;  /* 0x0000005144447210 */ /* 0x000fca0007ffe0ff */
        /* <DEDUP_REMOVED lines=58> */
[----:B------:R3:W-:Y:S02]  /*22350*/  STS [R75+0x300], R71 ;  /* 0x000300474b007388 */ /* 0x0007e40000000800 */
.L_x_199:
[----:B------:R-:W-:Y:S05]  /*22360*/  BSYNC.RECONVERGENT B1 ;  /* 0x0000000000017941 */ /* 0x000fea0003800200 */
.L_x_198:
[----:B0123--:R-:W0:Y:S02]  /*22370*/  LDC R69, c[0x0][0x364] ;  /* 0x0000d900ff457b82 */ /* 0x00fe240000000800 */
[----:B0-----:R-:W-:-:S04]  /*22380*/  IADD3 R68, PT, PT, R69, R139, R69 ;  /* 0x0000008b45447210 */ /* 0x001fc80007ffe045 */
[----:B------:R-:W-:-:S04]  /*22390*/  IADD3 R68, PT, PT, R69, R68, R69 ;  /* 0x0000004445447210 */ /* 0x000fc80007ffe045 */
[----:B------:R-:W-:-:S13]  /*223a0*/  ISETP.GT.U32.AND P4, PT, R68, 0x3f, PT ;  /* 0x0000003f4400780c */ /* 0x000fda0003f84070 */
[----:B------:R-:W-:Y:S05]  /*223b0*/  @P4 BRA `(.L_x_163) ;  /* 0x000000bc00744947 */ /* 0x000fea0003800000 */
[----:B------:R-:W-:Y:S04]  /*223c0*/  BSSY.RECONVERGENT B1, `(.L_x_200) ;  /* 0x000002e000017945 */ /* 0x000fe80003800200 */
[----:B------:R-:W-:Y:S05]  /*223d0*/  @P1 BRA `(.L_x_201) ;  /* 0x0000000000b01947 */ /* 0x000fea0003800000 */
[----:B------:R-:W0:Y:S01]  /*223e0*/  LDC R69, c[0x0][0x364] ;  /* 0x0000d900ff457b82 */ /* 0x000e220000000800 */
[----:B------:R-:W-:Y:S02]  /*223f0*/  SHF.R.S32.HI R70, RZ, 0x1f, R73 ;  /* 0x0000001fff467819 */ /* 0x000fe40000011449 */
[----:B0-----:R-:W-:-:S04]  /*22400*/  IADD3 R68, PT, PT, R69, R139, R69 ;  /* 0x0000008b45447210 */ /* 0x001fc80007ffe045 */
[----:B------:R-:W-:-:S05]  /*22410*/  IADD3 R68, PT, PT, R69, R68, R69 ;  /* 0x0000004445447210 */ /* 0x000fca0007ffe045 */
        /* <DEDUP_REMOVED lines=28> */
[----:B--2---:R2:W-:Y:S04]  /*225e0*/  STS [R81], R68 ;  /* 0x0000004451007388 */ /* 0x0045e80000000800 */
[----:B------:R2:W-:Y:S04]  /*225f0*/  STS [R81+0x100], R69 ;  /* 0x0001004551007388 */ /* 0x0005e80000000800 */
[----:B------:R2:W-:Y:S04]  /*22600*/  STS [R81+0x200], R70 ;  /* 0x0002004651007388 */ /* 0x0005e80000000800 */
[----:B------:R2:W-:Y:S01]  /*22610*/  STS [R81+0x300], R71 ;  /* 0x0003004751007388 */ /* 0x0005e20000000800 */
[----:B------:R-:W-:Y:S05]  /*22620*/  @P4 BRA `(.L_x_201) ;  /* 0x00000000001c4947 */ /* 0x000fea0003800000 */
[----:B--2---:R-:W-:-:S06]  /*22630*/  IMAD.WIDE R68, R11, 0x10, R74 ;  /* 0x000000100b447825 */ /* 0x004fcc00078e024a */
[----:B------:R-:W2:Y:S01]  /*22640*/  LDG.E.128 R68, desc[UR6][R68.64+0x40] ;  /* 0x0000400644447981 */ /* 0x000ea2000c1e1d00 */
[----:B------:R-:W-:-:S05]  /*22650*/  LEA R74, R135, R72, 0x2 ;  /* 0x00000048874a7211 */ /* 0x000fca00078e10ff */
[----:B--2---:R3:W-:Y:S04]  /*22660*/  STS [R74], R68 ;  /* 0x000000444a007388 */ /* 0x0047e80000000800 */
[----:B------:R3:W-:Y:S04]  /*22670*/  STS [R74+0x100], R69 ;  /* 0x000100454a007388 */ /* 0x0007e80000000800 */
[----:B------:R3:W-:Y:S04]  /*22680*/  STS [R74+0x200], R70 ;  /* 0x000200464a007388 */ /* 0x0007e80000000800 */
[----:B------:R3:W-:Y:S02]  /*22690*/  STS [R74+0x300], R71 ;  /* 0x000300474a007388 */ /* 0x0007e40000000800 */
.L_x_201:
[----:B------:R-:W-:Y:S05]  /*226a0*/  BSYNC.RECONVERGENT B1 ;  /* 0x0000000000017941 */ /* 0x000fea0003800200 */
.L_x_200:
        /* <DEDUP_REMOVED lines=21> */
[----:B----4-:R-:W2:Y:S01]  /*22800*/  LDG.E.128 R68, desc[UR6][R74.64+0x40] ;  /* 0x000040064a447981 */ /* 0x010ea2000c1e1d00 */
        /* <DEDUP_REMOVED lines=23> */
.L_x_203:
[----:B------:R-:W-:Y:S05]  /*22980*/  BSYNC.RECONVERGENT B1 ;  /* 0x0000000000017941 */ /* 0x000fea0003800200 */
.L_x_202:
        /* <DEDUP_REMOVED lines=45> */
.L_x_205:
[----:B------:R-:W-:Y:S05]  /*22c60*/  BSYNC.RECONVERGENT B1 ;  /* 0x0000000000017941 */ /* 0x000fea0003800200 */
.L_x_204:
        /* <DEDUP_REMOVED lines=45> */
.L_x_207:
[----:B------:R-:W-:Y:S05]  /*22f40*/  BSYNC.RECONVERGENT B1 ;  /* 0x0000000000017941 */ /* 0x000fea0003800200 */
.L_x_206:
[----:B------:R-:W-:-:S13]  /*22f50*/  ISETP.GT.U32.AND P4, PT, R119, 0x3f, PT ;  /* 0x0000003f7700780c */ /* 0x000fda0003f84070 */
[----:B------:R-:W-:Y:S05]  /*22f60*/  @P4 BRA `(.L_x_163) ;  /* 0x000000b000884947 */ /* 0x000fea0003800000 */
[----:B------:R-:W5:Y:S01]  /*22f70*/  LDCU UR4, c[0x0][0x364] ;  /* 0x00006c80ff0477ac */ /* 0x000f620008000800 */
[----:B------:R-:W-:Y:S01]  /*22f80*/  BSSY.RECONVERGENT B1, `(.L_x_208) ;  /* 0x000002c000017945 */ /* 0x000fe20003800200 */
[----:B-----5:R-:W-:-:S03]  /*22f90*/  VIADD R75, R120, UR4 ;  /* 0x00000004784b7c36 */ /* 0x020fc60008000000 */
        /* <DEDUP_REMOVED lines=42> */
.L_x_209:
[----:B------:R-:W-:Y:S05]  /*23240*/  BSYNC.RECONVERGENT B1 ;  /* 0x0000000000017941 */ /* 0x000fea0003800200 */
.L_x_208:
[----:B------:R-:W0:Y:S02]  /*23250*/  LDCU UR4, c[0x0][0x364] ;  /* 0x00006c80ff0477ac */ /* 0x000e240008000800 */
[----:B0--3--:R-:W-:-:S04]  /*23260*/  IADD3 R74, PT, PT, R119, UR4, RZ ;  /* 0x00000004774a7c10 */ /* 0x009fc8000fffe0ff */
[----:B------:R-:W-:-:S13]  /*23270*/  ISETP.GT.U32.AND P4, PT, R74, 0x3f, PT ;  /* 0x0000003f4a00780c */ /* 0x000fda0003f84070 */
[----:B------:R-:W-:Y:S05]  /*23280*/  @P4 BRA `(.L_x_163) ;  /* 0x000000ac00c04947 */ /* 0x000fea0003800000 */
[----:B------:R-:W-:Y:S04]  /*23290*/  BSSY.RECONVERGENT B1, `(.L_x_210) ;  /* 0x0000033000017945 */ /* 0x000fe80003800200 */
        /* <DEDUP_REMOVED lines=31> */
[----:B---3--:R-:W2:Y:S01]  /*23490*/  LDG.E.128 R68, desc[UR6][R82.64+0x40] ;  /* 0x0000400652447981 */ /* 0x008ea2000c1e1d00 */
        /* <DEDUP_REMOVED lines=18> */
.L_x_211:
[----:B------:R-:W-:Y:S05]  /*235c0*/  BSYNC.RECONVERGENT B1 ;  /* 0x0000000000017941 */ /* 0x000fea0003800200 */
.L_x_210:
        /* <DEDUP_REMOVED lines=17> */
[----:B------:R-:W-:Y:S02]  /*236e0*/  IADD3 R81, PT, PT, R81, R118, R81 ;  /* 0x0000007651517210 */ /* 0x000fe40007ffe051 */
[----:B------:R-:W-:-:S03]  /*236f0*/  ISETP.GT.U32.AND P4, PT, R172, 0x3, PT ;  /* 0x00000003ac00780c */ /* 0x000fc60003f84070 */
        /* <DEDUP_REMOVED lines=37> */
.L_x_213:
[----:B------:R-:W-:Y:S05]  /*23950*/  BSYNC.RECONVERGENT B1 ;  /* 0x0000000000017941 */ /* 0x000fea0003800200 */
.L_x_212:
        /* <DEDUP_REMOVED lines=60> */
.L_x_215:
[----:B------:R-:W-:Y:S05]  /*23d20*/  BSYNC.RECONVERGENT B1 ;  /* 0x0000000000017941 */ /* 0x000fea0003800200 */
.L_x_214:
        /* <DEDUP_REMOVED lines=62> */
.L_x_217:
[----:B------:R-:W-:Y:S05]  /*24110*/  BSYNC.RECONVERGENT B1 ;  /* 0x0000000000017941 */ /* 0x000fea0003800200 */
.L_x_216:
        /* <DEDUP_REMOVED lines=66> */
.L_x_219:
[----:B------:R-:W-:Y:S05]  /*24540*/  BSYNC.RECONVERGENT B1 ;  /* 0x0000000000017941 */ /* 0x000fea0003800200 */
.L_x_218:
[----:B0123--:R-:W0:Y:S02]  /*24550*/  LDC R69, c[0x0][0x364] ;  /* 0x0000d900ff457b82 */ /* 0x00fe240000000800 */
[----:B0-----:R-:W-:-:S04]  /*24560*/  IADD3 R68, PT, PT, R69, R74, R69 ;  /* 0x0000004a45447210 */ /* 0x001fc80007ffe045 */
[----:B------:R-:W-:-:S05]  /*24570*/  IADD3 R68, PT, PT, R69, R68, R69 ;  /* 0x0000004445447210 */ /* 0x000fca0007ffe045 */
        /* <DEDUP_REMOVED lines=8> */
[----:B------:R-:W-:-:S04]  /*24600*/  IADD3 R68, PT, PT, R85, R68, R85 ;  /* 0x0000004455447210 */ /* 0x000fc80007ffe055 */
        /* <DEDUP_REMOVED lines=56> */
.L_x_221:
[----:B------:R-:W-:Y:S05]  /*24990*/  BSYNC.RECONVERGENT B1 ;  /* 0x0000000000017941 */ /* 0x000fea0003800200 */
.L_x_220:
[----:B0123--:R-:W0:Y:S02]  /*249a0*/  LDC R69, c[0x0][0x364] ;  /* 0x0000d900ff457b82 */ /* 0x00fe240000000800 */
[----:B0-----:R-:W-:-:S04]  /*249b0*/  IADD3 R68, PT, PT, R69, R74, R69 ;  /* 0x0000004a45447210 */ /* 0x001fc80007ffe045 */
[----:B------:R-:W-:-:S04]  /*249c0*/  IADD3 R68, PT, PT, R69, R68, R69 ;  /* 0x0000004445447210 */ /* 0x000fc80007ffe045 */
        /* <DEDUP_REMOVED lines=69> */
.L_x_223:
[----:B------:R-:W-:Y:S05]  /*24e20*/  BSYNC.RECONVERGENT B1 ;  /* 0x0000000000017941 */ /* 0x000fea0003800200 */
.L_x_222:
[----:B0123--:R-:W0:Y:S02]  /*24e30*/  LDC R69, c[0x0][0x364] ;  /* 0x0000d900ff457b82 */ /* 0x00fe240000000800 */
[----:B0-----:R-:W-:-:S04]  /*24e40*/  IADD3 R68, PT, PT, R69, R74, R69 ;  /* 0x0000004a45447210 */ /* 0x001fc80007ffe045 */
[----:B------:R-:W-:-:S04]  /*24e50*/  IADD3 R68, PT, PT, R69, R68, R69 ;  /* 0x0000004445447210 */ /* 0x000fc80007ffe045 */
        /* <DEDUP_REMOVED lines=71> */
.L_x_225:
[----:B------:R-:W-:Y:S05]  /*252d0*/  BSYNC.RECONVERGENT B1 ;  /* 0x0000000000017941 */ /* 0x000fea0003800200 */
.L_x_224:
[----:B0123--:R-:W0:Y:S02]  /*252e0*/  LDC R69, c[0x0][0x364] ;  /* 0x0000d900ff457b82 */ /* 0x00fe240000000800 */
[----:B0-----:R-:W-:-:S04]  /*252f0*/  IADD3 R68, PT, PT, R69, R74, R69 ;  /* 0x0000004a45447210 */ /* 0x001fc80007ffe045 */
[----:B------:R-:W-:-:S04]  /*25300*/  IADD3 R68, PT, PT, R69, R68, R69 ;  /* 0x0000004445447210 */ /* 0x000fc80007ffe045 */
        /* <DEDUP_REMOVED lines=75> */
.L_x_227:
[----:B------:R-:W-:Y:S05]  /*257c0*/  BSYNC.RECONVERGENT B1 ;  /* 0x0000000000017941 */ /* 0x000fea0003800200 */
.L_x_226:
[----:B0123--:R-:W0:Y:S02]  /*257d0*/  LDC R69, c[0x0][0x364] ;  /* 0x0000d900ff457b82 */ /* 0x00fe240000000800 */
[----:B0-----:R-:W-:-:S04]  /*257e0*/  IADD3 R68, PT, PT, R69, R74, R69 ;  /* 0x0000004a45447210 */ /* 0x001fc80007ffe045 */
[----:B------:R-:W-:-:S04]  /*257f0*/  IADD3 R68, PT, PT, R69, R68, R69 ;  /* 0x0000004445447210 */ /* 0x000fc80007ffe045 */
        /* <DEDUP_REMOVED lines=77> */
.L_x_229:
[----:B------:R-:W-:Y:S05]  /*25cd0*/  BSYNC.RECONVERGENT B1 ;  /* 0x0000000000017941 */ /* 0x000fea0003800200 */
.L_x_228:
[----:B0123--:R-:W0:Y:S02]  /*25ce0*/  LDC R69, c[0x0][0x364] ;  /* 0x0000d900ff457b82 */ /* 0x00fe240000000800 */
[----:B0-----:R-:W-:-:S04]  /*25cf0*/  IADD3 R68, PT, PT, R69, R74, R69 ;  /* 0x0000004a45447210 */ /* 0x001fc80007ffe045 */
[----:B------:R-:W-:-:S04]  /*25d00*/  IADD3 R68, PT, PT, R69, R68, R69 ;  /* 0x0000004445447210 */ /* 0x000fc80007ffe045 */
        /* <DEDUP_REMOVED lines=81> */
.L_x_231:
[----:B------:R-:W-:Y:S05]  /*26220*/  BSYNC.RECONVERGENT B1 ;  /* 0x0000000000017941 */ /* 0x000fea0003800200 */
.L_x_230:
[----:B0123--:R-:W0:Y:S02]  /*26230*/  LDC R69, c[0x0][0x364] ;  /* 0x0000d900ff457b82 */ /* 0x00fe240000000800 */
[----:B0-----:R-:W-:-:S04]  /*26240*/  IADD3 R68, PT, PT, R69, R74, R69 ;  /* 0x0000004a45447210 */ /* 0x001fc80007ffe045 */
[----:B------:R-:W-:-:S04]  /*26250*/  IADD3 R68, PT, PT, R69, R68, R69 ;  /* 0x0000004445447210 */ /* 0x000fc80007ffe045 */
        /* <DEDUP_REMOVED lines=83> */
.L_x_233:
[----:B------:R-:W-:Y:S05]  /*26790*/  BSYNC.RECONVERGENT B1 ;  /* 0x0000000000017941 */ /* 0x000fea0003800200 */
.L_x_232:
[----:B0123--:R-:W0:Y:S02]  /*267a0*/  LDC R69, c[0x0][0x364] ;  /* 0x0000d900ff457b82 */ /* 0x00fe240000000800 */
[----:B0-----:R-:W-:-:S04]  /*267b0*/  IADD3 R68, PT, PT, R69, R74, R69 ;  /* 0x0000004a45447210 */ /* 0x001fc80007ffe045 */
[----:B------:R-:W-:-:S04]  /*267c0*/  IADD3 R68, PT, PT, R69, R68, R69 ;  /* 0x0000004445447210 */ /* 0x000fc80007ffe045 */
        /* <DEDUP_REMOVED lines=87> */
.L_x_235:
[----:B------:R-:W-:Y:S05]  /*26d40*/  BSYNC.RECONVERGENT B1 ;  /* 0x0000000000017941 */ /* 0x000fea0003800200 */
.L_x_234:
[----:B0123--:R-:W0:Y:S02]  /*26d50*/  LDC R69, c[0x0][0x364] ;  /* 0x0000d900ff457b82 */ /* 0x00fe240000000800 */
[----:B0-----:R-:W-:-:S04]  /*26d60*/  IADD3 R68, PT, PT, R69, R74, R69 ;  /* 0x0000004a45447210 */ /* 0x001fc80007ffe045 */
[----:B------:R-:W-:-:S04]  /*26d70*/  IADD3 R68, PT, PT, R69, R68, R69 ;  /* 0x0000004445447210 */ /* 0x000fc80007ffe045 */
        /* <DEDUP_REMOVED lines=89> */
.L_x_237:
[----:B------:R-:W-:Y:S05]  /*27310*/  BSYNC.RECONVERGENT B1 ;  /* 0x0000000000017941 */ /* 0x000fea0003800200 */
.L_x_236:
[----:B0123--:R-:W0:Y:S02]  /*27320*/  LDC R69, c[0x0][0x364] ;  /* 0x0000d900ff457b82 */ /* 0x00fe240000000800 */
[----:B0-----:R-:W-:-:S04]  /*27330*/  IADD3 R68, PT, PT, R69, R74, R69 ;  /* 0x0000004a45447210 */ /* 0x001fc80007ffe045 */
[----:B------:R-:W-:-:S04]  /*27340*/  IADD3 R68, PT, PT, R69, R68, R69 ;  /* 0x0000004445447210 */ /* 0x000fc80007ffe045 */
        /* <DEDUP_REMOVED lines=93> */
.L_x_239:
[----:B------:R-:W-:Y:S05]  /*27920*/  BSYNC.RECONVERGENT B1 ;  /* 0x0000000000017941 */ /* 0x000fea0003800200 */
.L_x_238:
[----:B0123--:R-:W0:Y:S02]  /*27930*/  LDC R69, c[0x0][0x364] ;  /* 0x0000d900ff457b82 */ /* 0x00fe240000000800 */
        /* <DEDUP_REMOVED lines=97> */
.L_x_241:
[----:B------:R-:W-:Y:S05]  /*27f50*/  BSYNC.RECONVERGENT B1 ;  /* 0x0000000000017941 */ /* 0x000fea0003800200 */
.L_x_240:
        /* <DEDUP_REMOVED lines=57> */
[----:B-1----:R-:W2:Y:S01]  /*282f0*/  LDG.E.128 R68, desc[UR6][R74.64+0x40] ;  /* 0x000040064a447981 */ /* 0x002ea2000c1e1d00 */
[----:B------:R-:W-:Y:S02]  /*28300*/  LEA R81, R114, R72, 0x2 ;  /* 0x0000004872517211 */ /* 0x000fe400078e10ff */
[----:B------:R-:W-:-:S03]  /*28310*/  ISETP.GT.U32.AND P4, PT, R168, 0x3, PT ;  /* 0x00000003a800780c */ /* 0x000fc60003f84070 */
        /* <DEDUP_REMOVED lines=8> */
[----:B--2---:R3:W-:Y:S04]  /*283a0*/  STS [R74], R68 ;  /* 0x000000444a007388 */ /* 0x0047e80000000800 */
[----:B------:R3:W-:Y:S04]  /*283b0*/  STS [R74+0x100], R69 ;  /* 0x000100454a007388 */ /* 0x0007e80000000800 */
[----:B------:R3:W-:Y:S04]  /*283c0*/  STS [R74+0x200], R70 ;  /* 0x000200464a007388 */ /* 0x0007e80000000800 */
[----:B------:R3:W-:Y:S02]  /*283d0*/  STS [R74+0x300], R71 ;  /* 0x000300474a007388 */ /* 0x0007e40000000800 */
.L_x_243:
[----:B------:R-:W-:Y:S05]  /*283e0*/  BSYNC.RECONVERGENT B1 ;  /* 0x0000000000017941 */ /* 0x000fea0003800200 */
.L_x_242:
        /* <DEDUP_REMOVED lines=45> */
.L_x_245:
[----:B------:R-:W-:Y:S05]  /*286c0*/  BSYNC.RECONVERGENT B1 ;  /* 0x0000000000017941 */ /* 0x000fea0003800200 */
.L_x_244:
        /* <DEDUP_REMOVED lines=45> */
.L_x_247:
[----:B------:R-:W-:Y:S05]  /*289a0*/  BSYNC.RECONVERGENT B1 ;  /* 0x0000000000017941 */ /* 0x000fea0003800200 */
.L_x_246:
        /* <DEDUP_REMOVED lines=45> */
.L_x_249:
[----:B------:R-:W-:Y:S05]  /*28c80*/  BSYNC.RECONVERGENT B1 ;  /* 0x0000000000017941 */ /* 0x000fea0003800200 */
.L_x_248:
        /* <DEDUP_REMOVED lines=45> */
.L_x_251:
[----:B------:R-:W-:Y:S05]  /*28f60*/  BSYNC.RECONVERGENT B1 ;  /* 0x0000000000017941 */ /* 0x000fea0003800200 */
.L_x_250:
        /* <DEDUP_REMOVED lines=45> */
.L_x_253:
[----:B------:R-:W-:Y:S05]  /*29240*/  BSYNC.RECONVERGENT B1 ;  /* 0x0000000000017941 */ /* 0x000fea0003800200 */
.L_x_252:
        /* <DEDUP_REMOVED lines=45> */
.L_x_255:
[----:B------:R-:W-:Y:S05]  /*29520*/  BSYNC.RECONVERGENT B1 ;  /* 0x0000000000017941 */ /* 0x000fea0003800200 */
.L_x_254:
        /* <DEDUP_REMOVED lines=45> */
.L_x_257:
[----:B------:R-:W-:Y:S05]  /*29800*/  BSYNC.RECONVERGENT B1 ;  /* 0x0000000000017941 */ /* 0x000fea0003800200 */
.L_x_256:
        /* <DEDUP_REMOVED lines=45> */
.L_x_259:
[----:B------:R-:W-:Y:S05]  /*29ae0*/  BSYNC.RECONVERGENT B1 ;  /* 0x0000000000017941 */ /* 0x000fea0003800200 */
.L_x_258:
[----:B------:R-:W-:-:S13]  /*29af0*/  ISETP.GT.U32.AND P4, PT, R13, 0x3f, PT ;  /* 0x0000003f0d00780c */ /* 0x000fda0003f84070 */
[----:B------:R-:W-:Y:S05]  /*29b00*/  @P4 BRA `(.L_x_163) ;  /* 0x0000004400a04947 */ /* 0x000fea0003800000 */
[----:B------:R-:W0:Y:S01]  /*29b10*/  LDCU UR4, c[0x0][0x364] ;  /* 0x00006c80ff0477ac */ /* 0x000e220008000800 */
[----:B------:R-:W-:Y:S01]  /*29b20*/  BSSY.RECONVERGENT B1, `(.L_x_260) ;  /* 0x000002c000017945 */ /* 0x000fe20003800200 */
[----:B012-4-:R-:W-:-:S03]  /*29b30*/  IADD3 R81, PT, PT, R37, UR4, RZ ;  /* 0x0000000425517c10 */ /* 0x017fc6000fffe0ff */
[----:B------:R-:W-:Y:S05]  /*29b40*/  @P1 BRA `(.L_x_261) ;  /* 0x0000000000a41947 */ /* 0x000fea0003800000 */
[----:B---3--:R-:W-:Y:S01]  /*29b50*/  IMAD R68, R13, UR16, RZ ;  /* 0x000000100d447c24 */ /* 0x008fe2000f8e02ff */
        /* <DEDUP_REMOVED lines=40> */
.L_x_261:
[----:B------:R-:W-:Y:S05]  /*29de0*/  BSYNC.RECONVERGENT B1 ;  /* 0x0000000000017941 */ /* 0x000fea0003800200 */
.L_x_260:
[----:B------:R-:W3:Y:S02]  /*29df0*/  LDCU UR4, c[0x0][0x364] ;  /* 0x00006c80ff0477ac */ /* 0x000ee40008000800 */
[----:B---34-:R-:W-:-:S05]  /*29e00*/  VIADD R74, R13, UR4 ;  /* 0x000000040d4a7c36 */ /* 0x018fca0008000000 */
[----:B------:R-:W-:-:S13]  /*29e10*/  ISETP.GT.U32.AND P4, PT, R74, 0x3f, PT ;  /* 0x0000003f4a00780c */ /* 0x000fda0003f84070 */
[----:B------:R-:W-:Y:S05]  /*29e20*/  @P4 BRA `(.L_x_163) ;  /* 0x0000004000d84947 */ /* 0x000fea0003800000 */
[----:B------:R-:W3:Y:S01]  /*29e30*/  LDCU UR4, c[0x0][0x364] ;  /* 0x00006c80ff0477ac */ /* 0x000ee20008000800 */
[----:B------:R-:W-:Y:S01]  /*29e40*/  BSSY.RECONVERGENT B1, `(.L_x_262) ;  /* 0x000002f000017945 */ /* 0x000fe20003800200 */
[----:B---3--:R-:W-:Y:S01]  /*29e50*/  IADD3 R75, PT, PT, R81, UR4, RZ ;  /* 0x00000004514b7c10 */ /* 0x008fe2000fffe0ff */
[----:B------:R-:W-:Y:S01]  /*29e60*/  VIADD R85, R39, UR4 ;  /* 0x0000000427557c36 */ /* 0x000fe20008000000 */
[----:B------:R-:W-:Y:S01]  /*29e70*/  IADD3 R81, PT, PT, R43, UR4, RZ ;  /* 0x000000042b517c10 */ /* 0x000fe2000fffe0ff */
[----:B------:R-:W-:Y:S01]  /*29e80*/  VIADD R83, R41, UR4 ;  /* 0x0000000429537c36 */ /* 0x000fe20008000000 */
[----:B------:R-:W-:Y:S06]  /*29e90*/  @P1 BRA `(.L_x_263) ;  /* 0x0000000000a41947 */ /* 0x000fec0003800000 */
[----:B012---:R-:W-:Y:S01]  /*29ea0*/  IMAD R68, R74, UR16, RZ ;  /* 0x000000104a447c24 */ /* 0x007fe2000f8e02ff */
        /* <DEDUP_REMOVED lines=40> */
.L_x_263:
[----:B------:R-:W-:Y:S05]  /*2a130*/  BSYNC.RECONVERGENT B1 ;  /* 0x0000000000017941 */ /* 0x000fea0003800200 */
.L_x_262:
[----:B------:R-:W0:Y:S02]  /*2a140*/  LDCU UR4, c[0x0][0x364] ;  /* 0x00006c80ff0477ac */ /* 0x000e240008000800 */
[----:B01234-:R-:W-:-:S04]  /*2a150*/  IADD3 R68, PT, PT, R74, UR4, RZ ;  /* 0x000000044a447c10 */ /* 0x01ffc8000fffe0ff */
[----:B------:R-:W-:-:S13]  /*2a160*/  ISETP.GT.U32.AND P4, PT, R68, 0x3f, PT ;  /* 0x0000003f4400780c */ /* 0x000fda0003f84070 */
[----:B------:R-:W-:Y:S05]  /*2a170*/  @P4 BRA `(.L_x_163) ;  /* 0x0000004000044947 */ /* 0x000fea0003800000 */
[----:B------:R-:W-:Y:S04]  /*2a180*/  BSSY.RECONVERGENT B1, `(.L_x_264) ;  /* 0x0000034000017945 */ /* 0x000fe80003800200 */
[----:B------:R-:W-:Y:S05]  /*2a190*/  @P1 BRA `(.L_x_265) ;  /* 0x0000000000c81947 */ /* 0x000fea0003800000 */
[----:B------:R-:W0:Y:S01]  /*2a1a0*/  LDCU UR4, c[0x0][0x364] ;  /* 0x00006c80ff0477ac */ /* 0x000e220008000800 */
[----:B------:R-:W-:Y:S01]  /*2a1b0*/  SHF.R.S32.HI R70, RZ, 0x1f, R73 ;  /* 0x0000001fff467819 */ /* 0x000fe20000011449 */
[----:B0-----:R-:W-:-:S04]  /*2a1c0*/  VIADD R68, R74, UR4 ;  /* 0x000000044a447c36 */ /* 0x001fc80008000000 */
        /* <DEDUP_REMOVED lines=8> */
[----:B------:R-:W-:Y:S02]  /*2a250*/  IADD3 R89, PT, PT, R85, UR4, RZ ;  /* 0x0000000455597c10 */ /* 0x000fe4000fffe0ff */
        /* <DEDUP_REMOVED lines=10> */
[----:B------:R-:W-:Y:S02]  /*2a300*/  ISETP.GT.U32.AND P4, PT, R170, 0x3, PT ;  /* 0x00000003aa00780c */ /* 0x000fe40003f84070 */
        /* <DEDUP_REMOVED lines=8> */
[----:B-1----:R-:W2:Y:S01]  /*2a390*/  LDG.E.128 R68, desc[UR6][R86.64+0x40] ;  /* 0x0000400656447981 */ /* 0x002ea2000c1e1d00 */
        /* <DEDUP_REMOVED lines=11> */
[----:B------:R-:W0:Y:S02]  /*2a450*/  LDCU UR4, c[0x0][0x364] ;  /* 0x00006c80ff0477ac */ /* 0x000e240008000800 */
[----:B0-----:R-:W-:-:S05]  /*2a460*/  IADD3 R87, PT, PT, R75, UR4, RZ ;  /* 0x000000044b577c10 */ /* 0x001fca000fffe0ff */
[----:B------:R-:W-:-:S05]  /*2a470*/  IMAD R87, R87, 0x4, R72 ;  /* 0x0000000457577824 */ /* 0x000fca00078e0248 */
[----:B--2---:R3:W-:Y:S04]  /*2a480*/  STS [R87], R68 ;  /* 0x0000004457007388 */ /* 0x0047e80000000800 */
[----:B------:R3:W-:Y:S04]  /*2a490*/  STS [R87+0x100], R69 ;  /* 0x0001004557007388 */ /* 0x0007e80000000800 */
[----:B------:R3:W-:Y:S04]  /*2a4a0*/  STS [R87+0x200], R70 ;  /* 0x0002004657007388 */ /* 0x0007e80000000800 */
[----:B------:R3:W-:Y:S02]  /*2a4b0*/  STS [R87+0x300], R71 ;  /* 0x0003004757007388 */ /* 0x0007e40000000800 */
.L_x_265:
[----:B------:R-:W-:Y:S05]  /*2a4c0*/  BSYNC.RECONVERGENT B1 ;  /* 0x0000000000017941 */ /* 0x000fea0003800200 */
.L_x_264:
        /* <DEDUP_REMOVED lines=18> */
[----:B------:R-:W-:Y:S02]  /*2a5f0*/  ISETP.GT.U32.AND P4, PT, R172, 0x3, PT ;  /* 0x00000003ac00780c */ /* 0x000fe40003f84070 */
        /* <DEDUP_REMOVED lines=32> */
[----:B------:R-:W-:-:S05]  /*2a800*/  IMAD R87, R87, 0x4, R72 ;  /* 0x0000000457577824 */ /* 0x000fca00078e0248 */
[----:B--2---:R3:W-:Y:S04]  /*2a810*/  STS [R87], R68 ;  /* 0x0000004457007388 */ /* 0x0047e80000000800 */
[----:B------:R3:W-:Y:S04]  /*2a820*/  STS [R87+0x100], R69 ;  /* 0x0001004557007388 */ /* 0x0007e80000000800 */
[----:B------:R3:W-:Y:S04]  /*2a830*/  STS [R87+0x200], R70 ;  /* 0x0002004657007388 */ /* 0x0007e80000000800 */
[----:B------:R3:W-:Y:S02]  /*2a840*/  STS [R87+0x300], R71 ;  /* 0x0003004757007388 */ /* 0x0007e40000000800 */
.L_x_267:
[----:B------:R-:W-:Y:S05]  /*2a850*/  BSYNC.RECONVERGENT B1 ;  /* 0x0000000000017941 */ /* 0x000fea0003800200 */
.L_x_266:
[----:B0123--:R-:W0:Y:S02]  /*2a860*/  LDC R69, c[0x0][0x364] ;  /* 0x0000d900ff457b82 */ /* 0x00fe240000000800 */
[----:B0-----:R-:W-:-:S04]  /*2a870*/  IADD3 R68, PT, PT, R69, R74, R69 ;  /* 0x0000004a45447210 */ /* 0x001fc80007ffe045 */
[----:B------:R-:W-:-:S04]  /*2a880*/  IADD3 R68, PT, PT, R68, R69, RZ ;  /* 0x0000004544447210 */ /* 0x000fc80007ffe0ff */
[----:B------:R-:W-:-:S13]  /*2a890*/  ISETP.GT.U32.AND P4, PT, R68, 0x3f, PT ;  /* 0x0000003f4400780c */ /* 0x000fda0003f84070 */
[----:B------:R-:W-:Y:S05]  /*2a8a0*/  @P4 BRA `(.L_x_163) ;  /* 0x0000003800384947 */ /* 0x000fea0003800000 */
[----:B------:R-:W-:Y:S04]  /*2a8b0*/  BSSY.RECONVERGENT B1, `(.L_x_268) ;  /* 0x0000039000017945 */ /* 0x000fe80003800200 */
[----:B------:R-:W-:Y:S05]  /*2a8c0*/  @P1 BRA `(.L_x_269) ;  /* 0x0000000000dc1947 */ /* 0x000fea0003800000 */
[----:B------:R-:W0:Y:S01]  /*2a8d0*/  LDC R89, c[0x0][0x364] ;  /* 0x0000d900ff597b82 */ /* 0x000e220000000800 */
[----:B------:R-:W-:Y:S02]  /*2a8e0*/  SHF.R.S32.HI R70, RZ, 0x1f, R73 ;  /* 0x0000001fff467819 */ /* 0x000fe40000011449 */
[----:B0-----:R-:W-:-:S05]  /*2a8f0*/  IADD3 R68, PT, PT, R89, R74, R89 ;  /* 0x0000004a59447210 */ /* 0x001fca0007ffe059 */
[----:B------:R-:W-:-:S04]  /*2a900*/  IMAD.IADD R68, R68, 0x1, R89 ;  /* 0x0000000144447824 */ /* 0x000fc800078e0259 */
        /* <DEDUP_REMOVED lines=10> */
[----:B------:R-:W-:-:S05]  /*2a9b0*/  IADD3 R89, PT, PT, R82, R89, RZ ;  /* 0x0000005952597210 */ /* 0x000fca0007ffe0ff */
        /* <DEDUP_REMOVED lines=34> */
[----:B------:R-:W-:-:S05]  /*2abe0*/  IADD3 R87, PT, PT, R82, R87, RZ ;  /* 0x0000005752577210 */ /* 0x000fca0007ffe0ff */
[----:B------:R-:W-:-:S05]  /*2abf0*/  IMAD R87, R87, 0x4, R72 ;  /* 0x0000000457577824 */ /* 0x000fca00078e0248 */
[----:B--2---:R3:W-:Y:S04]  /*2ac00*/  STS [R87], R68 ;  /* 0x0000004457007388 */ /* 0x0047e80000000800 */
[----:B------:R3:W-:Y:S04]  /*2ac10*/  STS [R87+0x100], R69 ;  /* 0x0001004557007388 */ /* 0x0007e80000000800 */
[----:B------:R3:W-:Y:S04]  /*2ac20*/  STS [R87+0x200], R70 ;  /* 0x0002004657007388 */ /* 0x0007e80000000800 */
[----:B------:R3:W-:Y:S02]  /*2ac30*/  STS [R87+0x300], R71 ;  /* 0x0003004757007388 */ /* 0x0007e40000000800 */
.L_x_269:
[----:B------:R-:W-:Y:S05]  /*2ac40*/  BSYNC.RECONVERGENT B1 ;  /* 0x0000000000017941 */ /* 0x000fea0003800200 */
.L_x_268:
        /* <DEDUP_REMOVED lines=57> */
[----:B------:R-:W-:-:S05]  /*2afe0*/  IMAD R87, R87, 0x4, R72 ;  /* 0x0000000457577824 */ /* 0x000fca00078e0248 */
[----:B--2---:R3:W-:Y:S04]  /*2aff0*/  STS [R87], R68 ;  /* 0x0000004457007388 */ /* 0x0047e80000000800 */
[----:B------:R3:W-:Y:S04]  /*2b000*/  STS [R87+0x100], R69 ;  /* 0x0001004557007388 */ /* 0x0007e80000000800 */
[----:B------:R3:W-:Y:S04]  /*2b010*/  STS [R87+0x200], R70 ;  /* 0x0002004657007388 */ /* 0x0007e80000000800 */
[----:B------:R3:W-:Y:S02]  /*2b020*/  STS [R87+0x300], R71 ;  /* 0x0003004757007388 */ /* 0x0007e40000000800 */
.L_x_271:
[----:B------:R-:W-:Y:S05]  /*2b030*/  BSYNC.RECONVERGENT B1 ;  /* 0x0000000000017941 */ /* 0x000fea0003800200 */
.L_x_270:
[----:B0123--:R-:W0:Y:S02]  /*2b040*/  LDC R69, c[0x0][0x364] ;  /* 0x0000d900ff457b82 */ /* 0x00fe240000000800 */
[----:B0-----:R-:W-:-:S04]  /*2b050*/  IADD3 R68, PT, PT, R69, R74, R69 ;  /* 0x0000004a45447210 */ /* 0x001fc80007ffe045 */
[----:B------:R-:W-:-:S04]  /*2b060*/  IADD3 R68, PT, PT, R69, R68, R69 ;  /* 0x0000004445447210 */ /* 0x000fc80007ffe045 */
[----:B------:R-:W-:-:S04]  /*2b070*/  IADD3 R68, PT, PT, R68, R69, RZ ;  /* 0x0000004544447210 */ /* 0x000fc80007ffe0ff */
        /* <DEDUP_REMOVED lines=58> */
[----:B------:R-:W-:-:S05]  /*2b420*/  IADD3 R87, PT, PT, R82, R87, RZ ;  /* 0x0000005752577210 */ /* 0x000fca0007ffe0ff */
[----:B------:R-:W-:-:S05]  /*2b430*/  IMAD R87, R87, 0x4, R72 ;  /* 0x0000000457577824 */ /* 0x000fca00078e0248 */
[----:B--2---:R3:W-:Y:S04]  /*2b440*/  STS [R87], R68 ;  /* 0x0000004457007388 */ /* 0x0047e80000000800 */
[----:B------:R3:W-:Y:S04]  /*2b450*/  STS [R87+0x100], R69 ;  /* 0x0001004557007388 */ /* 0x0007e80000000800 */
[----:B------:R3:W-:Y:S04]  /*2b460*/  STS [R87+0x200], R70 ;  /* 0x0002004657007388 */ /* 0x0007e80000000800 */
[----:B------:R3:W-:Y:S02]  /*2b470*/  STS [R87+0x300], R71 ;  /* 0x0003004757007388 */ /* 0x0007e40000000800 */
.L_x_273:
[----:B------:R-:W-:Y:S05]  /*2b480*/  BSYNC.RECONVERGENT B1 ;  /* 0x0000000000017941 */ /* 0x000fea0003800200 */
.L_x_272:
        /* <DEDUP_REMOVED lines=63> */
[----:B------:R-:W-:-:S05]  /*2b880*/  IMAD R87, R87, 0x4, R72 ;  /* 0x0000000457577824 */ /* 0x000fca00078e0248 */
[----:B--2---:R3:W-:Y:S04]  /*2b890*/  STS [R87], R68 ;  /* 0x0000004457007388 */ /* 0x0047e80000000800 */
[----:B------:R3:W-:Y:S04]  /*2b8a0*/  STS [R87+0x100], R69 ;  /* 0x0001004557007388 */ /* 0x0007e80000000800 */
[----:B------:R3:W-:Y:S04]  /*2b8b0*/  STS [R87+0x200], R70 ;  /* 0x0002004657007388 */ /* 0x0007e80000000800 */
[----:B------:R3:W-:Y:S02]  /*2b8c0*/  STS [R87+0x300], R71 ;  /* 0x0003004757007388 */ /* 0x0007e40000000800 */
.L_x_275:
[----:B------:R-:W-:Y:S05]  /*2b8d0*/  BSYNC.RECONVERGENT B1 ;  /* 0x0000000000017941 */ /* 0x000fea0003800200 */
.L_x_274:
[----:B0123--:R-:W0:Y:S02]  /*2b8e0*/  LDC R69, c[0x0][0x364] ;  /* 0x0000d900ff457b82 */ /* 0x00fe240000000800 */
[----:B0-----:R-:W-:-:S04]  /*2b8f0*/  IADD3 R68, PT, PT, R69, R74, R69 ;  /* 0x0000004a45447210 */ /* 0x001fc80007ffe045 */
[----:B------:R-:W-:-:S04]  /*2b900*/  IADD3 R68, PT, PT, R69, R68, R69 ;  /* 0x0000004445447210 */ /* 0x000fc80007ffe045 */
        /* <DEDUP_REMOVED lines=70> */
[----:B------:R3:W-:Y:S02]  /*2bd70*/  STS [R87+0x300], R71 ;  /* 0x0003004757007388 */ /* 0x0007e40000000800 */
.L_x_277:
[----:B------:R-:W-:Y:S05]  /*2bd80*/  BSYNC.RECONVERGENT B1 ;  /* 0x0000000000017941 */ /* 0x000fea0003800200 */
.L_x_276:
        /* <DEDUP_REMOVED lines=73> */
[----:B------:R3:W-:Y:S02]  /*2c220*/  STS [R87+0x300], R71 ;  /* 0x0003004757007388 */ /* 0x0007e40000000800 */
.L_x_279:
[----:B------:R-:W-:Y:S05]  /*2c230*/  BSYNC.RECONVERGENT B1 ;  /* 0x0000000000017941 */ /* 0x000fea0003800200 */
.L_x_278:
[----:B0123--:R-:W0:Y:S02]  /*2c240*/  LDC R69, c[0x0][0x364] ;  /* 0x0000d900ff457b82 */ /* 0x00fe240000000800 */
[----:B0-----:R-:W-:-:S04]  /*2c250*/  IADD3 R68, PT, PT, R69, R74, R69 ;  /* 0x0000004a45447210 */ /* 0x001fc80007ffe045 */
[----:B------:R-:W-:-:S04]  /*2c260*/  IADD3 R68, PT, PT, R69, R68, R69 ;  /* 0x0000004445447210 */ /* 0x000fc80007ffe045 */
        /* <DEDUP_REMOVED lines=77> */
.L_x_281:
[----:B------:R-:W-:Y:S05]  /*2c740*/  BSYNC.RECONVERGENT B1 ;  /* 0x0000000000017941 */ /* 0x000fea0003800200 */
.L_x_280:
        /* <DEDUP_REMOVED lines=80> */
.L_x_283:
[----:B------:R-:W-:Y:S05]  /*2cc50*/  BSYNC.RECONVERGENT B1 ;  /* 0x0000000000017941 */ /* 0x000fea0003800200 */
.L_x_282:
[----:B0123--:R-:W0:Y:S02]  /*2cc60*/  LDC R69, c[0x0][0x364] ;  /* 0x0000d900ff457b82 */ /* 0x00fe240000000800 */
[----:B0-----:R-:W-:-:S04]  /*2cc70*/  IADD3 R68, PT, PT, R69, R74, R69 ;  /* 0x0000004a45447210 */ /* 0x001fc80007ffe045 */
[----:B------:R-:W-:-:S04]  /*2cc80*/  IADD3 R68, PT, PT, R69, R68, R69 ;  /* 0x0000004445447210 */ /* 0x000fc80007ffe045 */
        /* <DEDUP_REMOVED lines=83> */
.L_x_285:
[----:B------:R-:W-:Y:S05]  /*2d1c0*/  BSYNC.RECONVERGENT B1 ;  /* 0x0000000000017941 */ /* 0x000fea0003800200 */
.L_x_284:
        /* <DEDUP_REMOVED lines=86> */
.L_x_287:
[----:B------:R-:W-:Y:S05]  /*2d730*/  BSYNC.RECONVERGENT B1 ;  /* 0x0000000000017941 */ /* 0x000fea0003800200 */
.L_x_286:
[----:B0123--:R-:W0:Y:S02]  /*2d740*/  LDC R69, c[0x0][0x364] ;  /* 0x0000d900ff457b82 */ /* 0x00fe240000000800 */
[----:B0-----:R-:W-:-:S04]  /*2d750*/  IADD3 R68, PT, PT, R69, R74, R69 ;  /* 0x0000004a45447210 */ /* 0x001fc80007ffe045 */
[----:B------:R-:W-:-:S04]  /*2d760*/  IADD3 R68, PT, PT, R69, R68, R69 ;  /* 0x0000004445447210 */ /* 0x000fc80007ffe045 */
        /* <DEDUP_REMOVED lines=89> */
.L_x_289:
[----:B------:R-:W-:Y:S05]  /*2dd00*/  BSYNC.RECONVERGENT B1 ;  /* 0x0000000000017941 */ /* 0x000fea0003800200 */
.L_x_288:
[----:B------:R-:W-:Y:S05]  /*2dd10*/  @P3 BRA `(.L_x_163) ;  /* 0x00000004001c3947 */ /* 0x000fea0003800000 */
[----:B0123--:R-:W-:Y:S02]  /*2dd20*/  IADD3 R68, P4, P5, R15, R73, R6 ;  /* 0x000000490f447210 */ /* 0x00ffe40007d9e006 */
[----:B------:R-:W-:-:S04]  /*2dd30*/  SHF.R.S32.HI R69, RZ, 0x1f, R73 ;  /* 0x0000001fff457819 */ /* 0x000fc80000011449 */
        /* <DEDUP_REMOVED lines=69> */
.L_x_163:
[----:B------:R-:W-:Y:S05]  /*2e190*/  BSYNC.RECONVERGENT B0 ;  /* 0x0000000000007941 */ /* 0x000fea0003800200 */
.L_x_162:
[----:B------:R-:W-:Y:S01]  /*2e1a0*/  ISETP.GT.U32.AND P4, PT, R3, 0xf, PT ;  /* 0x0000000f0300780c */ /* 0x000fe20003f84070 */
[----:B------:R-:W-:-:S12]  /*2e1b0*/  BSSY.RECONVERGENT B0, `(.L_x_290) ;  /* 0x0000c88000007945 */ /* 0x000fd80003800200 */
[----:B------:R-:W-:Y:S05]  /*2e1c0*/  @P4 BRA `(.L_x_291) ;  /* 0x000000c800184947 */ /* 0x000fea0003800000 */
[----:B------:R-:W0:Y:S01]  /*2e1d0*/  LDC R84, c[0x0][0x3a8] ;  /* 0x0000ea00ff547b82 */ /* 0x000e220000000800 */
[----:B------:R-:W-:Y:S01]  /*2e1e0*/  UMOV UR4, 0x400 ;  /* 0x0000040000047882 */ /* 0x000fe20000000000 */
[----:B------:R-:W-:Y:S01]  /*2e1f0*/  BSSY.RECONVERGENT B1, `(.L_x_292) ;  /* 0x00000cd000017945 */ /* 0x000fe20003800200 */
[----:B------:R-:W-:-:S05]  /*2e200*/  UIADD3 UR4, UPT, UPT, UR4, 0x2000, URZ ;  /* 0x0000200004047890 */ /* 0x000fca000fffe0ff */
[----:B------:R-:W5:Y:S01]  /*2e210*/  S2UR UR5, SR_CgaCtaId ;  /* 0x00000000000579c3 */ /* 0x000f620000008800 */
[----:B01234-:R-:W-:-:S05]  /*2e220*/  IMAD R68, R9, R84, RZ ;  /* 0x0000005409447224 */ /* 0x01ffca00078e02ff */
[----:B------:R-:W-:Y:S02]  /*2e230*/  IADD3 R83, P4, PT, R5, R68, RZ ;  /* 0x0000004405537210 */ /* 0x000fe40007f9e0ff */
[----:B------:R-:W-:Y:S01]  /*2e240*/  SHF.R.S32.HI R68, RZ, 0x1f, R68 ;  /* 0x0000001fff447819 */ /* 0x000fe20000011444 */
[----:B-----5:R-:W-:-:S03]  /*2e250*/  ULEA UR4, UR5, UR4, 0x18 ;  /* 0x0000000405047291 */ /* 0x020fc6000f8ec0ff */
[----:B------:R-:W-:-:S03]  /*2e260*/  LEA.HI.X.SX32 R81, R5, R68, 0x1, P4 ;  /* 0x0000004405517211 */ /* 0x000fc600020f0eff */
[----:B------:R-:W-:Y:S01]  /*2e270*/  LEA R82, R7, UR4, 0xd ;  /* 0x0000000407527c11 */ /* 0x000fe2000f8e68ff */
[----:B------:R-:W-:Y:S06]  /*2e280*/  @P0 BRA `(.L_x_293) ;  /* 0x0000000c000c0947 */ /* 0x000fec0003800000 */
[----:B------:R-:W-:-:S05]  /*2e290*/  IMAD R70, R3, R84, RZ ;  /* 0x0000005403467224 */ /* 0x000fca00078e02ff */
[----:B------:R-:W-:-:S04]  /*2e2a0*/  IADD3 R68, P4, PT, R70, R83, RZ ;  /* 0x0000005346447210 */ /* 0x000fc80007f9e0ff */
[----:B------:R-:W-:Y:S02]  /*2e2b0*/  LEA.HI.X.SX32 R69, R70, R81, 0x1, P4 ;  /* 0x0000005146457211 */ /* 0x000fe400020f0eff */
[----:B------:R-:W-:-:S04]  /*2e2c0*/  LEA R72, P4, R68, UR10, 0x2 ;  /* 0x0000000a44487c11 */ /* 0x000fc8000f8810ff */
[----:B------:R-:W-:-:S03]  /*2e2d0*/  LEA.HI.X R73, R68, UR11, R69, 0x2, P4 ;  /* 0x0000000b44497c11 */ /* 0x000fc6000a0f1445 */
[----:B------:R-:W-:-:S05]  /*2e2e0*/  IMAD.WIDE.U32 R74, R0, 0x10, R72 ;  /* 0x00000010004a7825 */ /* 0x000fca00078e0048 */
[----:B------:R-:W2:Y:S01]  /*2e2f0*/  LDG.E.128 R68, desc[UR6][R74.64] ;  /* 0x000000064a447981 */ /* 0x000ea2000c1e1d00 */
[----:B------:R-:W-:Y:S02]  /*2e300*/  LEA R85, R3, R82, 0x9 ;  /* 0x0000005203557211 */ /* 0x000fe400078e48ff */
[----:B------:R-:W-:-:S03]  /*2e310*/  ISETP.GT.U32.AND P4, PT, R172, 0x1f, PT ;  /* 0x0000001fac00780c */ /* 0x000fc60003f84070 */
[----:B------:R-:W-:-:S05]  /*2e320*/  IMAD R86, R0, 0x10, R85 ;  /* 0x0000001000567824 */ /* 0x000fca00078e0255 */
[----:B--2---:R0:W-:Y:S05]  /*2e330*/  STS.128 [R86], R68 ;  /* 0x0000004456007388 */ /* 0x0041ea0000000c00 */
[----:B------:R-:W-:Y:S05]  /*2e340*/  @P4 BRA `(.L_x_293) ;  /* 0x0000000800dc4947 */ /* 0x000fea0003800000 */
[----:B------:R-:W-:-:S05]  /*2e350*/  IMAD.WIDE R74, R11, 0x10, R74 ;  /* 0x000000100b4a7825 */ /* 0x000fca00078e024a */
[----:B0-----:R-:W2:Y:S01]  /*2e360*/  LDG.E.128 R68, desc[UR6][R74.64] ;  /* 0x000000064a447981 */ /* 0x001ea2000c1e1d00 */
[----:B------:R-:W-:Y:S02]  /*2e370*/  LEA R86, R11, R86, 0x4 ;  /* 0x000000560b567211 */ /* 0x000fe400078e20ff */
[----:B------:R-:W-:-:S03]  /*2e380*/  ISETP.GT.U32.AND P4, PT, R170, 0x1f, PT ;  /* 0x0000001faa00780c */ /* 0x000fc60003f84070 */
[----:B--2---:R1:W-:Y:S10]  /*2e390*/  STS.128 [R86], R68 ;  /* 0x0000004456007388 */ /* 0x0043f40000000c00 */
[----:B------:R-:W-:Y:S05]  /*2e3a0*/  @P4 BRA `(.L_x_293) ;  /* 0x0000000800c44947 */ /* 0x000fea0003800000 */
[----:B------:R-:W-:-:S05]  /*2e3b0*/  IMAD.WIDE R74, R11, 0x10, R74 ;  /* 0x000000100b4a7825 */ /* 0x000fca00078e024a */
[----:B-1----:R-:W2:Y:S01]  /*2e3c0*/  LDG.E.128 R68, desc[UR6][R74.64] ;  /* 0x000000064a447981 */ /* 0x002ea2000c1e1d00 */
[----:B------:R-:W-:Y:S01]  /*2e3d0*/  IMAD R86, R11, 0x10, R86 ;  /* 0x000000100b567824 */ /* 0x000fe200078e0256 */
[----:B------:R-:W-:-:S04]  /*2e3e0*/  ISETP.GT.U32.AND P4, PT, R168, 0x1f, PT ;  /* 0x0000001fa800780c */ /* 0x000fc80003f84070 */
[----:B--2---:R2:W-:Y:S09]  /*2e3f0*/  STS.128 [R86], R68 ;  /* 0x0000004456007388 */ /* 0x0045f20000000c00 */
[----:B------:R-:W-:Y:S05]  /*2e400*/  @P4 BRA `(.L_x_293) ;  /* 0x0000000800ac4947 */ /* 0x000fea0003800000 */
[----:B------:R-:W-:-:S05]  /*2e410*/  IMAD.WIDE R74, R11, 0x10, R74 ;  /* 0x000000100b4a7825 */ /* 0x000fca00078e024a */
[----:B--2---:R-:W2:Y:S01]  /*2e420*/  LDG.E.128 R68, desc[UR6][R74.64] ;  /* 0x000000064a447981 */ /* 0x004ea2000c1e1d00 */
[----:B------:R-:W-:Y:S02]  /*2e430*/  LEA R86, R11, R86, 0x4 ;  /* 0x000000560b567211 */ /* 0x000fe400078e20ff */
[----:B------:R-:W-:-:S03]  /*2e440*/  ISETP.GT.U32.AND P4, PT, R14, 0x1f, PT ;  /* 0x0000001f0e00780c */ /* 0x000fc60003f84070 */
[----:B--2---:R3:W-:Y:S10]  /*2e450*/  STS.128 [R86], R68 ;  /* 0x0000004456007388 */ /* 0x0047f40000000c00 */
[----:B------:R-:W-:Y:S05]  /*2e460*/  @P4 BRA `(.L_x_293) ;  /* 0x0000000800944947 */ /* 0x000fea0003800000 */
[----:B------:R-:W-:-:S05]  /*2e470*/  IMAD.WIDE R74, R11, 0x10, R74 ;  /* 0x000000100b4a7825 */ /* 0x000fca00078e024a */
[----:B---3--:R-:W2:Y:S01]  /*2e480*/  LDG.E.128 R68, desc[UR6][R74.64] ;  /* 0x000000064a447981 */ /* 0x008ea2000c1e1d00 */
[----:B------:R-:W-:Y:S01]  /*2e490*/  IMAD R86, R11, 0x10, R86 ;  /* 0x000000100b567824 */ /* 0x000fe200078e0256 */
[----:B------:R-:W-:-:S04]  /*2e4a0*/  ISETP.GT.U32.AND P4, PT, R16, 0x1f, PT ;  /* 0x0000001f1000780c */ /* 0x000fc80003f84070 */
[----:B--2---:R4:W-:Y:S09]  /*2e4b0*/  STS.128 [R86], R68 ;  /* 0x0000004456007388 */ /* 0x0049f20000000c00 */
[----:B------:R-:W-:Y:S05]  /*2e4c0*/  @P4 BRA `(.L_x_293) ;  /* 0x00000008007c4947 */ /* 0x000fea0003800000 */
[----:B----4-:R-:W-:-:S06]  /*2e4d0*/  IMAD.WIDE R68, R11, 0x10, R74 ;  /* 0x000000100b447825 */ /* 0x010fcc00078e024a */
[----:B------:R-:W2:Y:S01]  /*2e4e0*/  LDG.E.128 R68, desc[UR6][R68.64] ;  /* 0x0000000644447981 */ /* 0x000ea2000c1e1d00 */
[----:B------:R-:W-:Y:S02]  /*2e4f0*/  LEA R86, R11, R86, 0x4 ;  /* 0x000000560b567211 */ /* 0x000fe400078e20ff */
[----:B------:R-:W-:-:S03]  /*2e500*/  ISETP.GT.U32.AND P4, PT, R18, 0x1f, PT ;  /* 0x0000001f1200780c */ /* 0x000fc60003f84070 */
[----:B--2---:R0:W-:Y:S10]  /*2e510*/  STS.128 [R86], R68 ;  /* 0x0000004456007388 */ /* 0x0041f40000000c00 */
[----:B------:R-:W-:Y:S05]  /*2e520*/  @P4 BRA `(.L_x_293) ;  /* 0x0000000800644947 */ /* 0x000fea0003800000 */
[----:B0-----:R-:W-:-:S06]  /*2e530*/  IMAD.WIDE.U32 R68, R18, 0x10, R72 ;  /* 0x0000001012447825 */ /* 0x001fcc00078e0048 */
[----:B------:R-:W2:Y:S01]  /*2e540*/  LDG.E.128 R68, desc[UR6][R68.64] ;  /* 0x0000000644447981 */ /* 0x000ea2000c1e1d00 */
[----:B------:R-:W-:Y:S01]  /*2e550*/  IMAD R86, R11, 0x10, R86 ;  /* 0x000000100b567824 */ /* 0x000fe200078e0256 */
[----:B------:R-:W-:-:S04]  /*2e560*/  ISETP.GT.U32.AND P4, PT, R20, 0x1f, PT ;  /* 0x0000001f1400780c */ /* 0x000fc80003f84070 */
[----:B--2---:R0:W-:Y:S09]  /*2e570*/  STS.128 [R86], R68 ;  /* 0x0000004456007388 */ /* 0x0041f20000000c00 */
[----:B------:R-:W-:Y:S05]  /*2e580*/  @P4 BRA `(.L_x_293) ;  /* 0x00000008004c4947 */ /* 0x000fea0003800000 */
[----:B0-----:R-:W-:-:S06]  /*2e590*/  IMAD.WIDE.U32 R68, R20, 0x10, R72 ;  /* 0x0000001014447825 */ /* 0x001fcc00078e0048 */
        /* <DEDUP_REMOVED lines=137> */
[----:B------:R-:W-:Y:S01]  /*2ee30*/  ISETP.GT.U32.AND P4, PT, R21, 0x1f, PT ;  /* 0x0000001f1500780c */ /* 0x000fe20003f84070 */
[----:B0-----:R-:W-:-:S06]  /*2ee40*/  IMAD.WIDE.U32 R68, R66, 0x10, R72 ;  /* 0x0000001042447825 */ /* 0x001fcc00078e0048 */
[----:B------:R-:W2:Y:S06]  /*2ee50*/  LDG.E.128 R68, desc[UR6][R68.64] ;  /* 0x0000000644447981 */ /* 0x000eac000c1e1d00 */
[----:B------:R-:W-:-:S06]  /*2ee60*/  @!P4 IMAD.WIDE.U32 R72, R21, 0x10, R72 ;  /* 0x000000101548c825 */ /* 0x000fcc00078e0048 */
[----:B------:R-:W3:Y:S01]  /*2ee70*/  @!P4 LDG.E.128 R72, desc[UR6][R72.64] ;  /* 0x000000064848c981 */ /* 0x000ee2000c1e1d00 */
[----:B------:R-:W-:-:S05]  /*2ee80*/  IMAD R86, R11, 0x10, R86 ;  /* 0x000000100b567824 */ /* 0x000fca00078e0256 */
[----:B------:R-:W-:Y:S01]  /*2ee90*/  @!P4 LEA R85, R11, R86, 0x4 ;  /* 0x000000560b55c211 */ /* 0x000fe200078e20ff */
[----:B--2---:R0:W-:Y:S04]  /*2eea0*/  STS.128 [R86], R68 ;  /* 0x0000004456007388 */ /* 0x0041e80000000c00 */
[----:B---3--:R0:W-:Y:S02]  /*2eeb0*/  @!P4 STS.128 [R85], R72 ;  /* 0x000000485500c388 */ /* 0x0081e40000000c00 */
.L_x_293:
[----:B------:R-:W-:Y:S05]  /*2eec0*/  BSYNC.RECONVERGENT B1 ;  /* 0x0000000000017941 */ /* 0x000fea0003800200 */
.L_x_292:
[----:B------:R-:W-:-:S13]  /*2eed0*/  ISETP.GT.U32.AND P4, PT, R166, 0xf, PT ;  /* 0x0000000fa600780c */ /* 0x000fda0003f84070 */
[----:B------:R-:W-:Y:S05]  /*2eee0*/  @P4 BRA `(.L_x_291) ;  /* 0x000000b800d04947 */ /* 0x000fea0003800000 */
[----:B------:R-:W-:Y:S04]  /*2eef0*/  BSSY.RECONVERGENT B1, `(.L_x_294) ;  /* 0x00000c5000017945 */ /* 0x000fe80003800200 */
[----:B------:R-:W-:Y:S05]  /*2ef00*/  @P0 BRA `(.L_x_295) ;  /* 0x0000000c000c0947 */ /* 0x000fea0003800000 */
[----:B01234-:R-:W-:-:S05]  /*2ef10*/  IMAD R68, R166, R84, RZ ;  /* 0x00000054a6447224 */ /* 0x01ffca00078e02ff */
[----:B------:R-:W-:-:S04]  /*2ef20*/  IADD3 R69, P4, PT, R68, R83, RZ ;  /* 0x0000005344457210 */ /* 0x000fc80007f9e0ff */
[----:B------:R-:W-:Y:S02]  /*2ef30*/  LEA.HI.X.SX32 R68, R68, R81, 0x1, P4 ;  /* 0x0000005144447211 */ /* 0x000fe400020f0eff */
[----:B------:R-:W-:-:S04]  /*2ef40*/  LEA R72, P4, R69, UR10, 0x2 ;  /* 0x0000000a45487c11 */ /* 0x000fc8000f8810ff */
[----:B------:R-:W-:-:S03]  /*2ef50*/  LEA.HI.X R73, R69, UR11, R68, 0x2, P4 ;  /* 0x0000000b45497c11 */ /* 0x000fc6000a0f1444 */
[----:B------:R-:W-:-:S05]  /*2ef60*/  IMAD.WIDE.U32 R74, R0, 0x10, R72 ;  /* 0x00000010004a7825 */ /* 0x000fca00078e0048 */
[----:B------:R-:W2:Y:S01]  /*2ef70*/  LDG.E.128 R68, desc[UR6][R74.64] ;  /* 0x000000064a447981 */ /* 0x000ea2000c1e1d00 */
[----:B------:R-:W-:Y:S01]  /*2ef80*/  IMAD R85, R166, 0x200, R82 ;  /* 0x00000200a6557824 */ /* 0x000fe200078e0252 */
[----:B------:R-:W-:-:S04]  /*2ef90*/  ISETP.GT.U32.AND P4, PT, R172, 0x1f, PT ;  /* 0x0000001fac00780c */ /* 0x000fc80003f84070 */
[----:B------:R-:W-:-:S05]  /*2efa0*/  LEA R86, R0, R85, 0x4 ;  /* 0x0000005500567211 */ /* 0x000fca00078e20ff */
[----:B--2---:R0:W-:Y:S04]  /*2efb0*/  STS.128 [R86], R68 ;  /* 0x0000004456007388 */ /* 0x0041e80000000c00 */
[----:B------:R-:W-:Y:S05]  /*2efc0*/  @P4 BRA `(.L_x_295) ;  /* 0x0000000800dc4947 */ /* 0x000fea0003800000 */
[----:B------:R-:W-:-:S05]  /*2efd0*/  IMAD.WIDE R74, R11, 0x10, R74 ;  /* 0x000000100b4a7825 */ /* 0x000fca00078e024a */
[----:B0-----:R-:W2:Y:S01]  /*2efe0*/  LDG.E.128 R68, desc[UR6][R74.64] ;  /* 0x000000064a447981 */ /* 0x001ea2000c1e1d00 */
[----:B------:R-:W-:Y:S01]  /*2eff0*/  IMAD R86, R11, 0x10, R86 ;  /* 0x000000100b567824 */ /* 0x000fe200078e0256 */
[----:B------:R-:W-:-:S04]  /*2f000*/  ISETP.GT.U32.AND P4, PT, R170, 0x1f, PT ;  /* 0x0000001faa00780c */ /* 0x000fc80003f84070 */
[----:B--2---:R0:W-:Y:S09]  /*2f010*/  STS.128 [R86], R68 ;  /* 0x0000004456007388 */ /* 0x0041f20000000c00 */
        /* <DEDUP_REMOVED lines=19> */
[----:B0-----:R-:W-:-:S06]  /*2f150*/  IMAD.WIDE R68, R11, 0x10, R74 ;  /* 0x000000100b447825 */ /* 0x001fcc00078e024a */
        /* <DEDUP_REMOVED lines=149> */
[----:B------:R-:W-:Y:S01]  /*2fab0*/  ISETP.GT.U32.AND P4, PT, R21, 0x1f, PT ;  /* 0x0000001f1500780c */ /* 0x000fe20003f84070 */
[----:B0-----:R-:W-:-:S06]  /*2fac0*/  IMAD.WIDE.U32 R68, R66, 0x10, R72 ;  /* 0x0000001042447825 */ /* 0x001fcc00078e0048 */
[----:B------:R-:W2:Y:S06]  /*2fad0*/  LDG.E.128 R68, desc[UR6][R68.64] ;  /* 0x0000000644447981 */ /* 0x000eac000c1e1d00 */
[----:B------:R-:W-:-:S06]  /*2fae0*/  @!P4 IMAD.WIDE.U32 R72, R21, 0x10, R72 ;  /* 0x000000101548c825 */ /* 0x000fcc00078e0048 */
[----:B------:R-:W3:Y:S01]  /*2faf0*/  @!P4 LDG.E.128 R72, desc[UR6][R72.64] ;  /* 0x000000064848c981 */ /* 0x000ee2000c1e1d00 */
[----:B------:R-:W-:-:S05]  /*2fb00*/  LEA R86, R11, R86, 0x4 ;  /* 0x000000560b567211 */ /* 0x000fca00078e20ff */
[----:B------:R-:W-:Y:S01]  /*2fb10*/  @!P4 IMAD R85, R11, 0x10, R86 ;  /* 0x000000100b55c824 */ /* 0x000fe200078e0256 */
[----:B--2---:R0:W-:Y:S04]  /*2fb20*/  STS.128 [R86], R68 ;  /* 0x0000004456007388 */ /* 0x0041e80000000c00 */
[----:B---3--:R0:W-:Y:S02]  /*2fb30*/  @!P4 STS.128 [R85], R72 ;  /* 0x000000485500c388 */ /* 0x0081e40000000c00 */
.L_x_295:
[----:B------:R-:W-:Y:S05]  /*2fb40*/  BSYNC.RECONVERGENT B1 ;  /* 0x0000000000017941 */ /* 0x000fea0003800200 */
.L_x_294:
        /* <DEDUP_REMOVED lines=40> */
[----:B0-----:R-:W-:-:S06]  /*2fdd0*/  IMAD.WIDE R68, R11, 0x10, R74 ;  /* 0x000000100b447825 */ /* 0x001fcc00078e024a */
        /* <DEDUP_REMOVED lines=158> */
.L_x_297:
[----:B------:R-:W-:Y:S05]  /*307c0*/  BSYNC.RECONVERGENT B1 ;  /* 0x0000000000017941 */ /* 0x000fea0003800200 */
.L_x_296:
        /* <DEDUP_REMOVED lines=199> */
.L_x_299:
[----:B------:R-:W-:Y:S05]  /*31440*/  BSYNC.RECONVERGENT B1 ;  /* 0x0000000000017941 */ /* 0x000fea0003800200 */
.L_x_298:
        /* <DEDUP_REMOVED lines=199> */
.L_x_301:
[----:B------:R-:W-:Y:S05]  /*320c0*/  BSYNC.RECONVERGENT B1 ;  /* 0x0000000000017941 */ /* 0x000fea0003800200 */
.L_x_300:
        /* <DEDUP_REMOVED lines=199> */
.L_x_303:
[----:B------:R-:W-:Y:S05]  /*32d40*/  BSYNC.RECONVERGENT B1 ;  /* 0x0000000000017941 */ /* 0x000fea0003800200 */
.L_x_302:
        /* <DEDUP_REMOVED lines=199> */
.L_x_305:
[----:B------:R-:W-:Y:S05]  /*339c0*/  BSYNC.RECONVERGENT B1 ;  /* 0x0000000000017941 */ /* 0x000fea0003800200 */
.L_x_304:
        /* <DEDUP_REMOVED lines=199> */
.L_x_307:
[----:B------:R-:W-:Y:S05]  /*34640*/  BSYNC.RECONVERGENT B1 ;  /* 0x0000000000017941 */ /* 0x000fea0003800200 */
.L_x_306:
        /* <DEDUP_REMOVED lines=199> */
.L_x_309:
[----:B------:R-:W-:Y:S05]  /*352c0*/  BSYNC.RECONVERGENT B1 ;  /* 0x0000000000017941 */ /* 0x000fea0003800200 */
.L_x_308:
        /* <DEDUP_REMOVED lines=199> */
.L_x_311:
[----:B------:R-:W-:Y:S05]  /*35f40*/  BSYNC.RECONVERGENT B1 ;  /* 0x0000000000017941 */ /* 0x000fea0003800200 */
.L_x_310:
        /* <DEDUP_REMOVED lines=199> */
.L_x_313:
[----:B------:R-:W-:Y:S05]  /*36bc0*/  BSYNC.RECONVERGENT B1 ;  /* 0x0000000000017941 */ /* 0x000fea0003800200 */
.L_x_312:
        /* <DEDUP_REMOVED lines=199> */
.L_x_315:
[----:B------:R-:W-:Y:S05]  /*37840*/  BSYNC.RECONVERGENT B1 ;  /* 0x0000000000017941 */ /* 0x000fea0003800200 */
.L_x_314:
        /* <DEDUP_REMOVED lines=199> */
.L_x_317:
[----:B------:R-:W-:Y:S05]  /*384c0*/  BSYNC.RECONVERGENT B1 ;  /* 0x0000000000017941 */ /* 0x000fea0003800200 */
.L_x_316:
        /* <DEDUP_REMOVED lines=199> */
.L_x_319:
[----:B------:R-:W-:Y:S05]  /*39140*/  BSYNC.RECONVERGENT B1 ;  /* 0x0000000000017941 */ /* 0x000fea0003800200 */
.L_x_318:
        /* <DEDUP_REMOVED lines=199> */
.L_x_321:
[----:B------:R-:W-:Y:S05]  /*39dc0*/  BSYNC.RECONVERGENT B1 ;  /* 0x0000000000017941 */ /* 0x000fea0003800200 */
.L_x_320:
[----:B------:R-:W-:Y:S05]  /*39dd0*/  @P2 BRA `(.L_x_291) ;  /* 0x0000000c00142947 */ /* 0x000fea0003800000 */
[----:B------:R-:W0:Y:S02]  /*39de0*/  LDCU UR4, c[0x0][0x364] ;  /* 0x00006c80ff0477ac */ /* 0x000e240008000800 */
[----:B0-----:R-:W-:-:S04]  /*39df0*/  VIADD R85, R139, UR4 ;  /* 0x000000048b557c36 */ /* 0x001fc80008000000 */
[----:B------:R-:W-:-:S05]  /*39e00*/  IMAD R84, R85, R84, RZ ;  /* 0x0000005455547224 */ /* 0x000fca00078e02ff */
[----:B------:R-:W-:-:S04]  /*39e10*/  IADD3 R83, P4, PT, R84, R83, RZ ;  /* 0x0000005354537210 */ /* 0x000fc80007f9e0ff */
[----:B------:R-:W-:Y:S02]  /*39e20*/  LEA.HI.X.SX32 R84, R84, R81, 0x1, P4 ;  /* 0x0000005154547211 */ /* 0x000fe400020f0eff */
[----:B------:R-:W-:-:S04]  /*39e30*/  LEA R72, P4, R83, UR10, 0x2 ;  /* 0x0000000a53487c11 */ /* 0x000fc8000f8810ff */
[----:B------:R-:W-:-:S03]  /*39e40*/  LEA.HI.X R73, R83, UR11, R84, 0x2, P4 ;  /* 0x0000000b53497c11 */ /* 0x000fc6000a0f1454 */
[----:B------:R-:W-:-:S05]  /*39e50*/  IMAD.WIDE.U32 R74, R0, 0x10, R72 ;  /* 0x00000010004a7825 */ /* 0x000fca00078e0048 */
[----:B-1234-:R-:W2:Y:S01]  /*39e60*/  LDG.E.128 R68, desc[UR6][R74.64] ;  /* 0x000000064a447981 */ /* 0x01eea2000c1e1d00 */
        /* <DEDUP_REMOVED lines=188> */
.L_x_291:
[----:B------:R-:W-:Y:S05]  /*3aa30*/  BSYNC.RECONVERGENT B0 ;  /* 0x0000000000007941 */ /* 0x000fea0003800200 */
.L_x_290:
[----:B------:R-:W-:Y:S06]  /*3aa40*/  BAR.SYNC.DEFER_BLOCKING 0x0 ;  /* 0x0000000000007b1d */ /* 0x000fec0000010000 */
.L_x_161:
[----:B01234-:R-:W0:Y:S01]  /*3aa50*/  S2R R69, SR_CgaCtaId ;  /* 0x0000000000457919 */ /* 0x01fe220000008800 */
[----:B------:R-:W-:Y:S02]  /*3aa60*/  MOV R68, 0x400 ;  /* 0x0000040000447802 */ /* 0x000fe40000000f00 */
[----:B------:R-:W-:-:S03]  /*3aa70*/  ISETP.GE.AND P4, PT, R9, R174, PT ;  /* 0x000000ae0900720c */ /* 0x000fc60003f86270 */
[----:B------:R-:W-:-:S05]  /*3aa80*/  VIADD R70, R68, 0x2000 ;  /* 0x0000200044467836 */ /* 0x000fca0000000000 */
[C---:B0-----:R-:W-:Y:S02]  /*3aa90*/  LEA R221, R69.reuse, R70, 0x18 ;  /* 0x0000004645dd7211 */ /* 0x041fe400078ec0ff */
[----:B------:R-:W-:-:S03]  /*3aaa0*/  LEA R71, R69, R68, 0x18 ;  /* 0x0000004445477211 */ /* 0x000fc600078ec0ff */
[C---:B------:R-:W-:Y:S01]  /*3aab0*/  IMAD R221, R80.reuse, 0x2000, R221 ;  /* 0x0000200050dd7824 */ /* 0x040fe200078e02dd */
[----:B------:R-:W-:-:S03]  /*3aac0*/  LEA R68, R80, R71, 0xc ;  /* 0x0000004750447211 */ /* 0x000fc600078e60ff */
[----:B------:R-:W-:Y:S01]  /*3aad0*/  IMAD R221, R0, 0x20, R221 ;  /* 0x0000002000dd7824 */ /* 0x000fe200078e02dd */
[----:B------:R-:W-:-:S04]  /*3aae0*/  LEA R219, R3, R68, 0x5 ;  /* 0x0000004403db7211 */ /* 0x000fc800078e28ff */
[----:B------:R-:W-:Y:S04]  /*3aaf0*/  LDS.128 R92, [R221] ;  /* 0x00000000dd5c7984 */ /* 0x000fe80000000c00 */
[----:B------:R-:W0:Y:S04]  /*3ab00*/  LDS.128 R84, [R219] ;  /* 0x00000000db547984 */ /* 0x000e280000000c00 */
[----:B------:R-:W1:Y:S04]  /*3ab10*/  LDS.128 R68, [R219+0x10] ;  /* 0x00001000db447984 */ /* 0x000e680000000c00 */
[----:B------:R-:W2:Y:S04]  /*3ab20*/  LDS.128 R80, [R221+0x10] ;  /* 0x00001000dd507984 */ /* 0x000ea80000000c00 */
[----:B------:R-:W-:Y:S04]  /*3ab30*/  LDS.128 R72, [R219+0x110] ;  /* 0x00011000db487984 */ /* 0x000fe80000000c00 */
[----:B------:R-:W3:Y:S01]  /*3ab40*/  LDS.128 R88, [R221+0x200] ;  /* 0x00020000dd587984 */ /* 0x000ee20000000c00 */
[-C--:B0-----:R-:W-:Y:S01]  /*3ab50*/  FFMA R223, R84, R92.reuse, R77 ;  /* 0x0000005c54df7223 */ /* 0x081fe2000000004d */
[-C--:B------:R-:W-:Y:S01]  /*3ab60*/  FFMA R244, R85, R92.reuse, R76 ;  /* 0x0000005c55f47223 */ /* 0x080fe2000000004c */
[-C--:B------:R-:W-:Y:S01]  /*3ab70*/  FFMA R201, R86, R92.reuse, R201 ;  /* 0x0000005c56c97223 */ /* 0x080fe200000000c9 */
[-C--:B------:R-:W-:Y:S01]  /*3ab80*/  FFMA R226, R87, R92.reuse, R226 ;  /* 0x0000005c57e27223 */ /* 0x080fe200000000e2 */
[-C--:B-1----:R-:W-:Y:S01]  /*3ab90*/  FFMA R207, R68, R92.reuse, R207 ;  /* 0x0000005c44cf7223 */ /* 0x082fe200000000cf */
[-C--:B------:R-:W-:Y:S01]  /*3aba0*/  FFMA R232, R69, R92.reuse, R232 ;  /* 0x0000005c45e87223 */ /* 0x080fe200000000e8 */
[-C--:B------:R-:W-:Y:S01]  /*3abb0*/  FFMA R209, R70, R92.reuse, R209 ;  /* 0x0000005c46d17223 */ /* 0x080fe200000000d1 */
[----:B------:R-:W-:Y:S01]  /*3abc0*/  FFMA R92, R71, R92, R236 ;  /* 0x0000005c475c7223 */ /* 0x000fe200000000ec */
[CC--:B------:R-:W-:Y:S01]  /*3abd0*/  FFMA R225, R84.reuse, R93.reuse, R79 ;  /* 0x0000005d54e17223 */ /* 0x0c0fe2000000004f */
[CC--:B------:R-:W-:Y:S01]  /*3abe0*/  FFMA R236, R85.reuse, R93.reuse, R78 ;  /* 0x0000005d55ec7223 */ /* 0x0c0fe2000000004e */
[-C--:B------:R-:W-:Y:S01]  /*3abf0*/  FFMA R199, R84, R94.reuse, R199 ;  /* 0x0000005e54c77223 */ /* 0x080fe200000000c7 */
[----:B------:R-:W0:Y:S01]  /*3ac00*/  LDS.128 R76, [R219+0x100] ;  /* 0x00010000db4c7984 */ /* 0x000e220000000c00 */
[-C--:B------:R-:W-:Y:S01]  /*3ac10*/  FFMA R224, R85, R94.reuse, R224 ;  /* 0x0000005e55e07223 */ /* 0x080fe200000000e0 */
[-C--:B------:R-:W-:Y:S01]  /*3ac20*/  FFMA R205, R86, R94.reuse, R205 ;  /* 0x0000005e56cd7223 */ /* 0x080fe200000000cd */
[-C--:B------:R-:W-:Y:S01]  /*3ac30*/  FFMA R230, R87, R94.reuse, R230 ;  /* 0x0000005e57e67223 */ /* 0x080fe200000000e6 */
[-C--:B------:R-:W-:Y:S01]  /*3ac40*/  FFMA R215, R68, R94.reuse, R215 ;  /* 0x0000005e44d77223 */ /* 0x080fe200000000d7 */
[-C--:B------:R-:W-:Y:S01]  /*3ac50*/  FFMA R238, R69, R94.reuse, R238 ;  /* 0x0000005e45ee7223 */ /* 0x080fe200000000ee */
[-C--:B------:R-:W-:Y:S01]  /*3ac60*/  FFMA R217, R70, R94.reuse, R217 ;  /* 0x0000005e46d97223 */ /* 0x080fe200000000d9 */
[----:B------:R-:W-:Y:S01]  /*3ac70*/  FFMA R94, R71, R94, R242 ;  /* 0x0000005e475e7223 */ /* 0x000fe200000000f2 */
[-C--:B------:R-:W-:Y:S01]  /*3ac80*/  FFMA R203, R86, R93.reuse, R203 ;  /* 0x0000005d56cb7223 */ /* 0x080fe200000000cb */
[----:B------:R-:W-:Y:S01]  /*3ac90*/  FFMA R228, R87, R93, R228 ;  /* 0x0000005d57e47223 */ /* 0x000fe200000000e4 */
[-C--:B------:R-:W-:Y:S01]  /*3aca0*/  FFMA R167, R84, R95.reuse, R167 ;  /* 0x0000005f54a77223 */ /* 0x080fe200000000a7 */
[-C--:B------:R-:W-:Y:S01]  /*3acb0*/  FFMA R178, R85, R95.reuse, R178 ;  /* 0x0000005f55b27223 */ /* 0x080fe200000000b2 */
[-C--:B------:R-:W-:Y:S01]  /*3acc0*/  FFMA R175, R86, R95.reuse, R175 ;  /* 0x0000005f56af7223 */ /* 0x080fe200000000af */
[----:B------:R-:W-:Y:S01]  /*3acd0*/  FFMA R190, R87, R95, R190 ;  /* 0x0000005f57be7223 */ /* 0x000fe200000000be */
[C---:B--2---:R-:W-:Y:S01]  /*3ace0*/  FFMA R169, R84.reuse, R80, R169 ;  /* 0x0000005054a97223 */ /* 0x044fe200000000a9 */
[C---:B------:R-:W-:Y:S01]  /*3acf0*/  FFMA R176, R84.reuse, R81, R176 ;  /* 0x0000005154b07223 */ /* 0x040fe200000000b0 */
[C---:B------:R-:W-:Y:S01]  /*3ad00*/  FFMA R171, R84.reuse, R82, R171 ;  /* 0x0000005254ab7223 */ /* 0x040fe200000000ab */
[----:B------:R-:W-:Y:S01]  /*3ad10*/  FFMA R180, R84, R83, R180 ;  /* 0x0000005354b47223 */ /* 0x000fe200000000b4 */
[C---:B------:R-:W-:Y:S01]  /*3ad20*/  FFMA R182, R85.reuse, R80, R182 ;  /* 0x0000005055b67223 */ /* 0x040fe200000000b6 */
        /* <DEDUP_REMOVED lines=11> */
[-C--:B---3--:R-:W-:Y:S01]  /*3ade0*/  FFMA R207, R72, R88.reuse, R207 ;  /* 0x0000005848cf7223 */ /* 0x088fe200000000cf */
[CC--:B------:R-:W-:Y:S01]  /*3adf0*/  FFMA R232, R73.reuse, R88.reuse, R232 ;  /* 0x0000005849e87223 */ /* 0x0c0fe200000000e8 */
[----:B------:R-:W-:Y:S01]  /*3ae00*/  FFMA R209, R74, R88, R209 ;  /* 0x000000584ad17223 */ /* 0x000fe200000000d1 */
[-C--:B------:R-:W-:Y:S01]  /*3ae10*/  FFMA R215, R72, R90.reuse, R215 ;  /* 0x0000005a48d77223 */ /* 0x080fe200000000d7 */
[-C--:B------:R-:W-:Y:S01]  /*3ae20*/  FFMA R238, R73, R90.reuse, R238 ;  /* 0x0000005a49ee7223 */ /* 0x080fe200000000ee */
[----:B------:R-:W-:Y:S01]  /*3ae30*/  FFMA R217, R74, R90, R217 ;  /* 0x0000005a4ad97223 */ /* 0x000fe200000000d9 */
[-C--:B------:R-:W-:Y:S01]  /*3ae40*/  FFMA R211, R68, R93.reuse, R211 ;  /* 0x0000005d44d37223 */ /* 0x080fe200000000d3 */
[-C--:B------:R-:W-:Y:S01]  /*3ae50*/  FFMA R234, R69, R93.reuse, R234 ;  /* 0x0000005d45ea7223 */ /* 0x080fe200000000ea */
[-C--:B------:R-:W-:Y:S01]  /*3ae60*/  FFMA R213, R70, R93.reuse, R213 ;  /* 0x0000005d46d57223 */ /* 0x080fe200000000d5 */
[----:B------:R-:W-:Y:S01]  /*3ae70*/  FFMA R240, R71, R93, R240 ;  /* 0x0000005d47f07223 */ /* 0x000fe200000000f0 */
[-C--:B0-----:R-:W-:Y:S01]  /*3ae80*/  FFMA R223, R76, R88.reuse, R223 ;  /* 0x000000584cdf7223 */ /* 0x081fe200000000df */
[-C--:B------:R-:W-:Y:S01]  /*3ae90*/  FFMA R244, R77, R88.reuse, R244 ;  /* 0x000000584df47223 */ /* 0x080fe200000000f4 */
[-C--:B------:R-:W-:Y:S01]  /*3aea0*/  FFMA R201, R78, R88.reuse, R201 ;  /* 0x000000584ec97223 */ /* 0x080fe200000000c9 */
[----:B------:R-:W-:Y:S01]  /*3aeb0*/  FFMA R226, R79, R88, R226 ;  /* 0x000000584fe27223 */ /* 0x000fe200000000e2 */
[-C--:B------:R-:W-:Y:S01]  /*3aec0*/  FFMA R199, R76, R90.reuse, R199 ;  /* 0x0000005a4cc77223 */ /* 0x080fe200000000c7 */
[-C--:B------:R-:W-:Y:S01]  /*3aed0*/  FFMA R224, R77, R90.reuse, R224 ;  /* 0x0000005a4de07223 */ /* 0x080fe200000000e0 */
[-C--:B------:R-:W-:Y:S01]  /*3aee0*/  FFMA R205, R78, R90.reuse, R205 ;  /* 0x0000005a4ecd7223 */ /* 0x080fe200000000cd */
[----:B------:R-:W-:Y:S01]  /*3aef0*/  FFMA R230, R79, R90, R230 ;  /* 0x0000005a4fe67223 */ /* 0x000fe200000000e6 */
[-C--:B------:R-:W-:Y:S01]  /*3af00*/  FFMA R183, R68, R95.reuse, R183 ;  /* 0x0000005f44b77223 */ /* 0x080fe200000000b7 */
[-C--:B------:R-:W-:Y:S01]  /*3af10*/  FFMA R200, R69, R95.reuse, R200 ;  /* 0x0000005f45c87223 */ /* 0x080fe200000000c8 */
[-C--:B------:R-:W-:Y:S01]  /*3af20*/  FFMA R185, R70, R95.reuse, R185 ;  /* 0x0000005f46b97223 */ /* 0x080fe200000000b9 */
        /* <DEDUP_REMOVED lines=13> */
[----:B------:R-:W0:Y:S01]  /*3b000*/  LDS.128 R84, [R221+0x210] ;  /* 0x00021000dd547984 */ /* 0x000e220000000c00 */
[C---:B------:R-:W-:Y:S01]  /*3b010*/  FFMA R202, R71.reuse, R80, R202 ;  /* 0x0000005047ca7223 */ /* 0x040fe200000000ca */
[C---:B------:R-:W-:Y:S01]  /*3b020*/  FFMA R208, R71.reuse, R81, R208 ;  /* 0x0000005147d07223 */ /* 0x040fe200000000d0 */
[C---:B------:R-:W-:Y:S01]  /*3b030*/  FFMA R193, R71.reuse, R82, R193 ;  /* 0x0000005247c17223 */ /* 0x040fe200000000c1 */
[----:B------:R-:W-:Y:S01]  /*3b040*/  FFMA R222, R71, R83, R222 ;  /* 0x0000005347de7223 */ /* 0x000fe200000000de */
[C---:B------:R-:W-:Y:S01]  /*3b050*/  FFMA R88, R75.reuse, R88, R92 ;  /* 0x000000584b587223 */ /* 0x040fe2000000005c */
[----:B------:R-:W-:Y:S01]  /*3b060*/  FFMA R90, R75, R90, R94 ;  /* 0x0000005a4b5a7223 */ /* 0x000fe2000000005e */
[----:B------:R-:W-:Y:S01]  /*3b070*/  LDS.128 R80, [R219+0x200] ;  /* 0x00020000db507984 */ /* 0x000fe20000000c00 */
[-C--:B------:R-:W-:Y:S01]  /*3b080*/  FFMA R225, R76, R89.reuse, R225 ;  /* 0x000000594ce17223 */ /* 0x080fe200000000e1 */
[-C--:B------:R-:W-:Y:S01]  /*3b090*/  FFMA R236, R77, R89.reuse, R236 ;  /* 0x000000594dec7223 */ /* 0x080fe200000000ec */
[-C--:B------:R-:W-:Y:S01]  /*3b0a0*/  FFMA R203, R78, R89.reuse, R203 ;  /* 0x000000594ecb7223 */ /* 0x080fe200000000cb */
[----:B------:R-:W-:Y:S01]  /*3b0b0*/  LDS.128 R68, [R219+0x210] ;  /* 0x00021000db447984 */ /* 0x000fe20000000c00 */
[----:B------:R-:W-:Y:S01]  /*3b0c0*/  FFMA R228, R79, R89, R228 ;  /* 0x000000594fe47223 */ /* 0x000fe200000000e4 */
[-C--:B------:R-:W-:Y:S01]  /*3b0d0*/  FFMA R167, R76, R91.reuse, R167 ;  /* 0x0000005b4ca77223 */ /* 0x080fe200000000a7 */
[-C--:B------:R-:W-:Y:S01]  /*3b0e0*/  FFMA R178, R77, R91.reuse, R178 ;  /* 0x0000005b4db27223 */ /* 0x080fe200000000b2 */
[----:B------:R-:W1:Y:S01]  /*3b0f0*/  LDS.128 R92, [R221+0x400] ;  /* 0x00040000dd5c7984 */ /* 0x000e620000000c00 */
        /* <DEDUP_REMOVED lines=10> */
[C---:B0-----:R-:W-:Y:S01]  /*3b1a0*/  FFMA R169, R76.reuse, R84, R169 ;  /* 0x000000544ca97223 */ /* 0x041fe200000000a9 */
        /* <DEDUP_REMOVED lines=15> */
[-C--:B-1----:R-:W-:Y:S01]  /*3b2a0*/  FFMA R223, R80, R92.reuse, R223 ;  /* 0x0000005c50df7223 */ /* 0x082fe200000000df */
[----:B------:R-:W0:Y:S01]  /*3b2b0*/  LDS.128 R76, [R221+0x410] ;  /* 0x00041000dd4c7984 */ /* 0x000e220000000c00 */
[-C--:B------:R-:W-:Y:S01]  /*3b2c0*/  FFMA R244, R81, R92.reuse, R244 ;  /* 0x0000005c51f47223 */ /* 0x080fe200000000f4 */
[-C--:B------:R-:W-:Y:S01]  /*3b2d0*/  FFMA R201, R82, R92.reuse, R201 ;  /* 0x0000005c52c97223 */ /* 0x080fe200000000c9 */
[-C--:B------:R-:W-:Y:S01]  /*3b2e0*/  FFMA R226, R83, R92.reuse, R226 ;  /* 0x0000005c53e27223 */ /* 0x080fe200000000e2 */
[-C--:B------:R-:W-:Y:S01]  /*3b2f0*/  FFMA R207, R68, R92.reuse, R207 ;  /* 0x0000005c44cf7223 */ /* 0x080fe200000000cf */
[-C--:B------:R-:W-:Y:S01]  /*3b300*/  FFMA R232, R69, R92.reuse, R232 ;  /* 0x0000005c45e87223 */ /* 0x080fe200000000e8 */
[----:B------:R-:W-:Y:S01]  /*3b310*/  FFMA R209, R70, R92, R209 ;  /* 0x0000005c46d17223 */ /* 0x000fe200000000d1 */
[-C--:B------:R-:W-:Y:S01]  /*3b320*/  FFMA R199, R80, R94.reuse, R199 ;  /* 0x0000005e50c77223 */ /* 0x080fe200000000c7 */
[-C--:B------:R-:W-:Y:S01]  /*3b330*/  FFMA R224, R81, R94.reuse, R224 ;  /* 0x0000005e51e07223 */ /* 0x080fe200000000e0 */
[-C--:B------:R-:W-:Y:S01]  /*3b340*/  FFMA R205, R82, R94.reuse, R205 ;  /* 0x0000005e52cd7223 */ /* 0x080fe200000000cd */
        /* <DEDUP_REMOVED lines=49> */
[-C--:B------:R-:W-:Y:S01]  /*3b660*/  FFMA R211, R68, R93.reuse, R211 ;  /* 0x0000005d44d37223 */ /* 0x080fe200000000d3 */
[----:B------:R-:W0:Y:S01]  /*3b670*/  LDS.128 R80, [R221+0x610] ;  /* 0x00061000dd507984 */ /* 0x000e220000000c00 */
        /* <DEDUP_REMOVED lines=112> */
[-C--:B------:R-:W-:Y:S01]  /*3bd80*/  FFMA R228, R79, R93.reuse, R228 ;  /* 0x0000005d4fe47223 */ /* 0x080fe200000000e4 */
        /* <DEDUP_REMOVED lines=30> */
[----:B------:R-:W0:Y:S01]  /*3bf70*/  LDS.128 R76, [R221+0xa10] ;  /* 0x000a1000dd4c7984 */ /* 0x000e220000000c00 */
        /* <DEDUP_REMOVED lines=47> */
[----:B------:R-:W-:Y:S01]  /*3c270*/  LDS.128 R68, [R219+0x600] ;  /* 0x00060000db447984 */ /* 0x000fe20000000c00 */
[C---:B0-----:R-:W-:Y:S01]  /*3c280*/  FFMA R169, R80.reuse, R76, R169 ;  /* 0x0000004c50a97223 */ /* 0x041fe200000000a9 */
[C---:B------:R-:W-:Y:S01]  /*3c290*/  FFMA R176, R80.reuse, R77, R176 ;  /* 0x0000004d50b07223 */ /* 0x040fe200000000b0 */
[C---:B------:R-:W-:Y:S01]  /*3c2a0*/  FFMA R171, R80.reuse, R78, R171 ;  /* 0x0000004e50ab7223 */ /* 0x040fe200000000ab */
[----:B------:R-:W0:Y:S01]  /*3c2b0*/  LDS.128 R92, [R221+0xc00] ;  /* 0x000c0000dd5c7984 */ /* 0x000e220000000c00 */
[----:B------:R-:W-:Y:S01]  /*3c2c0*/  FFMA R180, R80, R79, R180 ;  /* 0x0000004f50b47223 */ /* 0x000fe200000000b4 */
[C---:B------:R-:W-:Y:S01]  /*3c2d0*/  FFMA R182, R81.reuse, R76, R182 ;  /* 0x0000004c51b67223 */ /* 0x040fe200000000b6 */
[C---:B------:R-:W-:Y:S01]  /*3c2e0*/  FFMA R184, R81.reuse, R77, R184 ;  /* 0x0000004d51b87223 */ /* 0x040fe200000000b8 */
[----:B------:R-:W1:Y:S01]  /*3c2f0*/  LDS.128 R88, [R221+0xc10] ;  /* 0x000c1000dd587984 */ /* 0x000e620000000c00 */
        /* <DEDUP_REMOVED lines=26> */
[----:B------:R-:W2:Y:S04]  /*3c4a0*/  LDS.128 R84, [R219+0x610] ;  /* 0x00061000db547984 */ /* 0x000ea80000000c00 */
[----:B------:R-:W-:Y:S04]  /*3c4b0*/  LDS.128 R72, [R219+0x700] ;  /* 0x00070000db487984 */ /* 0x000fe80000000c00 */
[----:B------:R-:W3:Y:S01]  /*3c4c0*/  LDS.128 R80, [R221+0xe00] ;  /* 0x000e0000dd507984 */ /* 0x000ee20000000c00 */
        /* <DEDUP_REMOVED lines=16> */
[C---:B-1----:R-:W-:Y:S01]  /*3c5d0*/  FFMA R169, R68.reuse, R88, R169 ;  /* 0x0000005844a97223 */ /* 0x042fe200000000a9 */
        /* <DEDUP_REMOVED lines=15> */
[-C--:B--2---:R-:W-:Y:S01]  /*3c6d0*/  FFMA R207, R84, R92.reuse, R207 ;  /* 0x0000005c54cf7223 */ /* 0x084fe200000000cf */
        /* <DEDUP_REMOVED lines=64> */
[----:B------:R-:W0:Y:S04]  /*3cae0*/  LDS.128 R76, [R219+0x710] ;  /* 0x00071000db4c7984 */ /* 0x000e280000000c00 */
[----:B------:R-:W-:Y:S04]  /*3caf0*/  LDS.128 R88, [R219+0x800] ;  /* 0x00080000db587984 */ /* 0x000fe80000000c00 */
[----:B------:R-:W1:Y:S04]  /*3cb00*/  LDS.128 R92, [R221+0x1000] ;  /* 0x00100000dd5c7984 */ /* 0x000e680000000c00 */
[----:B------:R-:W2:Y:S04]  /*3cb10*/  LDS.128 R72, [R221+0x1010] ;  /* 0x00101000dd487984 */ /* 0x000ea80000000c00 */
        /* <DEDUP_REMOVED lines=65> */
[----:B------:R-:W-:Y:S01]  /*3cf30*/  LDS.128 R76, [R219+0x900] ;  /* 0x00090000db4c7984 */ /* 0x000fe20000000c00 */
[-C--:B---3--:R-:W-:Y:S01]  /*3cf40*/  FFMA R207, R84, R92.reuse, R207 ;  /* 0x0000005c54cf7223 */ /* 0x088fe200000000cf */
[-C--:B------:R-:W-:Y:S01]  /*3cf50*/  FFMA R232, R85, R92.reuse, R232 ;  /* 0x0000005c55e87223 */ /* 0x080fe200000000e8 */
[-C--:B------:R-:W-:Y:S01]  /*3cf60*/  FFMA R209, R86, R92.reuse, R209 ;  /* 0x0000005c56d17223 */ /* 0x080fe200000000d1 */
[----:B------:R-:W0:Y:S01]  /*3cf70*/  LDS.128 R80, [R221+0x1200] ;  /* 0x00120000dd507984 */ /* 0x000e220000000c00 */
        /* <DEDUP_REMOVED lines=211> */
[----:B------:R-:W2:Y:S01]  /*3dcb0*/  LDS.128 R76, [R219+0xc10] ;  /* 0x000c1000db4c7984 */ /* 0x000ea20000000c00 */
        /* <DEDUP_REMOVED lines=58> */
[-C--:B--2---:R-:W-:Y:S01]  /*3e060*/  FFMA R207, R76, R92.reuse, R207 ;  /* 0x0000005c4ccf7223 */ /* 0x084fe200000000cf */
[-C--:B------:R-:W-:Y:S01]  /*3e070*/  FFMA R232, R77, R92.reuse, R232 ;  /* 0x0000005c4de87223 */ /* 0x080fe200000000e8 */
[-C--:B------:R-:W-:Y:S01]  /*3e080*/  FFMA R209, R78, R92.reuse, R209 ;  /* 0x0000005c4ed17223 */ /* 0x080fe200000000d1 */
[----:B------:R-:W0:Y:S01]  /*3e090*/  LDS.128 R72, [R221+0x1a10] ;  /* 0x001a1000dd487984 */ /* 0x000e220000000c00 */
        /* <DEDUP_REMOVED lines=33> */
[----:B------:R-:W1:Y:S01]  /*3e2b0*/  LDS.128 R68, [R219+0xe00] ;  /* 0x000e0000db447984 */ /* 0x000e620000000c00 */
[----:B------:R-:W-:Y:S01]  /*3e2c0*/  FFMA R226, R83, R88, R226 ;  /* 0x0000005853e27223 */ /* 0x000fe200000000e2 */
[-C--:B------:R-:W-:Y:S01]  /*3e2d0*/  FFMA R225, R80, R89.reuse, R225 ;  /* 0x0000005950e17223 */ /* 0x080fe200000000e1 */
[-C--:B------:R-:W-:Y:S01]  /*3e2e0*/  FFMA R236, R81, R89.reuse, R236 ;  /* 0x0000005951ec7223 */ /* 0x080fe200000000ec */
[----:B------:R-:W2:Y:S01]  /*3e2f0*/  LDS.128 R76, [R219+0xe10] ;  /* 0x000e1000db4c7984 */ /* 0x000ea20000000c00 */
        /* <DEDUP_REMOVED lines=43> */
[-C--:B-1----:R-:W-:Y:S01]  /*3e5b0*/  FFMA R223, R68, R92.reuse, R223 ;  /* 0x0000005c44df7223 */ /* 0x082fe200000000df */
[-C--:B------:R-:W-:Y:S01]  /*3e5c0*/  FFMA R244, R69, R92.reuse, R244 ;  /* 0x0000005c45f47223 */ /* 0x080fe200000000f4 */
[-C--:B------:R-:W-:Y:S01]  /*3e5d0*/  FFMA R201, R70, R92.reuse, R201 ;  /* 0x0000005c46c97223 */ /* 0x080fe200000000c9 */
[-C--:B------:R-:W-:Y:S01]  /*3e5e0*/  FFMA R226, R71, R92.reuse, R226 ;  /* 0x0000005c47e27223 */ /* 0x080fe200000000e2 */
[-C--:B--2---:R-:W-:Y:S01]  /*3e5f0*/  FFMA R207, R76, R92.reuse, R207 ;  /* 0x0000005c4ccf7223 */ /* 0x084fe200000000cf */
        /* <DEDUP_REMOVED lines=61> */
[----:B------:R-:W1:Y:S01]  /*3e9d0*/  LDS.128 R88, [R221+0x1e10] ;  /* 0x001e1000dd587984 */ /* 0x000e620000000c00 */
[C---:B------:R-:W-:Y:S01]  /*3e9e0*/  FFMA R189, R76.reuse, R80, R189 ;  /* 0x000000504cbd7223 */ /* 0x040fe200000000bd */
[C---:B------:R-:W-:Y:S01]  /*3e9f0*/  FFMA R204, R76.reuse, R81, R204 ;  /* 0x000000514ccc7223 */ /* 0x040fe200000000cc */
[C---:B------:R-:W-:Y:S01]  /*3ea00*/  FFMA R187, R76.reuse, R82, R187 ;  /* 0x000000524cbb7223 */ /* 0x040fe200000000bb */
[----:B------:R-:W2:Y:S01]  /*3ea10*/  LDS.128 R68, [R219+0xf10] ;  /* 0x000f1000db447984 */ /* 0x000ea20000000c00 */
        /* <DEDUP_REMOVED lines=13> */
[----:B------:R-:W-:-:S02]  /*3eaf0*/  IMAD.MOV.U32 R80, RZ, RZ, R7 ;  /* 0x000000ffff507224 */ /* 0x000fc400078e0007 */
[C---:B0-----:R-:W-:Y:S01]  /*3eb00*/  FFMA R167, R72.reuse, R87, R224 ;  /* 0x0000005748a77223 */ /* 0x041fe200000000e0 */
[C---:B------:R-:W-:Y:S01]  /*3eb10*/  FFMA R78, R73.reuse, R85, R236 ;  /* 0x00000055494e7223 */ /* 0x040fe200000000ec */
[C---:B------:R-:W-:Y:S01]  /*3eb20*/  FFMA R76, R73.reuse, R84, R244 ;  /* 0x00000054494c7223 */ /* 0x040fe200000000f4 */
[C---:B------:R-:W-:Y:S01]  /*3eb30*/  FFMA R224, R73.reuse, R86, R203 ;  /* 0x0000005649e07223 */ /* 0x040fe200000000cb */
[----:B------:R-:W-:Y:S01]  /*3eb40*/  FFMA R178, R73, R87, R178 ;  /* 0x0000005749b27223 */ /* 0x000fe200000000b2 */
[C---:B------:R-:W-:Y:S01]  /*3eb50*/  FFMA R77, R72.reuse, R84, R223 ;  /* 0x00000054484d7223 */ /* 0x040fe200000000df */
[CC--:B------:R-:W-:Y:S01]  /*3eb60*/  FFMA R79, R72.reuse, R85.reuse, R248 ;  /* 0x00000055484f7223 */ /* 0x0c0fe200000000f8 */
[----:B------:R-:W-:Y:S01]  /*3eb70*/  FFMA R199, R72, R86, R199 ;  /* 0x0000005648c77223 */ /* 0x000fe200000000c7 */
[C---:B------:R-:W-:Y:S01]  /*3eb80*/  FFMA R201, R74.reuse, R84, R201 ;  /* 0x000000544ac97223 */ /* 0x040fe200000000c9 */
[CC--:B------:R-:W-:Y:S01]  /*3eb90*/  FFMA R203, R74.reuse, R85.reuse, R92 ;  /* 0x000000554acb7223 */ /* 0x0c0fe2000000005c */
[----:B------:R-:W-:Y:S01]  /*3eba0*/  FFMA R205, R74, R86, R205 ;  /* 0x000000564acd7223 */ /* 0x000fe200000000cd */
[C---:B------:R-:W-:Y:S01]  /*3ebb0*/  FFMA R226, R75.reuse, R84, R226 ;  /* 0x000000544be27223 */ /* 0x040fe200000000e2 */
[C---:B------:R-:W-:Y:S01]  /*3ebc0*/  FFMA R228, R75.reuse, R85, R228 ;  /* 0x000000554be47223 */ /* 0x040fe200000000e4 */
[----:B------:R-:W-:Y:S01]  /*3ebd0*/  FFMA R230, R75, R86, R93 ;  /* 0x000000564be67223 */ /* 0x000fe2000000005d */
[C---:B-1----:R-:W-:Y:S01]  /*3ebe0*/  FFMA R182, R73.reuse, R88, R175 ;  /* 0x0000005849b67223 */ /* 0x042fe200000000af */
[C---:B------:R-:W-:Y:S01]  /*3ebf0*/  FFMA R184, R73.reuse, R89, R184 ;  /* 0x0000005949b87223 */ /* 0x040fe200000000b8 */
[C---:B------:R-:W-:Y:S01]  /*3ec00*/  FFMA R173, R73.reuse, R90, R173 ;  /* 0x0000005a49ad7223 */ /* 0x040fe200000000ad */
[----:B------:R-:W-:Y:S01]  /*3ec10*/  FFMA R186, R73, R91, R186 ;  /* 0x0000005b49ba7223 */ /* 0x000fe200000000ba */
[----:B--2---:R-:W-:Y:S01]  /*3ec20*/  FFMA R236, R71, R84, R242 ;  /* 0x0000005447ec7223 */ /* 0x004fe200000000f2 */
[C---:B------:R-:W-:Y:S01]  /*3ec30*/  FFMA R169, R72.reuse, R88, R169 ;  /* 0x0000005848a97223 */ /* 0x040fe200000000a9 */
[C---:B------:R-:W-:Y:S01]  /*3ec40*/  FFMA R176, R72.reuse, R89, R176 ;  /* 0x0000005948b07223 */ /* 0x040fe200000000b0 */
[C---:B------:R-:W-:Y:S01]  /*3ec50*/  FFMA R171, R72.reuse, R90, R171 ;  /* 0x0000005a48ab7223 */ /* 0x040fe200000000ab */
[----:B------:R-:W-:Y:S01]  /*3ec60*/  FFMA R180, R72, R91, R180 ;  /* 0x0000005b48b47223 */ /* 0x000fe200000000b4 */
[C---:B------:R-:W-:Y:S01]  /*3ec70*/  FFMA R175, R74.reuse, R87, R94 ;  /* 0x000000574aaf7223 */ /* 0x040fe2000000005e */
        /* <DEDUP_REMOVED lines=9> */
[-C--:B------:R-:W-:Y:S01]  /*3ed10*/  FFMA R207, R68, R84.reuse, R207 ;  /* 0x0000005444cf7223 */ /* 0x080fe200000000cf */
[CC--:B------:R-:W-:Y:S01]  /*3ed20*/  FFMA R232, R69.reuse, R84.reuse, R232 ;  /* 0x0000005445e87223 */ /* 0x0c0fe200000000e8 */
        /* <DEDUP_REMOVED lines=29> */
[----:B------:R-:W-:Y:S01]  /*3ef00*/  MOV R73, R9 ;  /* 0x0000000900497202 */ /* 0x000fe20000000f00 */
[----:B------:R-:W-:Y:S06]  /*3ef10*/  BAR.SYNC.DEFER_BLOCKING 0x0 ;  /* 0x0000000000007b1d */ /* 0x000fec0000010000 */
[----:B------:R-:W-:Y:S05]  /*3ef20*/  @!P4 BRA `(.L_x_322) ;  /* 0xfffffdf40018c947 */ /* 0x000fea000383ffff */
.L_x_160:
[----:B------:R-:W5:Y:S01]  /*3ef30*/  LDCU.128 UR12, c[0x0][0x3b0] ;  /* 0x00007600ff0c77ac */ /* 0x000f620008000c00 */
[----:B------:R-:W-:Y:S01]  /*3ef40*/  SHF.R.S32.HI R0, RZ, 0x1f, R2 ;  /* 0x0000001fff007819 */ /* 0x000fe20000011402 */
[----:B-----5:R-:W-:Y:S02]  /*3ef50*/  IMAD R3, R4, UR14, RZ ;  /* 0x0000000e04037c24 */ /* 0x020fe4000f8e02ff */
[----:B------:R-:W-:Y:S01]  /*3ef60*/  FMUL R77, R77, UR15 ;  /* 0x0000000f4d4d7c20 */ /* 0x000fe20008400000 */
[----:B------:R-:W-:Y:S01]  /*3ef70*/  FMUL R79, R79, UR15 ;  /* 0x0000000f4f4f7c20 */ /* 0x000fe20008400000 */
[----:B------:R-:W-:Y:S01]  /*3ef80*/  FMUL R199, R199, UR15 ;  /* 0x0000000fc7c77c20 */ /* 0x000fe20008400000 */
[----:B------:R-:W-:Y:S01]  /*3ef90*/  FMUL R167, R167, UR15 ;  /* 0x0000000fa7a77c20 */ /* 0x000fe20008400000 */
[----:B------:R-:W-:Y:S01]  /*3efa0*/  IADD3 R5, P0, PT, R2, R3, RZ ;  /* 0x0000000302057210 */ /* 0x000fe20007f1e0ff */
[----:B0-----:R-:W-:Y:S01]  /*3efb0*/  FMUL R25, R178, UR15 ;  /* 0x0000000fb2197c20 */ /* 0x001fe20008400000 */
[----:B------:R-:W-:Y:S01]  /*3efc0*/  IADD3 R7, PT, PT, R3, UR14, RZ ;  /* 0x0000000e03077c10 */ /* 0x000fe2000fffe0ff */
[----:B------:R-:W-:Y:S01]  /*3efd0*/  FMUL R201, R201, UR15 ;  /* 0x0000000fc9c97c20 */ /* 0x000fe20008400000 */
[-C--:B------:R-:W-:Y:S01]  /*3efe0*/  LEA.HI.X.SX32 R6, R3, R0.reuse, 0x1, P0 ;  /* 0x0000000003067211 */ /* 0x080fe200000f0eff */
[----:B------:R-:W-:Y:S01]  /*3eff0*/  FMUL R203, R203, UR15 ;  /* 0x0000000fcbcb7c20 */ /* 0x000fe20008400000 */
[----:B-1234-:R-:W-:Y:S01]  /*3f000*/  IADD3 R16, P1, PT, R2, R7, RZ ;  /* 0x0000000702107210 */ /* 0x01efe20007f3e0ff */
[----:B------:R-:W-:Y:S01]  /*3f010*/  VIADD R3, R7, UR14 ;  /* 0x0000000e07037c36 */ /* 0x000fe20008000000 */
[----:B------:R-:W-:Y:S01]  /*3f020*/  LEA R4, P0, R5, UR12, 0x2 ;  /* 0x0000000c05047c11 */ /* 0x000fe2000f8010ff */
[----:B------:R-:W-:Y:S01]  /*3f030*/  FMUL R205, R205, UR15 ;  /* 0x0000000fcdcd7c20 */ /* 0x000fe20008400000 */
[-C--:B------:R-:W-:Y:S01]  /*3f040*/  LEA.HI.X.SX32 R7, R7, R0.reuse, 0x1, P1 ;  /* 0x0000000007077211 */ /* 0x080fe200008f0eff */
[----:B------:R-:W-:Y:S01]  /*3f050*/  FMUL R175, R175, UR15 ;  /* 0x0000000fafaf7c20 */ /* 0x000fe20008400000 */
[----:B------:R-:W-:Y:S01]  /*3f060*/  IADD3 R9, PT, PT, R3, UR14, RZ ;  /* 0x0000000e03097c10 */ /* 0x000fe2000fffe0ff */
[----:B------:R-:W-:Y:S01]  /*3f070*/  FMUL R27, R226, UR15 ;  /* 0x0000000fe21b7c20 */ /* 0x000fe20008400000 */
[----:B------:R-:W-:Y:S01]  /*3f080*/  IADD3 R14, P1, PT, R2, R3, RZ ;  /* 0x00000003020e7210 */ /* 0x000fe20007f3e0ff */
[----:B------:R-:W-:Y:S01]  /*3f090*/  FMUL R29, R228, UR15 ;  /* 0x0000000fe41d7c20 */ /* 0x000fe20008400000 */
[----:B------:R-:W-:Y:S01]  /*3f0a0*/  IADD3 R11, P2, PT, R2, R9, RZ ;  /* 0x00000009020b7210 */ /* 0x000fe20007f5e0ff */
[----:B------:R-:W-:Y:S01]  /*3f0b0*/  VIADD R13, R9, UR14 ;  /* 0x0000000e090d7c36 */ /* 0x000fe20008000000 */
[-C--:B------:R-:W-:Y:S01]  /*3f0c0*/  LEA.HI.X.SX32 R17, R3, R0.reuse, 0x1, P1 ;  /* 0x0000000003117211 */ /* 0x080fe200008f0eff */
[----:B------:R-:W-:Y:S01]  /*3f0d0*/  FMUL R31, R230, UR15 ;  /* 0x0000000fe61f7c20 */ /* 0x000fe20008400000 */
[-C--:B------:R-:W-:Y:S01]  /*3f0e0*/  LEA.HI.X.SX32 R12, R9, R0.reuse, 0x1, P2 ;  /* 0x00000000090c7211 */ /* 0x080fe200010f0eff */
[----:B------:R-:W-:Y:S01]  /*3f0f0*/  FMUL R33, R190, UR15 ;  /* 0x0000000fbe217c20 */ /* 0x000fe20008400000 */
[----:B------:R-:W-:Y:S01]  /*3f100*/  IADD3 R3, PT, PT, R13, UR14, RZ ;  /* 0x0000000e0d037c10 */ /* 0x000fe2000fffe0ff */
[----:B------:R-:W-:Y:S01]  /*3f110*/  FMUL R169, R169, UR15 ;  /* 0x0000000fa9a97c20 */ /* 0x000fe20008400000 */
[----:B------:R-:W-:Y:S01]  /*3f120*/  LEA R10, P2, R11, UR12, 0x2 ;  /* 0x0000000c0b0a7c11 */ /* 0x000fe2000f8410ff */
[----:B------:R-:W-:Y:S01]  /*3f130*/  FMUL R35, R176, UR15 ;  /* 0x0000000fb0237c20 */ /* 0x000fe20008400000 */
[----:B------:R-:W-:Y:S01]  /*3f140*/  LEA.HI.X R5, R5, UR13, R6, 0x2, P0 ;  /* 0x0000000d05057c11 */ /* 0x000fe200080f1406 */
[----:B------:R-:W-:Y:S01]  /*3f150*/  VIADD R15, R3, UR14 ;  /* 0x0000000e030f7c36 */ /* 0x000fe20008000000 */
[----:B------:R-:W-:Y:S01]  /*3f160*/  LEA R8, P1, R14, UR12, 0x2 ;  /* 0x0000000c0e087c11 */ /* 0x000fe2000f8210ff */
[----:B------:R-:W-:Y:S01]  /*3f170*/  FMUL R171, R171, UR15 ;  /* 0x0000000fabab7c20 */ /* 0x000fe20008400000 */
[----:B------:R-:W-:Y:S01]  /*3f180*/  LEA R6, P0, R16, UR12, 0x2 ;  /* 0x0000000c10067c11 */ /* 0x000fe2000f8010ff */
[----:B------:R-:W-:Y:S01]  /*3f190*/  REDG.E.ADD.F32.FTZ.RN.STRONG.GPU desc[UR6][R4.64], R77 ;  /* 0x0000004d040079a6 */ /* 0x000fe2000c12f306 */
[----:B------:R-:W-:Y:S01]  /*3f1a0*/  LEA.HI.X R11, R11, UR13, R12, 0x2, P2 ;  /* 0x0000000d0b0b7c11 */ /* 0x000fe200090f140c */
[----:B------:R-:W-:Y:S01]  /*3f1b0*/  FMUL R37, R180, UR15 ;  /* 0x0000000fb4257c20 */ /* 0x000fe20008400000 */
[----:B------:R-:W-:Y:S01]  /*3f1c0*/  LEA.HI.X R9, R14, UR13, R17, 0x2, P1 ;  /* 0x0000000d0e097c11 */ /* 0x000fe200088f1411 */
[----:B------:R-:W-:Y:S01]  /*3f1d0*/  REDG.E.ADD.F32.FTZ.RN.STRONG.GPU desc[UR6][R4.64+0x4], R79 ;  /* 0x0000044f040079a6 */ /* 0x000fe2000c12f306 */
[----:B------:R-:W-:Y:S01]  /*3f1e0*/  IADD3 R19, P2, PT, R2, R15, RZ ;  /* 0x0000000f02137210 */ /* 0x000fe20007f5e0ff */
[----:B------:R-:W-:Y:S01]  /*3f1f0*/  FMUL R39, R182, UR15 ;  /* 0x0000000fb6277c20 */ /* 0x000fe20008400000 */
[----:B------:R-:W-:Y:S01]  /*3f200*/  LEA.HI.X R7, R16, UR13, R7, 0x2, P0 ;  /* 0x0000000d10077c11 */ /* 0x000fe200080f1407 */
[----:B------:R-:W-:Y:S01]  /*3f210*/  REDG.E.ADD.F32.FTZ.RN.STRONG.GPU desc[UR6][R4.64+0x8], R199 ;  /* 0x000008c7040079a6 */ /* 0x000fe2000c12f306 */
[----:B------:R-:W-:Y:S01]  /*3f220*/  IADD3 R21, P1, PT, R2, R3, RZ ;  /* 0x0000000302157210 */ /* 0x000fe20007f3e0ff */
[----:B------:R-:W-:Y:S01]  /*3f230*/  FMUL R41, R184, UR15 ;  /* 0x0000000fb8297c20 */ /* 0x000fe20008400000 */
[----:B------:R-:W-:Y:S01]  /*3f240*/  IADD3 R17, PT, PT, R15, UR14, RZ ;  /* 0x0000000e0f117c10 */ /* 0x000fe2000fffe0ff */
[----:B------:R-:W-:Y:S01]  /*3f250*/  REDG.E.ADD.F32.FTZ.RN.STRONG.GPU desc[UR6][R4.64+0xc], R167 ;  /* 0x00000ca7040079a6 */ /* 0x000fe2000c12f306 */
[----:B------:R-:W-:Y:S01]  /*3f260*/  IADD3 R23, P0, PT, R2, R13, RZ ;  /* 0x0000000d02177210 */ /* 0x000fe20007f1e0ff */
[----:B------:R-:W-:Y:S01]  /*3f270*/  FMUL R173, R173, UR15 ;  /* 0x0000000fadad7c20 */ /* 0x000fe20008400000 */
[-C--:B------:R-:W-:Y:S01]  /*3f280*/  LEA.HI.X.SX32 R20, R15, R0.reuse, 0x1, P2 ;  /* 0x000000000f147211 */ /* 0x080fe200010f0eff */
[----:B------:R-:W-:Y:S01]  /*3f290*/  FMUL R43, R186, UR15 ;  /* 0x0000000fba2b7c20 */ /* 0x000fe20008400000 */
[-C--:B------:R-:W-:Y:S01]  /*3f2a0*/  LEA.HI.X.SX32 R22, R3, R0.reuse, 0x1, P1 ;  /* 0x0000000003167211 */ /* 0x080fe200008f0eff */
[----:B------:R-:W-:Y:S01]  /*3f2b0*/  FMUL R177, R177, UR15 ;  /* 0x0000000fb1b17c20 */ /* 0x000fe20008400000 */
[----:B------:R-:W-:Y:S01]  /*3f2c0*/  LEA R12, P2, R19, UR12, 0x2 ;  /* 0x0000000c130c7c11 */ /* 0x000fe2000f8410ff */
[----:B------:R-:W-:Y:S01]  /*3f2d0*/  FMUL R45, R188, UR15 ;  /* 0x0000000fbc2d7c20 */ /* 0x000fe20008400000 */
[----:B------:R-:W-:Y:S01]  /*3f2e0*/  IADD3 R18, P3, PT, R2, R17, RZ ;  /* 0x0000001102127210 */ /* 0x000fe20007f7e0ff */
[----:B------:R-:W-:Y:S01]  /*3f2f0*/  FMUL R179, R179, UR15 ;  /* 0x0000000fb3b37c20 */ /* 0x000fe20008400000 */
[-C--:B------:R-:W-:Y:S01]  /*3f300*/  LEA.HI.X.SX32 R24, R13, R0.reuse, 0x1, P0 ;  /* 0x000000000d187211 */ /* 0x080fe200000f0eff */
[----:B------:R-:W-:Y:S01]  /*3f310*/  FMUL R47, R192, UR15 ;  /* 0x0000000fc02f7c20 */ /* 0x000fe20008400000 */
[----:B------:R-:W-:Y:S01]  /*3f320*/  LEA R14, P1, R21, UR12, 0x2 ;  /* 0x0000000c150e7c11 */ /* 0x000fe2000f8210ff */
[----:B------:R-:W-:Y:S01]  /*3f330*/  FMUL R49, R194, UR15 ;  /* 0x0000000fc2317c20 */ /* 0x000fe20008400000 */
[----:B------:R-:W-:Y:S01]  /*3f340*/  LEA R16, P0, R23, UR12, 0x2 ;  /* 0x0000000c17107c11 */ /* 0x000fe2000f8010ff */
[----:B------:R-:W-:Y:S01]  /*3f350*/  FMUL R51, R196, UR15 ;  /* 0x0000000fc4337c20 */ /* 0x000fe20008400000 */
[----:B------:R-:W-:Y:S01]  /*3f360*/  LEA.HI.X R13, R19, UR13, R20, 0x2, P2 ;  /* 0x0000000d130d7c11 */ /* 0x000fe200090f1414 */
[----:B------:R-:W-:Y:S01]  /*3f370*/  FMUL R19, R76, UR15 ;  /* 0x0000000f4c137c20 */ /* 0x000fe20008400000 */
[----:B------:R-:W-:Y:S01]  /*3f380*/  LEA.HI.X.SX32 R3, R17, R0, 0x1, P3 ;  /* 0x0000000011037211 */ /* 0x000fe200018f0eff */
[----:B------:R-:W-:Y:S01]  /*3f390*/  FMUL R181, R181, UR15 ;  /* 0x0000000fb5b57c20 */ /* 0x000fe20008400000 */
[----:B------:R-:W-:Y:S01]  /*3f3a0*/  LEA.HI.X R15, R21, UR13, R22, 0x2, P1 ;  /* 0x0000000d150f7c11 */ /* 0x000fe200088f1416 */
[----:B------:R-:W-:Y:S01]  /*3f3b0*/  FMUL R21, R78, UR15 ;  /* 0x0000000f4e157c20 */ /* 0x000fe20008400000 */
[----:B------:R-:W-:Y:S01]  /*3f3c0*/  LEA.HI.X R17, R23, UR13, R24, 0x2, P0 ;  /* 0x0000000d17117c11 */ /* 0x000fe200080f1418 */
[----:B------:R-:W-:Y:S01]  /*3f3d0*/  FMUL R23, R224, UR15 ;  /* 0x0000000fe0177c20 */ /* 0x000fe20008400000 */
[----:B------:R-:W-:Y:S01]  /*3f3e0*/  REDG.E.ADD.F32.FTZ.RN.STRONG.GPU desc[UR6][R4.64+0x10], R19 ;  /* 0x00001013040079a6 */ /* 0x000fe2000c12f306 */
[----:B------:R-:W-:Y:S01]  /*3f3f0*/  FMUL R53, R198, UR15 ;  /* 0x0000000fc6357c20 */ /* 0x000fe20008400000 */
[----:B------:R-:W-:Y:S01]  /*3f400*/  FMUL R207, R207, UR15 ;  /* 0x0000000fcfcf7c20 */ /* 0x000fe20008400000 */
        /* <DEDUP_REMOVED lines=26> */
[----:B------:R-:W-:Y:S01]  /*3f5b0*/  LEA R2, P3, R18, UR12, 0x2 ;  /* 0x0000000c12027c11 */ /* 0x000fe2000f8610ff */
[----:B------:R-:W-:Y:S01]  /*3f5c0*/  FMUL R75, R212, UR15 ;  /* 0x0000000fd44b7c20 */ /* 0x000fe20008400000 */
[----:B------:R-:W-:Y:S01]  /*3f5d0*/  FMUL R81, R210, UR15 ;  /* 0x0000000fd2517c20 */ /* 0x000fe20008400000 */
[----:B------:R-:W-:Y:S01]  /*3f5e0*/  REDG.E.ADD.F32.FTZ.RN.STRONG.GPU desc[UR6][R6.64+0x10], R27 ;  /* 0x0000101b060079a6 */ /* 0x000fe2000c12f306 */
[----:B------:R-:W-:Y:S01]  /*3f5f0*/  FMUL R191, R191, UR15 ;  /* 0x0000000fbfbf7c20 */ /* 0x000fe20008400000 */
[----:B------:R-:W-:Y:S01]  /*3f600*/  FMUL R83, R218, UR15 ;  /* 0x0000000fda537c20 */ /* 0x000fe20008400000 */
[----:B------:R-:W-:Y:S01]  /*3f610*/  LEA.HI.X R3, R18, UR13, R3, 0x2, P3 ;  /* 0x0000000d12037c11 */ /* 0x000fe200098f1403 */
        /* <DEDUP_REMOVED lines=10> */
[----:B------:R-:W-:-:S02]  /*3f6c0*/  FMUL R93, R222, UR15 ;  /* 0x0000000fde5d7c20 */ /* 0x000fc40008400000 */
[----:B------:R-:W-:Y:S04]  /*3f6d0*/  REDG.E.ADD.F32.FTZ.RN.STRONG.GPU desc[UR6][R8.64], R169 ;  /* 0x000000a9080079a6 */ /* 0x000fe8000c12f306 */
        /* <DEDUP_REMOVED lines=46> */
[----:B------:R-:W-:Y:S01]  /*3f9c0*/  REDG.E.ADD.F32.FTZ.RN.STRONG.GPU desc[UR6][R2.64+0x1c], R93 ;  /* 0x00001c5d020079a6 */ /* 0x000fe2000c12f306 */
[----:B------:R-:W-:Y:S05]  /*3f9d0*/  EXIT ;  /* 0x000000000000794d */ /* 0x000fea0003800000 */
.L_x_323:
[----:B------:R-:W-:-:S00]  /*3f9e0*/  BRA `(.L_x_323) ;  /* 0xfffffffc00fc7947 */ /* 0x000fc0000383ffff */
[----:B------:R-:W-:-:S00]  /*3f9f0*/  NOP ;  /* 0x0000000000007918 */ /* 0x000fc00000000000 */
        /* <DEDUP_REMOVED lines=8> */
.L_x_338:


//--------------------- .text._Z28hand_gemm_kernel_blockmn_4x4iiiPfiS_iS_iff --------------------------
	.section	.text._Z28hand_gemm_kernel_blockmn_4x4iiiPfiS_iS_iff,"ax",@progbits
	.align	128
        .global         _Z28hand_gemm_kernel_blockmn_4x4iiiPfiS_iS_iff
        .type           _Z28hand_gemm_kernel_blockmn_4x4iiiPfiS_iS_iff,@function
        .size           _Z28hand_gemm_kernel_blockmn_4x4iiiPfiS_iS_iff,(.L_x_339 - _Z28hand_gemm_kernel_blockmn_4x4iiiPfiS_iS_iff)
        .other          _Z28hand_gemm_kernel_blockmn_4x4iiiPfiS_iS_iff,@"STO_CUDA_ENTRY STV_DEFAULT"
_Z28hand_gemm_kernel_blockmn_4x4iiiPfiS_iS_iff:
.text._Z28hand_gemm_kernel_blockmn_4x4iiiPfiS_iS_iff:
[----:B------:R-:W-:Y:S01]  /*0000*/  LDC R1, c[0x0][0x37c] ;  /* 0x0000df00ff017b82 */ /* 0x000fe20000000800 */
[----:B------:R-:W0:Y:S07]  /*0010*/  S2R R3, SR_TID.X ;  /* 0x0000000000037919 */ /* 0x000e2e0000002100 */
[----:B------:R-:W0:Y:S01]  /*0020*/  S2UR UR4, SR_CTAID.X ;  /* 0x00000000000479c3 */ /* 0x000e220000002500 */
[----:B------:R-:W1:Y:S01]  /*0030*/  LDCU.64 UR6, c[0x0][0x380] ;  /* 0x00007000ff0677ac */ /* 0x000e620008000a00 */
[----:B------:R-:W2:Y:S06]  /*0040*/  S2R R5, SR_TID.Y ;  /* 0x0000000000057919 */ /* 0x000eac0000002200 */
[----:B------:R-:W0:Y:S08]  /*0050*/  LDC R2, c[0x0][0x360] ;  /* 0x0000d800ff027b82 */ /* 0x000e300000000800 */
[----:B------:R-:W2:Y:S08]  /*0060*/  S2UR UR5, SR_CTAID.Y ;  /* 0x00000000000579c3 */ /* 0x000eb00000002600 */
[----:B------:R-:W2:Y:S01]  /*0070*/  LDC R0, c[0x0][0x364] ;  /* 0x0000d900ff007b82 */ /* 0x000ea20000000800 */
[----:B0-----:R-:W-:-:S05]  /*0080*/  IMAD R2, R2, UR4, R3 ;  /* 0x0000000402027c24 */ /* 0x001fca000f8e0203 */
[----:B------:R-:W-:-:S04]  /*0090*/  SHF.L.U32 R2, R2, 0x2, RZ ;  /* 0x0000000202027819 */ /* 0x000fc800000006ff */
[----:B-1----:R-:W-:Y:S01]  /*00a0*/  ISETP.GE.AND P0, PT, R2, UR7, PT ;  /* 0x0000000702007c0c */ /* 0x002fe2000bf06270 */
[----:B--2---:R-:W-:-:S05]  /*00b0*/  IMAD R3, R0, UR5, R5 ;  /* 0x0000000500037c24 */ /* 0x004fca000f8e0205 */
[----:B------:R-:W-:-:S04]  /*00c0*/  SHF.L.U32 R3, R3, 0x2, RZ ;  /* 0x0000000203037819 */ /* 0x000fc800000006ff */
[----:B------:R-:W-:-:S13]  /*00d0*/  ISETP.GE.OR P0, PT, R3, UR6, P0 ;  /* 0x0000000603007c0c */ /* 0x000fda0008706670 */
[----:B------:R-:W-:Y:S05]  /*00e0*/  @P0 EXIT ;  /* 0x000000000000094d */ /* 0x000fea0003800000 */
[----:B------:R-:W0:Y:S01]  /*00f0*/  LDCU UR5, c[0x0][0x388] ;  /* 0x00007100ff0577ac */ /* 0x000e220008000800 */
[----:B------:R-:W-:Y:S01]  /*0100*/  HFMA2 R20, -RZ, RZ, 0, 0 ;  /* 0x00000000ff147431 */ /* 0x000fe200000001ff */
[----:B------:R-:W-:Y:S02]  /*0110*/  CS2R R4, SRZ ;  /* 0x0000000000047805 */ /* 0x000fe4000001ff00 */
[----:B------:R-:W-:Y:S02]  /*0120*/  CS2R R6, SRZ ;  /* 0x0000000000067805 */ /* 0x000fe4000001ff00 */
[----:B------:R-:W-:Y:S02]  /*0130*/  CS2R R8, SRZ ;  /* 0x0000000000087805 */ /* 0x000fe4000001ff00 */
[----:B------:R-:W-:Y:S02]  /*0140*/  CS2R R14, SRZ ;  /* 0x00000000000e7805 */ /* 0x000fe4000001ff00 */
[----:B------:R-:W-:-:S02]  /*0150*/  CS2R R10, SRZ ;  /* 0x00000000000a7805 */ /* 0x000fc4000001ff00 */
[----:B------:R-:W-:Y:S02]  /*0160*/  CS2R R12, SRZ ;  /* 0x00000000000c7805 */ /* 0x000fe4000001ff00 */
[----:B------:R-:W-:Y:S02]  /*0170*/  CS2R R16, SRZ ;  /* 0x0000000000107805 */ /* 0x000fe4000001ff00 */
[----:B------:R-:W-:Y:S01]  /*0180*/  MOV R0, RZ ;  /* 0x000000ff00007202 */ /* 0x000fe20000000f00 */
[----:B------:R-:W1:Y:S01]  /*0190*/  LDCU.64 UR6, c[0x0][0x358] ;  /* 0x00006b00ff0677ac */ /* 0x000e620008000a00 */
[----:B0-----:R-:W-:-:S09]  /*01a0*/  UISETP.GE.AND UP0, UPT, UR5, 0x1, UPT ;  /* 0x000000010500788c */ /* 0x001fd2000bf06270 */
[----:B------:R-:W-:Y:S05]  /*01b0*/  BRA.U !UP0, `(.L_x_324) ;  /* 0x0000000508dc7547 */ /* 0x000fea000b800000 */
[----:B------:R-:W0:Y:S01]  /*01c0*/  LDC R19, c[0x0][0x398] ;  /* 0x0000e600ff137b82 */ /* 0x000e220000000800 */
[----:B------:R-:W-:Y:S01]  /*01d0*/  UISETP.NE.AND UP0, UPT, UR5, 0x1, UPT ;  /* 0x000000010500788c */ /* 0x000fe2000bf05270 */
[----:B------:R-:W-:Y:S01]  /*01e0*/  MOV R5, RZ ;  /* 0x000000ff00057202 */ /* 0x000fe20000000f00 */
[----:B------:R-:W-:Y:S01]  /*01f0*/  UMOV UR4, URZ ;  /* 0x000000ff00047c82 */ /* 0x000fe20008000000 */
[----:B0-----:R-:W-:-:S06]  /*0200*/  IMAD R18, R3, R19, RZ ;  /* 0x0000001303127224 */ /* 0x001fcc00078e02ff */
[----:B------:R-:W-:Y:S05]  /*0210*/  BRA.U !UP0, `(.L_x_325) ;  /* 0x00000005082c7547 */ /* 0x000fea000b800000 */
[----:B------:R-:W-:Y:S01]  /*0220*/  HFMA2 R20, -RZ, RZ, 0, 0 ;  /* 0x00000000ff147431 */ /* 0x000fe200000001ff */
[----:B------:R-:W-:Y:S01]  /*0230*/  ULOP3.LUT UR4, UR5, 0x7ffffffe, URZ, 0xc0, !UPT ;  /* 0x7ffffffe05047892 */ /* 0x000fe2000f8ec0ff */
[----:B------:R-:W-:Y:S02]  /*0240*/  CS2R R4, SRZ ;  /* 0x0000000000047805 */ /* 0x000fe4000001ff00 */
[----:B------:R-:W-:Y:S02]  /*0250*/  MOV R21, R2 ;  /* 0x0000000200157202 */ /* 0x000fe40000000f00 */
[----:B------:R-:W-:Y:S02]  /*0260*/  CS2R R6, SRZ ;  /* 0x0000000000067805 */ /* 0x000fe4000001ff00 */
[----:B------:R-:W-:Y:S02]  /*0270*/  CS2R R8, SRZ ;  /* 0x0000000000087805 */ /* 0x000fe4000001ff00 */
[----:B------:R-:W-:-:S02]  /*0280*/  CS2R R14, SRZ ;  /* 0x00000000000e7805 */ /* 0x000fc4000001ff00 */
[----:B------:R-:W-:Y:S02]  /*0290*/  CS2R R10, SRZ ;  /* 0x00000000000a7805 */ /* 0x000fe4000001ff00 */
[----:B------:R-:W-:Y:S02]  /*02a0*/  CS2R R12, SRZ ;  /* 0x00000000000c7805 */ /* 0x000fe4000001ff00 */
[----:B------:R-:W-:Y:S02]  /*02b0*/  CS2R R16, SRZ ;  /* 0x0000000000107805 */ /* 0x000fe4000001ff00 */
[----:B------:R-:W-:Y:S01]  /*02c0*/  MOV R0, RZ ;  /* 0x000000ff00007202 */ /* 0x000fe20000000f00 */
[----:B------:R-:W-:-:S12]  /*02d0*/  UIADD3 UR4, UPT, UPT, -UR4, URZ, URZ ;  /* 0x000000ff04047290 */ /* 0x000fd8000fffe1ff */
.L_x_326:
[----:B------:R-:W0:Y:S08]  /*02e0*/  LDC.64 R36, c[0x0][0x390] ;  /* 0x0000e400ff247b82 */ /* 0x000e300000000a00 */
[----:B------:R-:W2:Y:S08]  /*02f0*/  LDC.64 R30, c[0x0][0x3a0] ;  /* 0x0000e800ff1e7b82 */ /* 0x000eb00000000a00 */
[----:B------:R-:W3:Y:S01]  /*0300*/  LDC R24, c[0x0][0x3a8] ;  /* 0x0000ea00ff187b82 */ /* 0x000ee20000000800 */
[----:B0-----:R-:W-:-:S05]  /*0310*/  IMAD.WIDE R36, R18, 0x4, R36 ;  /* 0x0000000412247825 */ /* 0x001fca00078e0224 */
[----:B-1----:R-:W4:Y:S01]  /*0320*/  LDG.E R27, desc[UR6][R36.64] ;  /* 0x00000006241b7981 */ /* 0x002f22000c1e1900 */
[----:B--2---:R-:W-:-:S03]  /*0330*/  IMAD.WIDE R30, R21, 0x4, R30 ;  /* 0x00000004151e7825 */ /* 0x004fc600078e021e */
[----:B------:R0:W2:Y:S04]  /*0340*/  LDG.E R34, desc[UR6][R36.64+0x4] ;  /* 0x0000040624227981 */ /* 0x0000a8000c1e1900 */
[----:B------:R-:W4:Y:S04]  /*0350*/  LDG.E R23, desc[UR6][R30.64] ;  /* 0x000000061e177981 */ /* 0x000f28000c1e1900 */
[----:B------:R-:W5:Y:S04]  /*0360*/  LDG.E R22, desc[UR6][R30.64+0x4] ;  /* 0x000004061e167981 */ /* 0x000f68000c1e1900 */
[----:B------:R-:W2:Y:S04]  /*0370*/  LDG.E R26, desc[UR6][R30.64+0x8] ;  /* 0x000008061e1a7981 */ /* 0x000ea8000c1e1900 */
[----:B------:R3:W2:Y:S01]  /*0380*/  LDG.E R25, desc[UR6][R30.64+0xc] ;  /* 0x00000c061e197981 */ /* 0x0006a2000c1e1900 */
[----:B0-----:R-:W-:-:S05]  /*0390*/  IMAD.WIDE R36, R19, 0x4, R36 ;  /* 0x0000000413247825 */ /* 0x001fca00078e0224 */
[----:B------:R-:W2:Y:S01]  /*03a0*/  LDG.E R32, desc[UR6][R36.64+0x4] ;  /* 0x0000040624207981 */ /* 0x000ea2000c1e1900 */
[----:B---3--:R-:W-:-:S05]  /*03b0*/  IMAD.WIDE R30, R24, 0x4, R30 ;  /* 0x00000004181e7825 */ /* 0x008fca00078e021e */
[----:B------:R-:W3:Y:S04]  /*03c0*/  LDG.E R28, desc[UR6][R30.64+0x4] ;  /* 0x000004061e1c7981 */ /* 0x000ee8000c1e1900 */
[----:B------:R-:W3:Y:S01]  /*03d0*/  LDG.E R29, desc[UR6][R30.64+0x8] ;  /* 0x000008061e1d7981 */ /* 0x000ee2000c1e1900 */
[C---:B----4-:R-:W-:Y:S01]  /*03e0*/  FFMA R0, R27.reuse, R23, R0 ;  /* 0x000000171b007223 */ /* 0x050fe20000000000 */
[C---:B-----5:R-:W-:Y:S01]  /*03f0*/  FFMA R20, R27.reuse, R22, R20 ;  /* 0x000000161b147223 */ /* 0x060fe20000000014 */
[C---:B--2---:R-:W-:Y:S01]  /*0400*/  FFMA R17, R27.reuse, R26, R17 ;  /* 0x0000001a1b117223 */ /* 0x044fe20000000011 */
[----:B------:R-:W-:Y:S02]  /*0410*/  FFMA R16, R27, R25, R16 ;  /* 0x000000191b107223 */ /* 0x000fe40000000010 */
[----:B------:R-:W2:Y:S04]  /*0420*/  LDG.E R27, desc[UR6][R30.64] ;  /* 0x000000061e1b7981 */ /* 0x000ea8000c1e1900 */
[----:B------:R-:W4:Y:S04]  /*0430*/  LDG.E R30, desc[UR6][R30.64+0xc] ;  /* 0x00000c061e1e7981 */ /* 0x000f28000c1e1900 */
[----:B------:R0:W5:Y:S02]  /*0440*/  LDG.E R31, desc[UR6][R36.64] ;  /* 0x00000006241f7981 */ /* 0x000164000c1e1900 */
[----:B0-----:R-:W-:-:S05]  /*0450*/  IMAD.WIDE R36, R19, 0x4, R36 ;  /* 0x0000000413247825 */ /* 0x001fca00078e0224 */
[----:B------:R-:W5:Y:S01]  /*0460*/  LDG.E R33, desc[UR6][R36.64] ;  /* 0x0000000624217981 */ /* 0x000f62000c1e1900 */
[C---:B---3--:R-:W-:Y:S01]  /*0470*/  FFMA R20, R34.reuse, R28, R20 ;  /* 0x0000001c22147223 */ /* 0x048fe20000000014 */
[C---:B------:R-:W-:Y:S01]  /*0480*/  FFMA R17, R34.reuse, R29, R17 ;  /* 0x0000001d22117223 */ /* 0x040fe20000000011 */
[C---:B--2---:R-:W-:Y:S01]  /*0490*/  FFMA R0, R34.reuse, R27, R0 ;  /* 0x0000001b22007223 */ /* 0x044fe20000000000 */
[----:B----4-:R-:W-:Y:S01]  /*04a0*/  FFMA R16, R34, R30, R16 ;  /* 0x0000001e22107223 */ /* 0x010fe20000000010 */
[C---:B-----5:R-:W-:Y:S01]  /*04b0*/  FFMA R35, R31.reuse, R23, R14 ;  /* 0x000000171f237223 */ /* 0x060fe2000000000e */
[C---:B------:R-:W-:Y:S01]  /*04c0*/  FFMA R11, R31.reuse, R22, R11 ;  /* 0x000000161f0b7223 */ /* 0x040fe2000000000b */
[C---:B------:R-:W-:Y:S01]  /*04d0*/  FFMA R34, R31.reuse, R26, R13 ;  /* 0x0000001a1f227223 */ /* 0x040fe2000000000d */
[----:B------:R-:W-:-:S04]  /*04e0*/  FFMA R31, R31, R25, R12 ;  /* 0x000000191f1f7223 */ /* 0x000fc8000000000c */
[C---:B------:R-:W-:Y:S02]  /*04f0*/  FFMA R12, R32.reuse, R30, R31 ;  /* 0x0000001e200c7223 */ /* 0x040fe4000000001f */
[----:B------:R0:W2:Y:S01]  /*0500*/  LDG.E R31, desc[UR6][R36.64+0x4] ;  /* 0x00000406241f7981 */ /* 0x0000a2000c1e1900 */
[C---:B------:R-:W-:Y:S01]  /*0510*/  FFMA R14, R32.reuse, R27, R35 ;  /* 0x0000001b200e7223 */ /* 0x040fe20000000023 */
[C---:B------:R-:W-:Y:S01]  /*0520*/  FFMA R11, R32.reuse, R28, R11 ;  /* 0x0000001c200b7223 */ /* 0x040fe2000000000b */
[----:B------:R-:W-:Y:S01]  /*0530*/  FFMA R13, R32, R29, R34 ;  /* 0x0000001d200d7223 */ /* 0x000fe20000000022 */
[----:B0-----:R-:W-:-:S04]  /*0540*/  IMAD.WIDE R36, R19, 0x4, R36 ;  /* 0x0000000413247825 */ /* 0x001fc800078e0224 */
[C---:B------:R-:W-:Y:S01]  /*0550*/  FFMA R10, R33.reuse, R23, R10 ;  /* 0x00000017210a7223 */ /* 0x040fe2000000000a */
[----:B------:R-:W3:Y:S01]  /*0560*/  LDG.E R32, desc[UR6][R36.64] ;  /* 0x0000000624207981 */ /* 0x000ee2000c1e1900 */
[C---:B------:R-:W-:Y:S01]  /*0570*/  FFMA R15, R33.reuse, R22, R15 ;  /* 0x00000016210f7223 */ /* 0x040fe2000000000f */
[C---:B------:R-:W-:Y:S01]  /*0580*/  FFMA R9, R33.reuse, R26, R9 ;  /* 0x0000001a21097223 */ /* 0x040fe20000000009 */
[----:B------:R-:W-:Y:S02]  /*0590*/  FFMA R8, R33, R25, R8 ;  /* 0x0000001921087223 */ /* 0x000fe40000000008 */
[----:B------:R-:W4:Y:S01]  /*05a0*/  LDG.E R33, desc[UR6][R36.64+0x4] ;  /* 0x0000040624217981 */ /* 0x000f22000c1e1900 */
[----:B------:R-:W-:-:S04]  /*05b0*/  UIADD3 UR4, UPT, UPT, UR4, 0x2, URZ ;  /* 0x0000000204047890 */ /* 0x000fc8000fffe0ff */
[----:B------:R-:W-:Y:S01]  /*05c0*/  UISETP.NE.AND UP0, UPT, UR4, URZ, UPT ;  /* 0x000000ff0400728c */ /* 0x000fe2000bf05270 */
[----:B------:R-:W-:Y:S02]  /*05d0*/  LEA R21, R24, R21, 0x1 ;  /* 0x0000001518157211 */ /* 0x000fe400078e08ff */
[----:B------:R-:W-:Y:S01]  /*05e0*/  IADD3 R18, PT, PT, R18, 0x2, RZ ;  /* 0x0000000212127810 */ /* 0x000fe20007ffe0ff */
[C---:B--2---:R-:W-:Y:S01]  /*05f0*/  FFMA R10, R31.reuse, R27, R10 ;  /* 0x0000001b1f0a7223 */ /* 0x044fe2000000000a */
[C---:B------:R-:W-:Y:S01]  /*0600*/  FFMA R15, R31.reuse, R28, R15 ;  /* 0x0000001c1f0f7223 */ /* 0x040fe2000000000f */
[C---:B------:R-:W-:Y:S01]  /*0610*/  FFMA R9, R31.reuse, R29, R9 ;  /* 0x0000001d1f097223 */ /* 0x040fe20000000009 */
[----:B------:R-:W-:Y:S01]  /*0620*/  FFMA R8, R31, R30, R8 ;  /* 0x0000001e1f087223 */ /* 0x000fe20000000008 */
[C---:B---3--:R-:W-:Y:S01]  /*0630*/  FFMA R24, R32.reuse, R23, R7 ;  /* 0x0000001720187223 */ /* 0x048fe20000000007 */
[C---:B------:R-:W-:Y:S01]  /*0640*/  FFMA R23, R32.reuse, R22, R4 ;  /* 0x0000001620177223 */ /* 0x040fe20000000004 */
[C---:B------:R-:W-:Y:S01]  /*0650*/  FFMA R6, R32.reuse, R26, R6 ;  /* 0x0000001a20067223 */ /* 0x040fe20000000006 */
[----:B------:R-:W-:Y:S01]  /*0660*/  FFMA R5, R32, R25, R5 ;  /* 0x0000001920057223 */ /* 0x000fe20000000005 */
[C---:B----4-:R-:W-:Y:S01]  /*0670*/  FFMA R7, R33.reuse, R27, R24 ;  /* 0x0000001b21077223 */ /* 0x050fe20000000018 */
[C---:B------:R-:W-:Y:S01]  /*0680*/  FFMA R4, R33.reuse, R28, R23 ;  /* 0x0000001c21047223 */ /* 0x040fe20000000017 */
[C---:B------:R-:W-:Y:S01]  /*0690*/  FFMA R6, R33.reuse, R29, R6 ;  /* 0x0000001d21067223 */ /* 0x040fe20000000006 */
[----:B------:R-:W-:Y:S01]  /*06a0*/  FFMA R5, R33, R30, R5 ;  /* 0x0000001e21057223 */ /* 0x000fe20000000005 */
[----:B------:R-:W-:Y:S06]  /*06b0*/  BRA.U UP0, `(.L_x_326) ;  /* 0xfffffffd00087547 */ /* 0x000fec000b83ffff */
[----:B------:R-:W-:-:S12]  /*06c0*/  ULOP3.LUT UR4, UR5, 0x7ffffffe, URZ, 0xc0, !UPT ;  /* 0x7ffffffe05047892 */ /* 0x000fd8000f8ec0ff */
.L_x_325:
[----:B------:R-:W-:-:S04]  /*06d0*/  ULOP3.LUT UR5, UR5, 0x1, URZ, 0xc0, !UPT ;  /* 0x0000000105057892 */ /* 0x000fc8000f8ec0ff */
[----:B------:R-:W-:-:S09]  /*06e0*/  UISETP.NE.U32.AND UP0, UPT, UR5, 0x1, UPT ;  /* 0x000000010500788c */ /* 0x000fd2000bf05070 */
[----:B------:R-:W-:Y:S05]  /*06f0*/  BRA.U UP0, `(.L_x_324) ;  /* 0x00000001008c7547 */ /* 0x000fea000b800000 */
[----:B------:R-:W0:Y:S01]  /*0700*/  LDC.64 R24, c[0x0][0x390] ;  /* 0x0000e400ff187b82 */ /* 0x000e220000000a00 */
[----:B------:R-:W-:-:S05]  /*0710*/  IMAD R21, R3, R19, RZ ;  /* 0x0000001303157224 */ /* 0x000fca00078e02ff */
[----:B------:R-:W-:Y:S02]  /*0720*/  IADD3 R21, PT, PT, R21, UR4, RZ ;  /* 0x0000000415157c10 */ /* 0x000fe4000fffe0ff */
[----:B------:R-:W2:Y:S08]  /*0730*/  LDC R27, c[0x0][0x3a8] ;  /* 0x0000ea00ff1b7b82 */ /* 0x000eb00000000800 */
[----:B------:R-:W3:Y:S01]  /*0740*/  LDC.64 R22, c[0x0][0x3a0] ;  /* 0x0000e800ff167b82 */ /* 0x000ee20000000a00 */
[----:B0-----:R-:W-:-:S04]  /*0750*/  IMAD.WIDE R24, R21, 0x4, R24 ;  /* 0x0000000415187825 */ /* 0x001fc800078e0218 */
[----:B--2---:R-:W-:Y:S02]  /*0760*/  IMAD R21, R27, UR4, R2 ;  /* 0x000000041b157c24 */ /* 0x004fe4000f8e0202 */
[----:B------:R-:W-:-:S04]  /*0770*/  IMAD.WIDE R26, R19, 0x4, R24 ;  /* 0x00000004131a7825 */ /* 0x000fc800078e0218 */
[----:B---3--:R-:W-:Y:S02]  /*0780*/  IMAD.WIDE R22, R21, 0x4, R22 ;  /* 0x0000000415167825 */ /* 0x008fe400078e0216 */
[----:B-1----:R0:W2:Y:S04]  /*0790*/  LDG.E R21, desc[UR6][R24.64] ;  /* 0x0000000618157981 */ /* 0x0020a8000c1e1900 */
[----:B------:R-:W2:Y:S04]  /*07a0*/  LDG.E R28, desc[UR6][R22.64] ;  /* 0x00000006161c7981 */ /* 0x000ea8000c1e1900 */
[----:B------:R-:W3:Y:S01]  /*07b0*/  LDG.E R30, desc[UR6][R22.64+0x4] ;  /* 0x00000406161e7981 */ /* 0x000ee2000c1e1900 */
[----:B0-----:R-:W-:-:S03]  /*07c0*/  IMAD.WIDE R24, R19, 0x4, R26 ;  /* 0x0000000413187825 */ /* 0x001fc600078e021a */
[----:B------:R-:W4:Y:S01]  /*07d0*/  LDG.E R32, desc[UR6][R22.64+0x8] ;  /* 0x0000080616207981 */ /* 0x000f22000c1e1900 */
[----:B------:R-:W-:-:S03]  /*07e0*/  IMAD.WIDE R18, R19, 0x4, R24 ;  /* 0x0000000413127825 */ /* 0x000fc600078e0218 */
[----:B------:R-:W5:Y:S04]  /*07f0*/  LDG.E R31, desc[UR6][R22.64+0xc] ;  /* 0x00000c06161f7981 */ /* 0x000f68000c1e1900 */
[----:B------:R-:W5:Y:S04]  /*0800*/  LDG.E R27, desc[UR6][R26.64] ;  /* 0x000000061a1b7981 */ /* 0x000f68000c1e1900 */
[----:B------:R-:W5:Y:S04]  /*0810*/  LDG.E R29, desc[UR6][R24.64] ;  /* 0x00000006181d7981 */ /* 0x000f68000c1e1900 */
[----:B------:R-:W5:Y:S01]  /*0820*/  LDG.E R18, desc[UR6][R18.64] ;  /* 0x0000000612127981 */ /* 0x000f62000c1e1900 */
[C---:B--2---:R-:W-:Y:S01]  /*0830*/  FFMA R0, R21.reuse, R28, R0 ;  /* 0x0000001c15007223 */ /* 0x044fe20000000000 */
[C---:B---3--:R-:W-:Y:S01]  /*0840*/  FFMA R20, R21.reuse, R30, R20 ;  /* 0x0000001e15147223 */ /* 0x048fe20000000014 */
[C---:B----4-:R-:W-:Y:S01]  /*0850*/  FFMA R17, R21.reuse, R32, R17 ;  /* 0x0000002015117223 */ /* 0x050fe20000000011 */
[-C--:B-----5:R-:W-:Y:S01]  /*0860*/  FFMA R16, R21, R31.reuse, R16 ;  /* 0x0000001f15107223 */ /* 0x0a0fe20000000010 */
[C---:B------:R-:W-:Y:S01]  /*0870*/  FFMA R14, R27.reuse, R28, R14 ;  /* 0x0000001c1b0e7223 */ /* 0x040fe2000000000e */
[C---:B------:R-:W-:Y:S01]  /*0880*/  FFMA R11, R27.reuse, R30, R11 ;  /* 0x0000001e1b0b7223 */ /* 0x040fe2000000000b */
[C---:B------:R-:W-:Y:S01]  /*0890*/  FFMA R13, R27.reuse, R32, R13 ;  /* 0x000000201b0d7223 */ /* 0x040fe2000000000d */
[-C--:B------:R-:W-:Y:S01]  /*08a0*/  FFMA R12, R27, R31.reuse, R12 ;  /* 0x0000001f1b0c7223 */ /* 0x080fe2000000000c */
[C---:B------:R-:W-:Y:S01]  /*08b0*/  FFMA R10, R29.reuse, R28, R10 ;  /* 0x0000001c1d0a7223 */ /* 0x040fe2000000000a */
[C---:B------:R-:W-:Y:S01]  /*08c0*/  FFMA R15, R29.reuse, R30, R15 ;  /* 0x0000001e1d0f7223 */ /* 0x040fe2000000000f */
[C---:B------:R-:W-:Y:S01]  /*08d0*/  FFMA R9, R29.reuse, R32, R9 ;  /* 0x000000201d097223 */ /* 0x040fe20000000009 */
[-C--:B------:R-:W-:Y:S01]  /*08e0*/  FFMA R8, R29, R31.reuse, R8 ;  /* 0x0000001f1d087223 */ /* 0x080fe20000000008 */
[C---:B------:R-:W-:Y:S01]  /*08f0*/  FFMA R7, R18.reuse, R28, R7 ;  /* 0x0000001c12077223 */ /* 0x040fe20000000007 */
[C---:B------:R-:W-:Y:S01]  /*0900*/  FFMA R4, R18.reuse, R30, R4 ;  /* 0x0000001e12047223 */ /* 0x040fe20000000004 */
[C---:B------:R-:W-:Y:S01]  /*0910*/  FFMA R6, R18.reuse, R32, R6 ;  /* 0x0000002012067223 */ /* 0x040fe20000000006 */
[----:B------:R-:W-:-:S07]  /*0920*/  FFMA R5, R18, R31, R5 ;  /* 0x0000001f12057223 */ /* 0x000fce0000000005 */
.L_x_324:
[----:B------:R-:W0:Y:S01]  /*0930*/  LDC.64 R18, c[0x0][0x3b8] ;  /* 0x0000ee00ff127b82 */ /* 0x000e220000000a00 */
[----:B------:R-:W2:Y:S07]  /*0940*/  LDCU UR4, c[0x0][0x3c0] ;  /* 0x00007800ff0477ac */ /* 0x000eae0008000800 */
[----:B------:R-:W3:Y:S01]  /*0950*/  LDC.64 R22, c[0x0][0x3b0] ;  /* 0x0000ec00ff167b82 */ /* 0x000ee20000000a00 */
[----:B0-----:R-:W-:-:S04]  /*0960*/  IMAD R3, R3, R18, R2 ;  /* 0x0000001203037224 */ /* 0x001fc800078e0202 */
[----:B---3--:R-:W-:-:S05]  /*0970*/  IMAD.WIDE R22, R3, 0x4, R22 ;  /* 0x0000000403167825 */ /* 0x008fca00078e0216 */
[----:B-1----:R-:W2:Y:S04]  /*0980*/  LDG.E R2, desc[UR6][R22.64] ;  /* 0x0000000616027981 */ /* 0x002ea8000c1e1900 */
[----:B------:R-:W3:Y:S04]  /*0990*/  LDG.E R21, desc[UR6][R22.64+0x4] ;  /* 0x0000040616157981 */ /* 0x000ee8000c1e1900 */
[----:B------:R-:W4:Y:S04]  /*09a0*/  LDG.E R24, desc[UR6][R22.64+0x8] ;  /* 0x0000080616187981 */ /* 0x000f28000c1e1900 */
[----:B------:R-:W5:Y:S01]  /*09b0*/  LDG.E R26, desc[UR6][R22.64+0xc] ;  /* 0x00000c06161a7981 */ /* 0x000f62000c1e1900 */
[----:B--2---:R-:W-:Y:S01]  /*09c0*/  FMUL R3, R2, UR4 ;  /* 0x0000000402037c20 */ /* 0x004fe20008400000 */
[----:B---3--:R-:W-:-:S03]  /*09d0*/  FMUL R25, R21, UR4 ;  /* 0x0000000415197c20 */ /* 0x008fc60008400000 */
[----:B------:R-:W-:Y:S01]  /*09e0*/  FFMA R21, R0, R19, R3 ;  /* 0x0000001300157223 */ /* 0x000fe20000000003 */
[----:B------:R-:W-:-:S04]  /*09f0*/  IMAD.WIDE R2, R18, 0x4, R22 ;  /* 0x0000000412027825 */ /* 0x000fc800078e0216 */
[----:B----4-:R-:W-:Y:S01]  /*0a00*/  FMUL R24, R24, UR4 ;  /* 0x0000000418187c20 */ /* 0x010fe20008400000 */
[-C--:B------:R-:W-:Y:S01]  /*0a10*/  FFMA R25, R20, R19.reuse, R25 ;  /* 0x0000001314197223 */ /* 0x080fe20000000019 */
[----:B------:R0:W-:Y:S01]  /*0a20*/  STG.E desc[UR6][R22.64], R21 ;  /* 0x0000001516007986 */ /* 0x0001e2000c101906 */
[----:B-----5:R-:W-:Y:S01]  /*0a30*/  FMUL R27, R26, UR4 ;  /* 0x000000041a1b7c20 */ /* 0x020fe20008400000 */
[-C--:B------:R-:W-:Y:S02]  /*0a40*/  FFMA R17, R17, R19.reuse, R24 ;  /* 0x0000001311117223 */ /* 0x080fe40000000018 */
[----:B------:R-:W-:Y:S01]  /*0a50*/  STG.E desc[UR6][R22.64+0x4], R25 ;  /* 0x0000041916007986 */ /* 0x000fe2000c101906 */
[----:B------:R-:W-:-:S03]  /*0a60*/  FFMA R27, R16, R19, R27 ;  /* 0x00000013101b7223 */ /* 0x000fc6000000001b */
[----:B------:R1:W-:Y:S04]  /*0a70*/  STG.E desc[UR6][R22.64+0x8], R17 ;  /* 0x0000081116007986 */ /* 0x0003e8000c101906 */
[----:B------:R-:W-:Y:S04]  /*0a80*/  STG.E desc[UR6][R22.64+0xc], R27 ;  /* 0x00000c1b16007986 */ /* 0x000fe8000c101906 */
[----:B------:R-:W2:Y:S04]  /*0a90*/  LDG.E R0, desc[UR6][R2.64] ;  /* 0x0000000602007981 */ /* 0x000ea8000c1e1900 */
[----:B------:R-:W3:Y:S04]  /*0aa0*/  LDG.E R16, desc[UR6][R2.64+0x4] ;  /* 0x0000040602107981 */ /* 0x000ee8000c1e1900 */
[----:B------:R-:W4:Y:S04]  /*0ab0*/  LDG.E R20, desc[UR6][R2.64+0x8] ;  /* 0x0000080602147981 */ /* 0x000f28000c1e1900 */
[----:B------:R-:W0:Y:S01]  /*0ac0*/  LDG.E R24, desc[UR6][R2.64+0xc] ;  /* 0x00000c0602187981 */ /* 0x000e22000c1e1900 */
[----:B--2---:R-:W-:Y:S01]  /*0ad0*/  FMUL R29, R0, UR4 ;  /* 0x00000004001d7c20 */ /* 0x004fe20008400000 */
[----:B---3--:R-:W-:-:S03]  /*0ae0*/  FMUL R16, R16, UR4 ;  /* 0x0000000410107c20 */ /* 0x008fc60008400000 */
[-C--:B------:R-:W-:Y:S01]  /*0af0*/  FFMA R29, R14, R19.reuse, R29 ;  /* 0x000000130e1d7223 */ /* 0x080fe2000000001d */
[----:B----4-:R-:W-:Y:S01]  /*0b00*/  FMUL R20, R20, UR4 ;  /* 0x0000000414147c20 */ /* 0x010fe20008400000 */
[----:B------:R-:W-:-:S03]  /*0b10*/  FFMA R11, R11, R19, R16 ;  /* 0x000000130b0b7223 */ /* 0x000fc60000000010 */
[----:B------:R-:W-:Y:S01]  /*0b20*/  STG.E desc[UR6][R2.64], R29 ;  /* 0x0000001d02007986 */ /* 0x000fe2000c101906 */
[----:B0-----:R-:W-:Y:S01]  /*0b30*/  FMUL R21, R24, UR4 ;  /* 0x0000000418157c20 */ /* 0x001fe20008400000 */
[-C--:B-1----:R-:W-:Y:S02]  /*0b40*/  FFMA R17, R13, R19.reuse, R20 ;  /* 0x000000130d117223 */ /* 0x082fe40000000014 */
[----:B------:R-:W-:Y:S01]  /*0b50*/  STG.E desc[UR6][R2.64+0x4], R11 ;  /* 0x0000040b02007986 */ /* 0x000fe2000c101906 */
[----:B------:R-:W-:Y:S01]  /*0b60*/  FFMA R21, R12, R19, R21 ;  /* 0x000000130c157223 */ /* 0x000fe20000000015 */
[C---:B------:R-:W-:Y:S02]  /*0b70*/  IMAD.WIDE R12, R18.reuse, 0x4, R2 ;  /* 0x00000004120c7825 */ /* 0x040fe400078e0202 */
[----:B------:R-:W-:Y:S04]  /*0b80*/  STG.E desc[UR6][R2.64+0x8], R17 ;  /* 0x0000081102007986 */ /* 0x000fe8000c101906 */
[----:B------:R0:W-:Y:S04]  /*0b90*/  STG.E desc[UR6][R2.64+0xc], R21 ;  /* 0x00000c1502007986 */ /* 0x0001e8000c101906 */
[----:B------:R-:W2:Y:S04]  /*0ba0*/  LDG.E R0, desc[UR6][R12.64] ;  /* 0x000000060c007981 */ /* 0x000ea8000c1e1900 */
[----:B------:R-:W3:Y:S04]  /*0bb0*/  LDG.E R14, desc[UR6][R12.64+0x4] ;  /* 0x000004060c0e7981 */ /* 0x000ee8000c1e1900 */
[----:B------:R-:W4:Y:S04]  /*0bc0*/  LDG.E R16, desc[UR6][R12.64+0x8] ;  /* 0x000008060c107981 */ /* 0x000f28000c1e1900 */
[----:B------:R-:W5:Y:S01]  /*0bd0*/  LDG.E R20, desc[UR6][R12.64+0xc] ;  /* 0x00000c060c147981 */ /* 0x000f62000c1e1900 */
[----:B0-----:R-:W-:-:S04]  /*0be0*/  IMAD.WIDE R2, R18, 0x4, R12 ;  /* 0x0000000412027825 */ /* 0x001fc800078e020c */
[----:B--2---:R-:W-:Y:S01]  /*0bf0*/  FMUL R23, R0, UR4 ;  /* 0x0000000400177c20 */ /* 0x004fe20008400000 */
[----:B---3--:R-:W-:-:S03]  /*0c00*/  FMUL R14, R14, UR4 ;  /* 0x000000040e0e7c20 */ /* 0x008fc60008400000 */
[-C--:B------:R-:W-:Y:S01]  /*0c10*/  FFMA R23, R10, R19.reuse, R23 ;  /* 0x000000130a177223 */ /* 0x080fe20000000017 */
[----:B----4-:R-:W-:Y:S01]  /*0c20*/  FMUL R16, R16, UR4 ;  /* 0x0000000410107c20 */ /* 0x010fe20008400000 */
[----:B------:R-:W-:-:S03]  /*0c30*/  FFMA R15, R15, R19, R14 ;  /* 0x000000130f0f7223 */ /* 0x000fc6000000000e */
[----:B------:R-:W-:Y:S01]  /*0c40*/  STG.E desc[UR6][R12.64], R23 ;  /* 0x000000170c007986 */ /* 0x000fe2000c101906 */
[----:B-----5:R-:W-:Y:S01]  /*0c50*/  FMUL R25, R20, UR4 ;  /* 0x0000000414197c20 */ /* 0x020fe20008400000 */
[-C--:B------:R-:W-:Y:S02]  /*0c60*/  FFMA R9, R9, R19.reuse, R16 ;  /* 0x0000001309097223 */ /* 0x080fe40000000010 */
[----:B------:R-:W-:Y:S01]  /*0c70*/  STG.E desc[UR6][R12.64+0x4], R15 ;  /* 0x0000040f0c007986 */ /* 0x000fe2000c101906 */
[----:B------:R-:W-:-:S03]  /*0c80*/  FFMA R25, R8, R19, R25 ;  /* 0x0000001308197223 */ /* 0x000fc60000000019 */
[----:B------:R-:W-:Y:S04]  /*0c90*/  STG.E desc[UR6][R12.64+0x8], R9 ;  /* 0x000008090c007986 */ /* 0x000fe8000c101906 */
[----:B------:R-:W-:Y:S04]  /*0ca0*/  STG.E desc[UR6][R12.64+0xc], R25 ;  /* 0x00000c190c007986 */ /* 0x000fe8000c101906 */
[----:B------:R-:W2:Y:S04]  /*0cb0*/  LDG.E R0, desc[UR6][R2.64] ;  /* 0x0000000602007981 */ /* 0x000ea8000c1e1900 */
[----:B------:R-:W3:Y:S04]  /*0cc0*/  LDG.E R8, desc[UR6][R2.64+0x4] ;  /* 0x0000040602087981 */ /* 0x000ee8000c1e1900 */
[----:B------:R-:W4:Y:S04]  /*0cd0*/  LDG.E R10, desc[UR6][R2.64+0x8] ;  /* 0x00000806020a7981 */ /* 0x000f28000c1e1900 */
[----:B------:R-:W5:Y:S01]  /*0ce0*/  LDG.E R14, desc[UR6][R2.64+0xc] ;  /* 0x00000c06020e7981 */ /* 0x000f62000c1e1900 */
        /* <DEDUP_REMOVED lines=11> */
[----:B------:R-:W-:Y:S01]  /*0da0*/  STG.E desc[UR6][R2.64+0xc], R5 ;  /* 0x00000c0502007986 */ /* 0x000fe2000c101906 */
[----:B------:R-:W-:Y:S05]  /*0db0*/  EXIT ;  /* 0x000000000000794d */ /* 0x000fea0003800000 */
.L_x_327:
        /* <DEDUP_REMOVED lines=12> */
.L_x_339:


//--------------------- .text._Z24hand_gemm_kernel_blockmniiiPfiS_iS_iff --------------------------
	.section	.text._Z24hand_gemm_kernel_blockmniiiPfiS_iS_iff,"ax",@progbits
	.align	128
        .global         _Z24hand_gemm_kernel_blockmniiiPfiS_iS_iff
        .type           _Z24hand_gemm_kernel_blockmniiiPfiS_iS_iff,@function
        .size           _Z24hand_gemm_kernel_blockmniiiPfiS_iS_iff,(.L_x_340 - _Z24hand_gemm_kernel_blockmniiiPfiS_iS_iff)
        .other          _Z24hand_gemm_kernel_blockmniiiPfiS_iS_iff,@"STO_CUDA_ENTRY STV_DEFAULT"
_Z24hand_gemm_kernel_blockmniiiPfiS_iS_iff:
.text._Z24hand_gemm_kernel_blockmniiiPfiS_iS_iff:
        /* <DEDUP_REMOVED lines=9> */
[----:B-1----:R-:W-:Y:S01]  /*0090*/  ISETP.GE.AND P0, PT, R0, UR9, PT ;  /* 0x0000000900007c0c */ /* 0x002fe2000bf06270 */
[----:B--2---:R-:W-:-:S05]  /*00a0*/  IMAD R15, R15, UR5, R2 ;  /* 0x000000050f0f7c24 */ /* 0x004fca000f8e0202 */
[----:B------:R-:W-:-:S13]  /*00b0*/  ISETP.GE.OR P0, PT, R15, UR8, P0 ;  /* 0x000000080f007c0c */ /* 0x000fda0008706670 */
[----:B------:R-:W-:Y:S05]  /*00c0*/  @P0 EXIT ;  /* 0x000000000000094d */ /* 0x000fea0003800000 */
[----:B------:R-:W0:Y:S01]  /*00d0*/  LDC R14, c[0x0][0x388] ;  /* 0x0000e200ff0e7b82 */ /* 0x000e220000000800 */
[----:B------:R-:W1:Y:S01]  /*00e0*/  LDCU.64 UR6, c[0x0][0x358] ;  /* 0x00006b00ff0677ac */ /* 0x000e620008000a00 */
[----:B------:R-:W-:Y:S01]  /*00f0*/  HFMA2 R25, -RZ, RZ, 0, 0 ;  /* 0x00000000ff197431 */ /* 0x000fe200000001ff */
[----:B0-----:R-:W-:-:S13]  /*0100*/  ISETP.GE.AND P0, PT, R14, 0x1, PT ;  /* 0x000000010e00780c */ /* 0x001fda0003f06270 */
[----:B-1----:R-:W-:Y:S05]  /*0110*/  @!P0 BRA `(.L_x_328) ;  /* 0x0000000400cc8947 */ /* 0x002fea0003800000 */
[----:B------:R-:W0:Y:S01]  /*0120*/  LDCU UR4, c[0x0][0x398] ;  /* 0x00007300ff0477ac */ /* 0x000e220008000800 */
[C---:B------:R-:W-:Y:S02]  /*0130*/  ISETP.GE.U32.AND P1, PT, R14.reuse, 0x8, PT ;  /* 0x000000080e00780c */ /* 0x040fe40003f26070 */
[----:B------:R-:W-:Y:S02]  /*0140*/  LOP3.LUT R24, R14, 0x7, RZ, 0xc0, !PT ;  /* 0x000000070e187812 */ /* 0x000fe400078ec0ff */
[----:B------:R-:W-:Y:S02]  /*0150*/  MOV R25, RZ ;  /* 0x000000ff00197202 */ /* 0x000fe40000000f00 */
[----:B------:R-:W-:Y:S02]  /*0160*/  ISETP.NE.AND P0, PT, R24, RZ, PT ;  /* 0x000000ff1800720c */ /* 0x000fe40003f05270 */
[----:B------:R-:W-:Y:S01]  /*0170*/  MOV R17, RZ ;  /* 0x000000ff00117202 */ /* 0x000fe20000000f00 */
[----:B0-----:R-:W-:-:S04]  /*0180*/  IMAD R18, R15, UR4, RZ ;  /* 0x000000040f127c24 */ /* 0x001fc8000f8e02ff */
[----:B------:R-:W-:Y:S06]  /*0190*/  @!P1 BRA `(.L_x_329) ;  /* 0x0000000000c89947 */ /* 0x000fec0003800000 */
[----:B------:R-:W0:Y:S01]  /*01a0*/  LDCU.64 UR4, c[0x0][0x390] ;  /* 0x00007200ff0477ac */ /* 0x000e220008000a00 */
[----:B------:R-:W-:Y:S02]  /*01b0*/  LOP3.LUT R17, R14, 0x7ffffff8, RZ, 0xc0, !PT ;  /* 0x7ffffff80e117812 */ /* 0x000fe400078ec0ff */
[----:B------:R-:W-:Y:S02]  /*01c0*/  MOV R25, RZ ;  /* 0x000000ff00197202 */ /* 0x000fe40000000f00 */
[----:B------:R-:W-:Y:S02]  /*01d0*/  MOV R16, R18 ;  /* 0x0000001200107202 */ /* 0x000fe40000000f00 */
[----:B------:R-:W-:Y:S02]  /*01e0*/  MOV R20, R0 ;  /* 0x0000000000147202 */ /* 0x000fe40000000f00 */
[----:B------:R-:W-:Y:S01]  /*01f0*/  IADD3 R19, PT, PT, -R17, RZ, RZ ;  /* 0x000000ff11137210 */ /* 0x000fe20007ffe1ff */
[----:B0-----:R-:W-:-:S04]  /*0200*/  UIADD3 UR4, UP0, UPT, UR4, 0x10, URZ ;  /* 0x0000001004047890 */ /* 0x001fc8000ff1e0ff */
[----:B------:R-:W-:-:S12]  /*0210*/  UIADD3.X UR5, UPT, UPT, URZ, UR5, URZ, UP0, !UPT ;  /* 0x00000005ff057290 */ /* 0x000fd800087fe4ff */
.L_x_330:
[----:B------:R-:W0:Y:S01]  /*0220*/  LDC.64 R10, c[0x0][0x3a0] ;  /* 0x0000e800ff0a7b82 */ /* 0x000e220000000a00 */
[----:B------:R-:W-:Y:S02]  /*0230*/  MOV R2, UR4 ;  /* 0x0000000400027c02 */ /* 0x000fe40008000f00 */
[----:B------:R-:W-:-:S03]  /*0240*/  MOV R3, UR5 ;  /* 0x0000000500037c02 */ /* 0x000fc60008000f00 */
[----:B------:R-:W-:Y:S02]  /*0250*/  IMAD.WIDE R2, R16, 0x4, R2 ;  /* 0x0000000410027825 */ /* 0x000fe400078e0202 */
[----:B------:R-:W1:Y:S03]  /*0260*/  LDC R23, c[0x0][0x3a8] ;  /* 0x0000ea00ff177b82 */ /* 0x000e660000000800 */
[----:B------:R-:W2:Y:S04]  /*0270*/  LDG.E R26, desc[UR6][R2.64+-0x10] ;  /* 0xfffff006021a7981 */ /* 0x000ea8000c1e1900 */
[----:B------:R-:W3:Y:S04]  /*0280*/  LDG.E R22, desc[UR6][R2.64+-0xc] ;  /* 0xfffff40602167981 */ /* 0x000ee8000c1e1900 */
[----:B------:R-:W4:Y:S01]  /*0290*/  LDG.E R27, desc[UR6][R2.64+-0x8] ;  /* 0xfffff806021b7981 */ /* 0x000f22000c1e1900 */
[----:B0-----:R-:W-:-:S05]  /*02a0*/  IMAD.WIDE R10, R20, 0x4, R10 ;  /* 0x00000004140a7825 */ /* 0x001fca00078e020a */
[----:B------:R0:W2:Y:S01]  /*02b0*/  LDG.E R28, desc[UR6][R10.64] ;  /* 0x000000060a1c7981 */ /* 0x0000a2000c1e1900 */
[----:B-1----:R-:W-:-:S05]  /*02c0*/  IMAD.WIDE R12, R23, 0x4, R10 ;  /* 0x00000004170c7825 */ /* 0x002fca00078e020a */
[----:B------:R1:W3:Y:S01]  /*02d0*/  LDG.E R21, desc[UR6][R12.64] ;  /* 0x000000060c157981 */ /* 0x0002e2000c1e1900 */
[----:B------:R-:W-:-:S04]  /*02e0*/  IMAD.WIDE R8, R23, 0x4, R12 ;  /* 0x0000000417087825 */ /* 0x000fc800078e020c */
[C---:B------:R-:W-:Y:S02]  /*02f0*/  IMAD.WIDE R6, R23.reuse, 0x4, R8 ;  /* 0x0000000417067825 */ /* 0x040fe400078e0208 */
[----:B------:R-:W4:Y:S02]  /*0300*/  LDG.E R8, desc[UR6][R8.64] ;  /* 0x0000000608087981 */ /* 0x000f24000c1e1900 */
[C---:B------:R-:W-:Y:S02]  /*0310*/  IMAD.WIDE R4, R23.reuse, 0x4, R6 ;  /* 0x0000000417047825 */ /* 0x040fe400078e0206 */
[----:B------:R5:W4:Y:S02]  /*0320*/  LDG.E R29, desc[UR6][R6.64] ;  /* 0x00000006061d7981 */ /* 0x000b24000c1e1900 */
[C---:B0-----:R-:W-:Y:S02]  /*0330*/  IMAD.WIDE R10, R23.reuse, 0x4, R4 ;  /* 0x00000004170a7825 */ /* 0x041fe400078e0204 */
[----:B------:R-:W4:Y:S04]  /*0340*/  LDG.E R9, desc[UR6][R2.64+0x8] ;  /* 0x0000080602097981 */ /* 0x000f28000c1e1900 */
[----:B------:R-:W4:Y:S01]  /*0350*/  LDG.E R5, desc[UR6][R4.64] ;  /* 0x0000000604057981 */ /* 0x000f22000c1e1900 */
[----:B-1----:R-:W-:-:S03]  /*0360*/  IMAD.WIDE R12, R23, 0x4, R10 ;  /* 0x00000004170c7825 */ /* 0x002fc600078e020a */
[----:B------:R-:W4:Y:S01]  /*0370*/  LDG.E R4, desc[UR6][R2.64] ;  /* 0x0000000602047981 */ /* 0x000f22000c1e1900 */
[----:B-----5:R-:W-:-:S06]  /*0380*/  IMAD.WIDE R6, R23, 0x4, R12 ;  /* 0x0000000417067825 */ /* 0x020fcc00078e020c */
[----:B------:R-:W5:Y:S01]  /*0390*/  LDG.E R7, desc[UR6][R6.64] ;  /* 0x0000000606077981 */ /* 0x000f62000c1e1900 */
[----:B--2---:R-:W-:-:S03]  /*03a0*/  FFMA R25, R26, R28, R25 ;  /* 0x0000001c1a197223 */ /* 0x004fc60000000019 */
[----:B------:R-:W2:Y:S04]  /*03b0*/  LDG.E R26, desc[UR6][R2.64+-0x4] ;  /* 0xfffffc06021a7981 */ /* 0x000ea8000c1e1900 */
[----:B------:R-:W5:Y:S04]  /*03c0*/  LDG.E R28, desc[UR6][R10.64] ;  /* 0x000000060a1c7981 */ /* 0x000f68000c1e1900 */
[----:B------:R-:W5:Y:S04]  /*03d0*/  LDG.E R11, desc[UR6][R2.64+0x4] ;  /* 0x00000406020b7981 */ /* 0x000f68000c1e1900 */
[----:B------:R-:W5:Y:S04]  /*03e0*/  LDG.E R10, desc[UR6][R2.64+0xc] ;  /* 0x00000c06020a7981 */ /* 0x000f68000c1e1900 */
[----:B------:R-:W5:Y:S01]  /*03f0*/  LDG.E R2, desc[UR6][R12.64] ;  /* 0x000000060c027981 */ /* 0x000f62000c1e1900 */
[----:B---3--:R-:W-:Y:S01]  /*0400*/  FFMA R22, R22, R21, R25 ;  /* 0x0000001516167223 */ /* 0x008fe20000000019 */
[----:B------:R-:W-:-:S03]  /*0410*/  IADD3 R19, PT, PT, R19, 0x8, RZ ;  /* 0x0000000813137810 */ /* 0x000fc60007ffe0ff */
[----:B----4-:R-:W-:Y:S01]  /*0420*/  FFMA R27, R27, R8, R22 ;  /* 0x000000081b1b7223 */ /* 0x010fe20000000016 */
[----:B------:R-:W-:Y:S02]  /*0430*/  ISETP.NE.AND P1, PT, R19, RZ, PT ;  /* 0x000000ff1300720c */ /* 0x000fe40003f25270 */
[----:B------:R-:W-:Y:S02]  /*0440*/  LEA R20, R23, R20, 0x3 ;  /* 0x0000001417147211 */ /* 0x000fe400078e18ff */
[----:B------:R-:W-:Y:S01]  /*0450*/  IADD3 R16, PT, PT, R16, 0x8, RZ ;  /* 0x0000000810107810 */ /* 0x000fe20007ffe0ff */
[----:B--2---:R-:W-:-:S04]  /*0460*/  FFMA R27, R26, R29, R27 ;  /* 0x0000001d1a1b7223 */ /* 0x004fc8000000001b */
[----:B------:R-:W-:-:S04]  /*0470*/  FFMA R4, R4, R5, R27 ;  /* 0x0000000504047223 */ /* 0x000fc8000000001b */
[----:B-----5:R-:W-:-:S04]  /*0480*/  FFMA R4, R11, R28, R4 ;  /* 0x0000001c0b047223 */ /* 0x020fc80000000004 */
[----:B------:R-:W-:-:S04]  /*0490*/  FFMA R9, R9, R2, R4 ;  /* 0x0000000209097223 */ /* 0x000fc80000000004 */
[----:B------:R-:W-:Y:S01]  /*04a0*/  FFMA R25, R10, R7, R9 ;  /* 0x000000070a197223 */ /* 0x000fe20000000009 */
[----:B------:R-:W-:Y:S06]  /*04b0*/  @P1 BRA `(.L_x_330) ;  /* 0xfffffffc00581947 */ /* 0x000fec000383ffff */
.L_x_329:
[----:B------:R-:W-:Y:S05]  /*04c0*/  @!P0 BRA `(.L_x_328) ;  /* 0x0000000000e08947 */ /* 0x000fea0003800000 */
[----:B------:R-:W-:Y:S02]  /*04d0*/  ISETP.GE.U32.AND P0, PT, R24, 0x4, PT ;  /* 0x000000041800780c */ /* 0x000fe40003f06070 */
[----:B------:R-:W-:-:S04]  /*04e0*/  LOP3.LUT R16, R14, 0x3, RZ, 0xc0, !PT ;  /* 0x000000030e107812 */ /* 0x000fc800078ec0ff */
[----:B------:R-:W-:-:S07]  /*04f0*/  ISETP.NE.AND P1, PT, R16, RZ, PT ;  /* 0x000000ff1000720c */ /* 0x000fce0003f25270 */
[----:B------:R-:W-:Y:S06]  /*0500*/  @!P0 BRA `(.L_x_331) ;  /* 0x00000000005c8947 */ /* 0x000fec0003800000 */
[----:B------:R-:W0:Y:S01]  /*0510*/  LDC R19, c[0x0][0x3a8] ;  /* 0x0000ea00ff137b82 */ /* 0x000e220000000800 */
[----:B------:R-:W-:-:S07]  /*0520*/  IADD3 R5, PT, PT, R18, R17, RZ ;  /* 0x0000001112057210 */ /* 0x000fce0007ffe0ff */
[----:B------:R-:W1:Y:S08]  /*0530*/  LDC.64 R8, c[0x0][0x3a0] ;  /* 0x0000e800ff087b82 */ /* 0x000e700000000a00 */
[----:B------:R-:W2:Y:S01]  /*0540*/  LDC.64 R2, c[0x0][0x390] ;  /* 0x0000e400ff027b82 */ /* 0x000ea20000000a00 */
[----:B0-----:R-:W-:-:S04]  /*0550*/  IMAD R7, R17, R19, R0 ;  /* 0x0000001311077224 */ /* 0x001fc800078e0200 */
[----:B-1----:R-:W-:-:S04]  /*0560*/  IMAD.WIDE R8, R7, 0x4, R8 ;  /* 0x0000000407087825 */ /* 0x002fc800078e0208 */
[----:B------:R-:W-:Y:S02]  /*0570*/  IMAD.WIDE R10, R19, 0x4, R8 ;  /* 0x00000004130a7825 */ /* 0x000fe400078e0208 */
[----:B------:R-:W3:Y:S02]  /*0580*/  LDG.E R8, desc[UR6][R8.64] ;  /* 0x0000000608087981 */ /* 0x000ee4000c1e1900 */
[----:B--2---:R-:W-:-:S04]  /*0590*/  IMAD.WIDE R2, R5, 0x4, R2 ;  /* 0x0000000405027825 */ /* 0x004fc800078e0202 */
[C---:B------:R-:W-:Y:S01]  /*05a0*/  IMAD.WIDE R4, R19.reuse, 0x4, R10 ;  /* 0x0000000413047825 */ /* 0x040fe200078e020a */
[----:B------:R-:W3:Y:S04]  /*05b0*/  LDG.E R12, desc[UR6][R2.64] ;  /* 0x00000006020c7981 */ /* 0x000ee8000c1e1900 */
[----:B------:R-:W2:Y:S01]  /*05c0*/  LDG.E R10, desc[UR6][R10.64] ;  /* 0x000000060a0a7981 */ /* 0x000ea2000c1e1900 */
[----:B------:R-:W-:-:S03]  /*05d0*/  IMAD.WIDE R6, R19, 0x4, R4 ;  /* 0x0000000413067825 */ /* 0x000fc600078e0204 */
[----:B------:R-:W2:Y:S04]  /*05e0*/  LDG.E R13, desc[UR6][R2.64+0x4] ;  /* 0x00000406020d7981 */ /* 0x000ea8000c1e1900 */
[----:B------:R-:W4:Y:S04]  /*05f0*/  LDG.E R20, desc[UR6][R4.64] ;  /* 0x0000000604147981 */ /* 0x000f28000c1e1900 */
[----:B------:R-:W4:Y:S04]  /*0600*/  LDG.E R19, desc[UR6][R2.64+0x8] ;  /* 0x0000080602137981 */ /* 0x000f28000c1e1900 */
[----:B------:R-:W5:Y:S04]  /*0610*/  LDG.E R21, desc[UR6][R2.64+0xc] ;  /* 0x00000c0602157981 */ /* 0x000f68000c1e1900 */
[----:B------:R-:W5:Y:S01]  /*0620*/  LDG.E R6, desc[UR6][R6.64] ;  /* 0x0000000606067981 */ /* 0x000f62000c1e1900 */
[----:B------:R-:W-:Y:S01]  /*0630*/  IADD3 R17, PT, PT, R17, 0x4, RZ ;  /* 0x0000000411117810 */ /* 0x000fe20007ffe0ff */
[----:B---3--:R-:W-:-:S04]  /*0640*/  FFMA R12, R12, R8, R25 ;  /* 0x000000080c0c7223 */ /* 0x008fc80000000019 */
[----:B--2---:R-:W-:-:S04]  /*0650*/  FFMA R12, R13, R10, R12 ;  /* 0x0000000a0d0c7223 */ /* 0x004fc8000000000c */
[----:B----4-:R-:W-:-:S04]  /*0660*/  FFMA R12, R19, R20, R12 ;  /* 0x00000014130c7223 */ /* 0x010fc8000000000c */
[----:B-----5:R-:W-:-:S07]  /*0670*/  FFMA R25, R21, R6, R12 ;  /* 0x0000000615197223 */ /* 0x020fce000000000c */
.L_x_331:
[----:B------:R-:W-:Y:S05]  /*0680*/  @!P1 BRA `(.L_x_328) ;  /* 0x0000000000709947 */ /* 0x000fea0003800000 */
[----:B------:R-:W-:Y:S02]  /*0690*/  ISETP.NE.AND P0, PT, R16, 0x1, PT ;  /* 0x000000011000780c */ /* 0x000fe40003f05270 */
[----:B------:R-:W-:-:S04]  /*06a0*/  LOP3.LUT R14, R14, 0x1, RZ, 0xc0, !PT ;  /* 0x000000010e0e7812 */ /* 0x000fc800078ec0ff */
[----:B------:R-:W-:-:S07]  /*06b0*/  ISETP.NE.U32.AND P1, PT, R14, 0x1, PT ;  /* 0x000000010e00780c */ /* 0x000fce0003f25070 */
[----:B------:R-:W0:Y:S01]  /*06c0*/  @P0 LDC R19, c[0x0][0x3a8] ;  /* 0x0000ea00ff130b82 */ /* 0x000e220000000800 */
[----:B------:R-:W-:-:S07]  /*06d0*/  @P0 IADD3 R9, PT, PT, R18, R17, RZ ;  /* 0x0000001112090210 */ /* 0x000fce0007ffe0ff */
[----:B------:R-:W1:Y:S08]  /*06e0*/  @P0 LDC.64 R10, c[0x0][0x3a0] ;  /* 0x0000e800ff0a0b82 */ /* 0x000e700000000a00 */
[----:B------:R-:W2:Y:S08]  /*06f0*/  @P0 LDC.64 R6, c[0x0][0x390] ;  /* 0x0000e400ff060b82 */ /* 0x000eb00000000a00 */
[----:B------:R-:W3:Y:S01]  /*0700*/  @!P1 LDC R12, c[0x0][0x3a8] ;  /* 0x0000ea00ff0c9b82 */ /* 0x000ee20000000800 */
[C---:B0-----:R-:W-:Y:S01]  /*0710*/  @P0 IMAD R13, R17.reuse, R19, R0 ;  /* 0x00000013110d0224 */ /* 0x041fe200078e0200 */
[----:B------:R-:W-:-:S06]  /*0720*/  @P0 IADD3 R17, PT, PT, R17, 0x2, RZ ;  /* 0x0000000211110810 */ /* 0x000fcc0007ffe0ff */
[----:B------:R-:W0:Y:S01]  /*0730*/  @!P1 LDC.64 R4, c[0x0][0x390] ;  /* 0x0000e400ff049b82 */ /* 0x000e220000000a00 */
[----:B-1----:R-:W-:Y:S01]  /*0740*/  @P0 IMAD.WIDE R10, R13, 0x4, R10 ;  /* 0x000000040d0a0825 */ /* 0x002fe200078e020a */
[----:B------:R-:W-:-:S04]  /*0750*/  @!P1 IADD3 R13, PT, PT, R18, R17, RZ ;  /* 0x00000011120d9210 */ /* 0x000fc80007ffe0ff */
[----:B------:R-:W4:Y:S02]  /*0760*/  @P0 LDG.E R14, desc[UR6][R10.64] ;  /* 0x000000060a0e0981 */ /* 0x000f24000c1e1900 */
[----:B------:R-:W1:Y:S01]  /*0770*/  @!P1 LDC.64 R2, c[0x0][0x3a0] ;  /* 0x0000e800ff029b82 */ /* 0x000e620000000a00 */
[----:B--2---:R-:W-:-:S04]  /*0780*/  @P0 IMAD.WIDE R6, R9, 0x4, R6 ;  /* 0x0000000409060825 */ /* 0x004fc800078e0206 */
[----:B------:R-:W-:Y:S02]  /*0790*/  @P0 IMAD.WIDE R8, R19, 0x4, R10 ;  /* 0x0000000413080825 */ /* 0x000fe400078e020a */
[----:B------:R-:W2:Y:S02]  /*07a0*/  @P0 LDG.E R19, desc[UR6][R6.64+0x4] ;  /* 0x0000040606130981 */ /* 0x000ea4000c1e1900 */
[----:B---3--:R-:W-:Y:S02]  /*07b0*/  @!P1 IMAD R17, R17, R12, R0 ;  /* 0x0000000c11119224 */ /* 0x008fe400078e0200 */
[----:B------:R-:W4:Y:S04]  /*07c0*/  @P0 LDG.E R12, desc[UR6][R6.64] ;  /* 0x00000006060c0981 */ /* 0x000f28000c1e1900 */
[----:B------:R-:W2:Y:S01]  /*07d0*/  @P0 LDG.E R8, desc[UR6][R8.64] ;  /* 0x0000000608080981 */ /* 0x000ea2000c1e1900 */
[----:B0-----:R-:W-:-:S06]  /*07e0*/  @!P1 IMAD.WIDE R4, R13, 0x4, R4 ;  /* 0x000000040d049825 */ /* 0x001fcc00078e0204 */
[----:B------:R-:W3:Y:S01]  /*07f0*/  @!P1 LDG.E R4, desc[UR6][R4.64] ;  /* 0x0000000604049981 */ /* 0x000ee2000c1e1900 */
[----:B-1----:R-:W-:-:S06]  /*0800*/  @!P1 IMAD.WIDE R2, R17, 0x4, R2 ;  /* 0x0000000411029825 */ /* 0x002fcc00078e0202 */
[----:B------:R-:W3:Y:S01]  /*0810*/  @!P1 LDG.E R2, desc[UR6][R2.64] ;  /* 0x0000000602029981 */ /* 0x000ee2000c1e1900 */
[----:B----4-:R-:W-:-:S04]  /*0820*/  @P0 FFMA R12, R12, R14, R25 ;  /* 0x0000000e0c0c0223 */ /* 0x010fc80000000019 */
[----:B--2---:R-:W-:-:S04]  /*0830*/  @P0 FFMA R25, R19, R8, R12 ;  /* 0x0000000813190223 */ /* 0x004fc8000000000c */
[----:B---3--:R-:W-:-:S07]  /*0840*/  @!P1 FFMA R25, R4, R2, R25 ;  /* 0x0000000204199223 */ /* 0x008fce0000000019 */
.L_x_328:
[----:B------:R-:W0:Y:S01]  /*0850*/  LDC.64 R2, c[0x0][0x3b0] ;  /* 0x0000ec00ff027b82 */ /* 0x000e220000000a00 */
[----:B------:R-:W-:Y:S01]  /*0860*/  IMAD R15, R15, UR9, R0 ;  /* 0x000000090f0f7c24 */ /* 0x000fe2000f8e0200 */
[----:B------:R-:W1:Y:S01]  /*0870*/  LDCU UR4, c[0x0][0x3c0] ;  /* 0x00007800ff0477ac */ /* 0x000e620008000800 */
[----:B------:R-:W2:Y:S02]  /*0880*/  LDCU UR5, c[0x0][0x3bc] ;  /* 0x00007780ff0577ac */ /* 0x000ea40008000800 */
[----:B0-----:R-:W-:-:S05]  /*0890*/  IMAD.WIDE R2, R15, 0x4, R2 ;  /* 0x000000040f027825 */ /* 0x001fca00078e0202 */
[----:B------:R-:W1:Y:S02]  /*08a0*/  LDG.E R0, desc[UR6][R2.64] ;  /* 0x0000000602007981 */ /* 0x000e64000c1e1900 */
[----:B-1----:R-:W-:-:S04]  /*08b0*/  FMUL R0, R0, UR4 ;  /* 0x0000000400007c20 */ /* 0x002fc80008400000 */
[----:B--2---:R-:W-:-:S05]  /*08c0*/  FFMA R25, R25, UR5, R0 ;  /* 0x0000000519197c23 */ /* 0x004fca0008000000 */
[----:B------:R-:W-:Y:S01]  /*08d0*/  STG.E desc[UR6][R2.64], R25 ;  /* 0x0000001902007986 */ /* 0x000fe2000c101906 */
[----:B------:R-:W-:Y:S05]  /*08e0*/  EXIT ;  /* 0x000000000000794d */ /* 0x000fea0003800000 */
.L_x_332:
        /* <DEDUP_REMOVED lines=9> */
.L_x_340:


//--------------------- .text._Z22hand_gemm_kernel_naiveiiiPfiS_iS_iff --------------------------
	.section	.text._Z22hand_gemm_kernel_naiveiiiPfiS_iS_iff,"ax",@progbits
	.align	128
        .global         _Z22hand_gemm_kernel_naiveiiiPfiS_iS_iff
        .type           _Z22hand_gemm_kernel_naiveiiiPfiS_iS_iff,@function
        .size           _Z22hand_gemm_kernel_naiveiiiPfiS_iS_iff,(.L_x_341 - _Z22hand_gemm_kernel_naiveiiiPfiS_iS_iff)
        .other          _Z22hand_gemm_kernel_naiveiiiPfiS_iS_iff,@"STO_CUDA_ENTRY STV_DEFAULT"
_Z22hand_gemm_kernel_naiveiiiPfiS_iS_iff:
.text._Z22hand_gemm_kernel_naiveiiiPfiS_iS_iff:
[----:B------:R-:W-:Y:S01]  /*0000*/  LDC R1, c[0x0][0x37c] ;  /* 0x0000df00ff017b82 */ /* 0x000fe20000000800 */
[----:B------:R-:W0:Y:S07]  /*0010*/  S2R R0, SR_CTAID.X ;  /* 0x0000000000007919 */ /* 0x000e2e0000002500 */
[----:B------:R-:W1:Y:S01]  /*0020*/  LDC.64 R2, c[0x0][0x380] ;  /* 0x0000e000ff027b82 */ /* 0x000e620000000a00 */
[----:B------:R-:W0:Y:S01]  /*0030*/  LDCU UR4, c[0x0][0x360] ;  /* 0x00006c00ff0477ac */ /* 0x000e220008000800 */
[----:B------:R-:W0:Y:S02]  /*0040*/  S2R R5, SR_TID.X ;  /* 0x0000000000057919 */ /* 0x000e240000002100 */
[----:B0-----:R-:W-:-:S02]  /*0050*/  IMAD R0, R0, UR4, R5 ;  /* 0x0000000400007c24 */ /* 0x001fc4000f8e0205 */
[----:B-1----:R-:W-:-:S05]  /*0060*/  IMAD R5, R3, R2, RZ ;  /* 0x0000000203057224 */ /* 0x002fca00078e02ff */
[----:B------:R-:W-:-:S13]  /*0070*/  ISETP.GE.AND P0, PT, R0, R5, PT ;  /* 0x000000050000720c */ /* 0x000fda0003f06270 */
[----:B------:R-:W-:Y:S05]  /*0080*/  @P0 EXIT ;  /* 0x000000000000094d */ /* 0x000fea0003800000 */
[----:B------:R-:W-:Y:S01]  /*0090*/  IABS R9, R3 ;  /* 0x0000000300097213 */ /* 0x000fe20000000000 */
[----:B------:R-:W0:Y:S01]  /*00a0*/  LDC R14, c[0x0][0x388] ;  /* 0x0000e200ff0e7b82 */ /* 0x000e220000000800 */
[----:B------:R-:W-:Y:S01]  /*00b0*/  ISETP.GE.AND P2, PT, R0, RZ, PT ;  /* 0x000000ff0000720c */ /* 0x000fe20003f46270 */
[----:B------:R-:W1:Y:S01]  /*00c0*/  LDCU.64 UR6, c[0x0][0x358] ;  /* 0x00006b00ff0677ac */ /* 0x000e620008000a00 */
[----:B------:R-:W2:Y:S01]  /*00d0*/  I2F.RP R2, R9 ;  /* 0x0000000900027306 */ /* 0x000ea20000209400 */
[----:B------:R-:W-:-:S07]  /*00e0*/  MOV R25, RZ ;  /* 0x000000ff00197202 */ /* 0x000fce0000000f00 */
[----:B--2---:R-:W2:Y:S01]  /*00f0*/  MUFU.RCP R2, R2 ;  /* 0x0000000200027308 */ /* 0x004ea20000001000 */
[----:B0-----:R-:W-:Y:S02]  /*0100*/  ISETP.GE.AND P3, PT, R14, 0x1, PT ;  /* 0x000000010e00780c */ /* 0x001fe40003f66270 */
[----:B--2---:R-:W-:-:S05]  /*0110*/  IADD3 R4, PT, PT, R2, 0xffffffe, RZ ;  /* 0x0ffffffe02047810 */ /* 0x004fca0007ffe0ff */
[----:B------:R0:W2:Y:S02]  /*0120*/  F2I.FTZ.U32.TRUNC.NTZ R5, R4 ;  /* 0x0000000400057305 */ /* 0x0000a4000021f000 */
[----:B0-----:R-:W-:Y:S01]  /*0130*/  HFMA2 R4, -RZ, RZ, 0, 0 ;  /* 0x00000000ff047431 */ /* 0x001fe200000001ff */
[----:B--2---:R-:W-:-:S05]  /*0140*/  IADD3 R6, PT, PT, RZ, -R5, RZ ;  /* 0x80000005ff067210 */ /* 0x004fca0007ffe0ff */
[----:B------:R-:W-:Y:S01]  /*0150*/  IMAD R7, R6, R9, RZ ;  /* 0x0000000906077224 */ /* 0x000fe200078e02ff */
[----:B------:R-:W-:-:S03]  /*0160*/  IABS R6, R0 ;  /* 0x0000000000067213 */ /* 0x000fc60000000000 */
[----:B------:R-:W-:-:S06]  /*0170*/  IMAD.HI.U32 R5, R5, R7, R4 ;  /* 0x0000000705057227 */ /* 0x000fcc00078e0004 */
[----:B------:R-:W-:-:S05]  /*0180*/  IMAD.HI.U32 R5, R5, R6, RZ ;  /* 0x0000000605057227 */ /* 0x000fca00078e00ff */
[----:B------:R-:W-:-:S05]  /*0190*/  IADD3 R2, PT, PT, -R5, RZ, RZ ;  /* 0x000000ff05027210 */ /* 0x000fca0007ffe1ff */
[----:B------:R-:W-:-:S05]  /*01a0*/  IMAD R2, R9, R2, R6 ;  /* 0x0000000209027224 */ /* 0x000fca00078e0206 */
[----:B------:R-:W-:-:S13]  /*01b0*/  ISETP.GT.U32.AND P0, PT, R9, R2, PT ;  /* 0x000000020900720c */ /* 0x000fda0003f04070 */
[----:B------:R-:W-:-:S04]  /*01c0*/  @!P0 IADD3 R2, PT, PT, R2, -R9, RZ ;  /* 0x8000000902028210 */ /* 0x000fc80007ffe0ff */
[----:B------:R-:W-:Y:S02]  /*01d0*/  ISETP.GT.U32.AND P1, PT, R9, R2, PT ;  /* 0x000000020900720c */ /* 0x000fe40003f24070 */
[----:B------:R-:W-:-:S04]  /*01e0*/  IADD3 R7, PT, PT, R2, -R9, RZ ;  /* 0x8000000902077210 */ /* 0x000fc80007ffe0ff */
[----:B------:R-:W-:-:S04]  /*01f0*/  SEL R7, R7, R2, !P1 ;  /* 0x0000000207077207 */ /* 0x000fc80004800000 */
[----:B------:R-:W-:Y:S01]  /*0200*/  @!P2 IADD3 R7, PT, PT, -R7, RZ, RZ ;  /* 0x000000ff0707a210 */ /* 0x000fe20007ffe1ff */
[----:B-1----:R-:W-:Y:S06]  /*0210*/  @!P3 BRA `(.L_x_333) ;  /* 0x0000000400f4b947 */ /* 0x002fec0003800000 */
[----:B------:R-:W-:Y:S01]  /*0220*/  ISETP.GE.U32.AND P1, PT, R2, R9, PT ;  /* 0x000000090200720c */ /* 0x000fe20003f26070 */
[----:B------:R-:W-:Y:S01]  /*0230*/  @!P0 VIADD R5, R5, 0x1 ;  /* 0x0000000105058836 */ /* 0x000fe20000000000 */
[-C--:B------:R-:W-:Y:S01]  /*0240*/  LOP3.LUT R2, R0, R3.reuse, RZ, 0x3c, !PT ;  /* 0x0000000300027212 */ /* 0x080fe200078e3cff */
[----:B------:R-:W0:Y:S01]  /*0250*/  LDCU UR4, c[0x0][0x398] ;  /* 0x00007300ff0477ac */ /* 0x000e220008000800 */
[----:B------:R-:W-:Y:S02]  /*0260*/  ISETP.NE.AND P0, PT, R3, RZ, PT ;  /* 0x000000ff0300720c */ /* 0x000fe40003f05270 */
[----:B------:R-:W-:Y:S02]  /*0270*/  ISETP.GE.AND P2, PT, R2, RZ, PT ;  /* 0x000000ff0200720c */ /* 0x000fe40003f46270 */
[----:B------:R-:W-:Y:S02]  /*0280*/  LOP3.LUT R16, RZ, R3, RZ, 0x33, !PT ;  /* 0x00000003ff107212 */ /* 0x000fe400078e33ff */
[----:B------:R-:W-:-:S02]  /*0290*/  LOP3.LUT R24, R14, 0x7, RZ, 0xc0, !PT ;  /* 0x000000070e187812 */ /* 0x000fc400078ec0ff */
[----:B------:R-:W-:Y:S02]  /*02a0*/  MOV R25, RZ ;  /* 0x000000ff00197202 */ /* 0x000fe40000000f00 */
[----:B------:R-:W-:Y:S02]  /*02b0*/  @P1 IADD3 R5, PT, PT, R5, 0x1, RZ ;  /* 0x0000000105051810 */ /* 0x000fe40007ffe0ff */
[----:B------:R-:W-:Y:S02]  /*02c0*/  ISETP.GE.U32.AND P1, PT, R14, 0x8, PT ;  /* 0x000000080e00780c */ /* 0x000fe40003f26070 */
[----:B------:R-:W-:Y:S02]  /*02d0*/  MOV R17, RZ ;  /* 0x000000ff00117202 */ /* 0x000fe40000000f00 */
[----:B------:R-:W-:Y:S02]  /*02e0*/  @!P2 IADD3 R5, PT, PT, -R5, RZ, RZ ;  /* 0x000000ff0505a210 */ /* 0x000fe40007ffe1ff */
[----:B------:R-:W-:-:S02]  /*02f0*/  ISETP.NE.AND P2, PT, R24, RZ, PT ;  /* 0x000000ff1800720c */ /* 0x000fc40003f45270 */
[C---:B------:R-:W-:Y:S02]  /*0300*/  SEL R18, R16.reuse, R5, !P0 ;  /* 0x0000000510127207 */ /* 0x040fe40004000000 */
[----:B------:R-:W-:-:S03]  /*0310*/  SEL R16, R16, R7, !P0 ;  /* 0x0000000710107207 */ /* 0x000fc60004000000 */
[----:B0-----:R-:W-:Y:S01]  /*0320*/  IMAD R18, R18, UR4, RZ ;  /* 0x0000000412127c24 */ /* 0x001fe2000f8e02ff */
[----:B------:R-:W-:Y:S06]  /*0330*/  @!P1 BRA `(.L_x_334) ;  /* 0x0000000000c89947 */ /* 0x000fec0003800000 */
[----:B------:R-:W0:Y:S01]  /*0340*/  LDCU.64 UR4, c[0x0][0x390] ;  /* 0x00007200ff0477ac */ /* 0x000e220008000a00 */
[----:B------:R-:W-:Y:S01]  /*0350*/  LOP3.LUT R17, R14, 0x7ffffff8, RZ, 0xc0, !PT ;  /* 0x7ffffff80e117812 */ /* 0x000fe200078ec0ff */
[----:B------:R-:W-:Y:S02]  /*0360*/  HFMA2 R25, -RZ, RZ, 0, 0 ;  /* 0x00000000ff197431 */ /* 0x000fe400000001ff */
[----:B------:R-:W-:Y:S01]  /*0370*/  IMAD.MOV.U32 R15, RZ, RZ, R18 ;  /* 0x000000ffff0f7224 */ /* 0x000fe200078e0012 */
[----:B------:R-:W-:Y:S02]  /*0380*/  MOV R20, R16 ;  /* 0x0000001000147202 */ /* 0x000fe40000000f00 */
[----:B------:R-:W-:Y:S01]  /*0390*/  IADD3 R19, PT, PT, -R17, RZ, RZ ;  /* 0x000000ff11137210 */ /* 0x000fe20007ffe1ff */
[----:B0-----:R-:W-:-:S04]  /*03a0*/  UIADD3 UR4, UP0, UPT, UR4, 0x10, URZ ;  /* 0x0000001004047890 */ /* 0x001fc8000ff1e0ff */
[----:B------:R-:W-:-:S12]  /*03b0*/  UIADD3.X UR5, UPT, UPT, URZ, UR5, URZ, UP0, !UPT ;  /* 0x00000005ff057290 */ /* 0x000fd800087fe4ff */
.L_x_335:
        /* <DEDUP_REMOVED lines=33> */
[----:B------:R-:W-:Y:S01]  /*05d0*/  ISETP.NE.AND P0, PT, R19, RZ, PT ;  /* 0x000000ff1300720c */ /* 0x000fe20003f05270 */
[----:B------:R-:W-:Y:S01]  /*05e0*/  IMAD R20, R23, 0x8, R20 ;  /* 0x0000000817147824 */ /* 0x000fe200078e0214 */
[----:B------:R-:W-:Y:S01]  /*05f0*/  IADD3 R15, PT, PT, R15, 0x8, RZ ;  /* 0x000000080f0f7810 */ /* 0x000fe20007ffe0ff */
[----:B--2---:R-:W-:-:S04]  /*0600*/  FFMA R27, R26, R29, R27 ;  /* 0x0000001d1a1b7223 */ /* 0x004fc8000000001b */
[----:B------:R-:W-:-:S04]  /*0610*/  FFMA R4, R4, R5, R27 ;  /* 0x0000000504047223 */ /* 0x000fc8000000001b */
[----:B-----5:R-:W-:-:S04]  /*0620*/  FFMA R4, R11, R28, R4 ;  /* 0x0000001c0b047223 */ /* 0x020fc80000000004 */
[----:B------:R-:W-:-:S04]  /*0630*/  FFMA R9, R9, R2, R4 ;  /* 0x0000000209097223 */ /* 0x000fc80000000004 */
[----:B------:R-:W-:Y:S01]  /*0640*/  FFMA R25, R10, R7, R9 ;  /* 0x000000070a197223 */ /* 0x000fe20000000009 */
[----:B------:R-:W-:Y:S06]  /*0650*/  @P0 BRA `(.L_x_335) ;  /* 0xfffffffc00580947 */ /* 0x000fec000383ffff */
.L_x_334:
        /* <DEDUP_REMOVED lines=28> */
.L_x_336:
        /* <DEDUP_REMOVED lines=29> */
.L_x_333:
[----:B------:R-:W0:Y:S01]  /*09f0*/  LDC.64 R2, c[0x0][0x3b0] ;  /* 0x0000ec00ff027b82 */ /* 0x000e220000000a00 */
[----:B------:R-:W1:Y:S01]  /*0a00*/  LDCU UR4, c[0x0][0x3c0] ;  /* 0x00007800ff0477ac */ /* 0x000e620008000800 */
[----:B------:R-:W2:Y:S01]  /*0a10*/  LDCU UR5, c[0x0][0x3bc] ;  /* 0x00007780ff0577ac */ /* 0x000ea20008000800 */
[----:B0-----:R-:W-:-:S05]  /*0a20*/  IMAD.WIDE.U32 R2, R0, 0x4, R2 ;  /* 0x0000000400027825 */ /* 0x001fca00078e0002 */
[----:B------:R-:W1:Y:S02]  /*0a30*/  LDG.E R0, desc[UR6][R2.64] ;  /* 0x0000000602007981 */ /* 0x000e64000c1e1900 */
[----:B-1----:R-:W-:-:S04]  /*0a40*/  FMUL R0, R0, UR4 ;  /* 0x0000000400007c20 */ /* 0x002fc80008400000 */
[----:B--2---:R-:W-:-:S05]  /*0a50*/  FFMA R25, R25, UR5, R0 ;  /* 0x0000000519197c23 */ /* 0x004fca0008000000 */
[----:B------:R-:W-:Y:S01]  /*0a60*/  STG.E desc[UR6][R2.64], R25 ;  /* 0x0000001902007986 */ /* 0x000fe2000c101906 */
[----:B------:R-:W-:Y:S05]  /*0a70*/  EXIT ;  /* 0x000000000000794d */ /* 0x000fea0003800000 */
.L_x_337:
        /* <DEDUP_REMOVED lines=16> */
.L_x_341:


//--------------------- .nv.shared._Z61hand_gemm_kernel_blockmn_shared_l2_prefetch_splitK_transA_8x8ILi64ELi128ELi16ELi4ELi8EEviiiPfiS0_iS0_iff --------------------------
	.section	.nv.shared._Z61hand_gemm_kernel_blockmn_shared_l2_prefetch_splitK_transA_8x8ILi64ELi128ELi16ELi4ELi8EEviiiPfiS0_iS0_iff,"aw",@nobits
	.sectionflags	@""
	.align	4
.nv.shared._Z61hand_gemm_kernel_blockmn_shared_l2_prefetch_splitK_transA_8x8ILi64ELi128ELi16ELi4ELi8EEviiiPfiS0_iS0_iff:
	.zero		25600


//--------------------- .nv.shared.reserved.0     --------------------------
	.section	.nv.shared.reserved.0,"aw",@nobits
	.weak		__nv_reservedSMEM_offset_0_alias
	.size		__nv_reservedSMEM_offset_0_alias, 0, 64
	.other		__nv_reservedSMEM_offset_0_alias,@"STO_CUDA_RESERVED_SHARED STV_DEFAULT"
__nv_reservedSMEM_offset_0_alias:
	.zero		0
	.zero		64


//--------------------- .nv.constant0._Z61hand_gemm_kernel_blockmn_shared_l2_prefetch_splitK_transA_8x8ILi64ELi128ELi16ELi4ELi8EEviiiPfiS0_iS0_iff --------------------------
	.section	.nv.constant0._Z61hand_gemm_kernel_blockmn_shared_l2_prefetch_splitK_transA_8x8ILi64ELi128ELi16ELi4ELi8EEviiiPfiS0_iS0_iff,"a",@progbits
	.sectionflags	@""
	.align	4
.nv.constant0._Z61hand_gemm_kernel_blockmn_shared_l2_prefetch_splitK_transA_8x8ILi64ELi128ELi16ELi4ELi8EEviiiPfiS0_iS0_iff:
	.zero		964


//--------------------- .nv.constant0._Z28hand_gemm_kernel_blockmn_4x4iiiPfiS_iS_iff --------------------------
	.section	.nv.constant0._Z28hand_gemm_kernel_blockmn_4x4iiiPfiS_iS_iff,"a",@progbits
	.sectionflags	@""
	.align	4
.nv.constant0._Z28hand_gemm_kernel_blockmn_4x4iiiPfiS_iS_iff:
	.zero		964


//--------------------- .nv.constant0._Z24hand_gemm_kernel_blockmniiiPfiS_iS_iff --------------------------
	.section	.nv.constant0._Z24hand_gemm_kernel_blockmniiiPfiS_iS_iff,"a",@progbits
	.sectionflags	@""
	.align	4
.nv.constant0._Z24hand_gemm_kernel_blockmniiiPfiS_iS_iff:
	.zero		964


//--------------------- .nv.constant0._Z22hand_gemm_kernel_naiveiiiPfiS_iS_iff --------------------------
	.section	.nv.constant0._Z22hand_gemm_kernel_naiveiiiPfiS_iS_iff,"a",@progbits
	.sectionflags	@""
	.align	4
.nv.constant0._Z22hand_gemm_kernel_naiveiiiPfiS_iS_iff:
	.zero		964


//--------------------- SYMBOLS --------------------------

	.type		.nv.reservedSmem.offset0,@object
	.size		.nv.reservedSmem.offset0,0x4
	.type		.nv.reservedSmem.cap,@object
	.size		.nv.reservedSmem.cap,0x4
